def matmul_kernel(
    a_ptr,
    b_ptr,
    c_ptr,
    M,
    N,
    K,
    stride_am,
    stride_ak,
    stride_bk,
    stride_bn,
    stride_cm,
    stride_cn,
    BLOCK_M: tl.constexpr,
    BLOCK_N: tl.constexpr,
    BLOCK_K: tl.constexpr,
    GROUP_M: tl.constexpr,
):
    pid = tl.program_id(axis=0)
    num_pid_m = tl.cdiv(M, BLOCK_M)
    num_pid_n = tl.cdiv(N, BLOCK_N)
    num_pid_in_group = GROUP_M * num_pid_n
    group_id = pid // num_pid_in_group
    first_pid_m = group_id * GROUP_M
    group_size_m = min(num_pid_m - first_pid_m, GROUP_M)
    pid_m = first_pid_m + ((pid % num_pid_in_group) % group_size_m)
    pid_n = (pid % num_pid_in_group) // group_size_m

    offs_am = (pid_m * BLOCK_M + tl.arange(0, BLOCK_M)) % M
    offs_bn = (pid_n * BLOCK_N + tl.arange(0, BLOCK_N)) % N
    offs_k = tl.arange(0, BLOCK_K)
    a_ptrs = a_ptr + offs_am[:, None] * stride_am + offs_k[None, :] * stride_ak
    b_ptrs = b_ptr + offs_k[:, None] * stride_bk + offs_bn[None, :] * stride_bn

    acc = tl.zeros((BLOCK_M, BLOCK_N), dtype=tl.float32)
    for kk in range(0, tl.cdiv(K, BLOCK_K)):
        a = tl.load(a_ptrs, mask=offs_k[None, :] < K - kk * BLOCK_K, other=0.0)
        b = tl.load(b_ptrs, mask=offs_k[:, None] < K - kk * BLOCK_K, other=0.0)
        acc = tl.dot(a, b, acc)
        a_ptrs += BLOCK_K * stride_ak
        b_ptrs += BLOCK_K * stride_bk

    c = acc.to(c_ptr.dtype.element_ty)
    offs_cm = pid_m * BLOCK_M + tl.arange(0, BLOCK_M)
    offs_cn = pid_n * BLOCK_N + tl.arange(0, BLOCK_N)
    c_ptrs = c_ptr + offs_cm[:, None] * stride_cm + offs_cn[None, :] * stride_cn
    mask = (offs_cm[:, None] < M) & (offs_cn[None, :] < N)
    tl.store(c_ptrs, c, mask=mask)

# config = {"BLOCK_K": 64, "BLOCK_M": 64, "BLOCK_N": 512, "GROUP_M": 8, "arch": "sm_90", "dtype": "fp8e5m2", "num_ctas": 1, "num_stages": 3, "num_warps": 1}
# arch = sm_90


// ===== COMPILED SASS (sm_90a) =====

	.target	sm_90a

	.elftype	@"ET_EXEC"


//--------------------- .note.nv.tkinfo           --------------------------
	.section	.note.nv.tkinfo,"",@"SHT_NOTE"
	.sectionflags	@"SHF_NOTE_NV_TKINFO"
	.tkinfo
        /*0018*/ 	.word	0x00000002
        /*0030*/ 	.string	""
        /*0030*/ 	.string	"ptxas"
        /*0030*/ 	.string	"Cuda compilation tools, release 13.0, V13.0.88"
        /*0030*/ 	.string	"Build cuda_13.0.r13.0/compiler.36424714_0"
        /*0030*/ 	.string	"-v  -suppress-debug-info  -lineinfo  -arch sm_90a "



//--------------------- .note.nv.cuinfo           --------------------------
	.section	.note.nv.cuinfo,"",@"SHT_NOTE"
	.sectionflags	@"SHF_NOTE_NV_CUINFO"
        /*0018*/ 	.short	0x0002
        /*001a*/ 	.short	0x005a
        /*001c*/ 	.short	0x0082
	.zero		2


//--------------------- .nv.info                  --------------------------
	.section	.nv.info,"",@"SHT_CUDA_INFO"
	.align	4


	//----- nvinfo : EIATTR_REGCOUNT
	.align		4
        /*0000*/ 	.byte	0x04, 0x2f
        /*0002*/ 	.short	(.L_1 - .L_0)
	.align		4
.L_0:
        /*0004*/ 	.word	index@(matmul_kernel)
        /*0008*/ 	.word	0x00000040


	//----- nvinfo : EIATTR_FRAME_SIZE
	.align		4
.L_1:
        /*000c*/ 	.byte	0x04, 0x11
        /*000e*/ 	.short	(.L_3 - .L_2)
	.align		4
.L_2:
        /*0010*/ 	.word	index@(matmul_kernel)
        /*0014*/ 	.word	0x000066d0


	//----- nvinfo : EIATTR_MIN_STACK_SIZE
	.align		4
.L_3:
        /*0018*/ 	.byte	0x04, 0x12
        /*001a*/ 	.short	(.L_5 - .L_4)
	.align		4
.L_4:
        /*001c*/ 	.word	index@(matmul_kernel)
        /*0020*/ 	.word	0x000066d0
.L_5:


//--------------------- .nv.compat                --------------------------
	.section	.nv.compat,"",@"SHT_CUDA_COMPAT_INFO"
	.align	4
        /*0000*/ 	.byte	0x02, 0x09, 0x01, 0x00, 0x02, 0x02, 0x02, 0x00, 0x02, 0x05, 0x05, 0x00, 0x03, 0x07, 0x01, 0x01
        /*0010*/ 	.byte	0x02, 0x03, 0x00, 0x00, 0x02, 0x06, 0x01, 0x00, 0x04, 0x0b, 0x08, 0x00, 0x00, 0x00, 0x00, 0x00
        /*0020*/ 	.byte	0x00, 0x00, 0x00, 0x00


//--------------------- .nv.info.matmul_kernel    --------------------------
	.section	.nv.info.matmul_kernel,"",@"SHT_CUDA_INFO"
	.sectionflags	@""
	.align	4


	//----- nvinfo : EIATTR_CUDA_API_VERSION
	.align		4
        /*0000*/ 	.byte	0x04, 0x37
        /*0002*/ 	.short	(.L_7 - .L_6)
.L_6:
        /*0004*/ 	.word	0x00000082


	//----- nvinfo : EIATTR_KPARAM_INFO
	.align		4
.L_7:
        /*0008*/ 	.byte	0x04, 0x17
        /*000a*/ 	.short	(.L_9 - .L_8)
.L_8:
        /*000c*/ 	.word	0x00000000
        /*0010*/ 	.short	0x000d
        /*0012*/ 	.short	0x0048
        /*0014*/ 	.byte	0x00, 0xf4, 0x21, 0x00


	//----- nvinfo : EIATTR_KPARAM_INFO
	.align		4
.L_9:
        /*0018*/ 	.byte	0x04, 0x17
        /*001a*/ 	.short	(.L_11 - .L_10)
.L_10:
        /*001c*/ 	.word	0x00000000
        /*0020*/ 	.short	0x000c
        /*0022*/ 	.short	0x0040
        /*0024*/ 	.byte	0x00, 0xf4, 0x21, 0x00


	//----- nvinfo : EIATTR_KPARAM_INFO
	.align		4
.L_11:
        /*0028*/ 	.byte	0x04, 0x17
        /*002a*/ 	.short	(.L_13 - .L_12)
.L_12:
        /*002c*/ 	.word	0x00000000
        /*0030*/ 	.short	0x000b
        /*0032*/ 	.short	0x0038
        /*0034*/ 	.byte	0x00, 0xf0, 0x11, 0x00


	//----- nvinfo : EIATTR_KPARAM_INFO
	.align		4
.L_13:
        /*0038*/ 	.byte	0x04, 0x17
        /*003a*/ 	.short	(.L_15 - .L_14)
.L_14:
        /*003c*/ 	.word	0x00000000
        /*0040*/ 	.short	0x000a
        /*0042*/ 	.short	0x0034
        /*0044*/ 	.byte	0x00, 0xf0, 0x11, 0x00


	//----- nvinfo : EIATTR_KPARAM_INFO
	.align		4
.L_15:
        /*0048*/ 	.byte	0x04, 0x17
        /*004a*/ 	.short	(.L_17 - .L_16)
.L_16:
        /*004c*/ 	.word	0x00000000
        /*0050*/ 	.short	0x0009
        /*0052*/ 	.short	0x0030
        /*0054*/ 	.byte	0x00, 0xf0, 0x11, 0x00


	//----- nvinfo : EIATTR_KPARAM_INFO
	.align		4
.L_17:
        /*0058*/ 	.byte	0x04, 0x17
        /*005a*/ 	.short	(.L_19 - .L_18)
.L_18:
        /*005c*/ 	.word	0x00000000
        /*0060*/ 	.short	0x0008
        /*0062*/ 	.short	0x002c
        /*0064*/ 	.byte	0x00, 0xf0, 0x11, 0x00


	//----- nvinfo : EIATTR_KPARAM_INFO
	.align		4
.L_19:
        /*0068*/ 	.byte	0x04, 0x17
        /*006a*/ 	.short	(.L_21 - .L_20)
.L_20:
        /*006c*/ 	.word	0x00000000
        /*0070*/ 	.short	0x0007
        /*0072*/ 	.short	0x0028
        /*0074*/ 	.byte	0x00, 0xf0, 0x11, 0x00


	//----- nvinfo : EIATTR_KPARAM_INFO
	.align		4
.L_21:
        /*0078*/ 	.byte	0x04, 0x17
        /*007a*/ 	.short	(.L_23 - .L_22)
.L_22:
        /*007c*/ 	.word	0x00000000
        /*0080*/ 	.short	0x0006
        /*0082*/ 	.short	0x0024
        /*0084*/ 	.byte	0x00, 0xf0, 0x11, 0x00


	//----- nvinfo : EIATTR_KPARAM_INFO
	.align		4
.L_23:
        /*0088*/ 	.byte	0x04, 0x17
        /*008a*/ 	.short	(.L_25 - .L_24)
.L_24:
        /*008c*/ 	.word	0x00000000
        /*0090*/ 	.short	0x0005
        /*0092*/ 	.short	0x0020
        /*0094*/ 	.byte	0x00, 0xf0, 0x11, 0x00


	//----- nvinfo : EIATTR_KPARAM_INFO
	.align		4
.L_25:
        /*0098*/ 	.byte	0x04, 0x17
        /*009a*/ 	.short	(.L_27 - .L_26)
.L_26:
        /*009c*/ 	.word	0x00000000
        /*00a0*/ 	.short	0x0004
        /*00a2*/ 	.short	0x001c
        /*00a4*/ 	.byte	0x00, 0xf0, 0x11, 0x00


	//----- nvinfo : EIATTR_KPARAM_INFO
	.align		4
.L_27:
        /*00a8*/ 	.byte	0x04, 0x17
        /*00aa*/ 	.short	(.L_29 - .L_28)
.L_28:
        /*00ac*/ 	.word	0x00000000
        /*00b0*/ 	.short	0x0003
        /*00b2*/ 	.short	0x0018
        /*00b4*/ 	.byte	0x00, 0xf0, 0x11, 0x00


	//----- nvinfo : EIATTR_KPARAM_INFO
	.align		4
.L_29:
        /*00b8*/ 	.byte	0x04, 0x17
        /*00ba*/ 	.short	(.L_31 - .L_30)
.L_30:
        /*00bc*/ 	.word	0x00000000
        /*00c0*/ 	.short	0x0002
        /*00c2*/ 	.short	0x0010
        /*00c4*/ 	.byte	0x00, 0xf4, 0x21, 0x00


	//----- nvinfo : EIATTR_KPARAM_INFO
	.align		4
.L_31:
        /*00c8*/ 	.byte	0x04, 0x17
        /*00ca*/ 	.short	(.L_33 - .L_32)
.L_32:
        /*00cc*/ 	.word	0x00000000
        /*00d0*/ 	.short	0x0001
        /*00d2*/ 	.short	0x0008
        /*00d4*/ 	.byte	0x00, 0xf4, 0x21, 0x00


	//----- nvinfo : EIATTR_KPARAM_INFO
	.align		4
.L_33:
        /*00d8*/ 	.byte	0x04, 0x17
        /*00da*/ 	.short	(.L_35 - .L_34)
.L_34:
        /*00dc*/ 	.word	0x00000000
        /*00e0*/ 	.short	0x0000
        /*00e2*/ 	.short	0x0000
        /*00e4*/ 	.byte	0x00, 0xf4, 0x21, 0x00


	//----- nvinfo : EIATTR_SPARSE_MMA_MASK
	.align		4
.L_35:
        /*00e8*/ 	.byte	0x03, 0x50
        /*00ea*/ 	.short	0x0000


	//----- nvinfo : EIATTR_MAXREG_COUNT
	.align		4
        /*00ec*/ 	.byte	0x03, 0x1b
        /*00ee*/ 	.short	0x00ff


	//----- nvinfo : EIATTR_NUM_BARRIERS
	.align		4
        /*00f0*/ 	.byte	0x02, 0x4c
        /*00f2*/ 	.byte	0x01
	.zero		1


	//----- nvinfo : EIATTR_ANNOTATIONS
	.align		4
        /*00f4*/ 	.byte	0x04, 0x55
        /*00f6*/ 	.short	(.L_37 - .L_36)


	//   ....[0]....
.L_36:
        /*00f8*/ 	.word	0x00000001
        /*00fc*/ 	.byte	0x60, 0x00, 0x00, 0x00, 0x01, 0x00, 0x00, 0x00, 0x80, 0x00, 0x00, 0x00, 0x01, 0x00, 0x00, 0x00
        /* <DEDUP_REMOVED lines=2377> */
        /*959c*/ 	.byte	0xb0, 0x08, 0x03, 0x00, 0x01, 0x00, 0x00, 0x00, 0xc0, 0x08, 0x03, 0x00


	//----- nvinfo : EIATTR_MERCURY_ISA_VERSION
	.align		4
.L_37:
        /*95a8*/ 	.byte	0x03, 0x5f
        /*95aa*/ 	.short	0x0101


	//----- nvinfo : EIATTR_COOP_GROUP_MASK_REGIDS
	.align		4
        /*95ac*/ 	.byte	0x04, 0x29
        /*95ae*/ 	.short	(.L_39 - .L_38)


	//   ....[0]....
.L_38:
        /*95b0*/ 	.word	0xffffffff


	//   ....[1]....
        /*95b4*/ 	.word	0xffffffff


	//   ....[2]....
        /*95b8*/ 	.word	0xffffffff


	//   ....[3]....
        /*95bc*/ 	.word	0xffffffff


	//   ....[4]....
        /*95c0*/ 	.word	0xffffffff


	//   ....[5]....
        /*95c4*/ 	.word	0xffffffff


	//   ....[6]....
        /*95c8*/ 	.word	0xffffffff


	//   ....[7]....
        /*95cc*/ 	.word	0xffffffff


	//   ....[8]....
        /*95d0*/ 	.word	0xffffffff


	//   ....[9]....
        /*95d4*/ 	.word	0xffffffff


	//   ....[10]....
        /*95d8*/ 	.word	0xffffffff


	//   ....[11]....
        /*95dc*/ 	.word	0xffffffff


	//   ....[12]....
        /*95e0*/ 	.word	0xffffffff


	//   ....[13]....
        /*95e4*/ 	.word	0xffffffff


	//   ....[14]....
        /*95e8*/ 	.word	0xffffffff


	//   ....[15]....
        /*95ec*/ 	.word	0xffffffff


	//   ....[16]....
        /*95f0*/ 	.word	0xffffffff


	//   ....[17]....
        /*95f4*/ 	.word	0xffffffff


	//   ....[18]....
        /*95f8*/ 	.word	0xffffffff


	//   ....[19]....
        /*95fc*/ 	.word	0xffffffff


	//   ....[20]....
        /*9600*/ 	.word	0xffffffff


	//   ....[21]....
        /*9604*/ 	.word	0xffffffff


	//   ....[22]....
        /*9608*/ 	.word	0xffffffff


	//   ....[23]....
        /*960c*/ 	.word	0xffffffff


	//   ....[24]....
        /*9610*/ 	.word	0xffffffff


	//   ....[25]....
        /*9614*/ 	.word	0xffffffff


	//   ....[26]....
        /*9618*/ 	.word	0xffffffff


	//   ....[27]....
        /*961c*/ 	.word	0xffffffff


	//   ....[28]....
        /*9620*/ 	.word	0xffffffff


	//   ....[29]....
        /*9624*/ 	.word	0xffffffff


	//   ....[30]....
        /*9628*/ 	.word	0xffffffff


	//   ....[31]....
        /*962c*/ 	.word	0xffffffff


	//   ....[32]....
        /*9630*/ 	.word	0xffffffff


	//   ....[33]....
        /*9634*/ 	.word	0xffffffff


	//   ....[34]....
        /*9638*/ 	.word	0xffffffff


	//   ....[35]....
        /*963c*/ 	.word	0xffffffff


	//   ....[36]....
        /*9640*/ 	.word	0xffffffff


	//   ....[37]....
        /*9644*/ 	.word	0xffffffff


	//   ....[38]....
        /*9648*/ 	.word	0xffffffff


	//   ....[39]....
        /*964c*/ 	.word	0xffffffff


	//   ....[40]....
        /*9650*/ 	.word	0xffffffff


	//   ....[41]....
        /*9654*/ 	.word	0xffffffff


	//   ....[42]....
        /*9658*/ 	.word	0xffffffff


	//   ....[43]....
        /*965c*/ 	.word	0xffffffff


	//   ....[44]....
        /*9660*/ 	.word	0xffffffff


	//   ....[45]....
        /*9664*/ 	.word	0xffffffff


	//   ....[46]....
        /*9668*/ 	.word	0xffffffff


	//   ....[47]....
        /*966c*/ 	.word	0xffffffff


	//   ....[48]....
        /*9670*/ 	.word	0xffffffff


	//   ....[49]....
        /*9674*/ 	.word	0xffffffff


	//   ....[50]....
        /*9678*/ 	.word	0xffffffff


	//   ....[51]....
        /*967c*/ 	.word	0xffffffff


	//   ....[52]....
        /*9680*/ 	.word	0xffffffff


	//   ....[53]....
        /*9684*/ 	.word	0xffffffff


	//   ....[54]....
        /*9688*/ 	.word	0xffffffff


	//   ....[55]....
        /*968c*/ 	.word	0xffffffff


	//   ....[56]....
        /*9690*/ 	.word	0xffffffff


	//   ....[57]....
        /*9694*/ 	.word	0xffffffff


	//   ....[58]....
        /*9698*/ 	.word	0xffffffff


	//   ....[59]....
        /*969c*/ 	.word	0xffffffff


	//   ....[60]....
        /*96a0*/ 	.word	0xffffffff


	//   ....[61]....
        /*96a4*/ 	.word	0xffffffff


	//   ....[62]....
        /*96a8*/ 	.word	0xffffffff


	//   ....[63]....
        /*96ac*/ 	.word	0xffffffff


	//   ....[64]....
        /*96b0*/ 	.word	0xffffffff


	//   ....[65]....
        /*96b4*/ 	.word	0xffffffff


	//   ....[66]....
        /*96b8*/ 	.word	0xffffffff


	//   ....[67]....
        /*96bc*/ 	.word	0xffffffff


	//   ....[68]....
        /*96c0*/ 	.word	0xffffffff


	//   ....[69]....
        /*96c4*/ 	.word	0xffffffff


	//   ....[70]....
        /*96c8*/ 	.word	0xffffffff


	//   ....[71]....
        /*96cc*/ 	.word	0xffffffff


	//   ....[72]....
        /*96d0*/ 	.word	0xffffffff


	//   ....[73]....
        /*96d4*/ 	.word	0xffffffff


	//   ....[74]....
        /*96d8*/ 	.word	0xffffffff


	//   ....[75]....
        /*96dc*/ 	.word	0xffffffff


	//   ....[76]....
        /*96e0*/ 	.word	0xffffffff


	//   ....[77]....
        /*96e4*/ 	.word	0xffffffff


	//   ....[78]....
        /*96e8*/ 	.word	0xffffffff


	//   ....[79]....
        /*96ec*/ 	.word	0xffffffff


	//   ....[80]....
        /*96f0*/ 	.word	0xffffffff


	//   ....[81]....
        /*96f4*/ 	.word	0xffffffff


	//   ....[82]....
        /*96f8*/ 	.word	0xffffffff


	//   ....[83]....
        /*96fc*/ 	.word	0xffffffff


	//   ....[84]....
        /*9700*/ 	.word	0xffffffff


	//   ....[85]....
        /*9704*/ 	.word	0xffffffff


	//   ....[86]....
        /*9708*/ 	.word	0xffffffff


	//   ....[87]....
        /*970c*/ 	.word	0xffffffff


	//   ....[88]....
        /*9710*/ 	.word	0xffffffff


	//   ....[89]....
        /*9714*/ 	.word	0xffffffff


	//   ....[90]....
        /*9718*/ 	.word	0xffffffff


	//   ....[91]....
        /*971c*/ 	.word	0xffffffff


	//   ....[92]....
        /*9720*/ 	.word	0xffffffff


	//   ....[93]....
        /*9724*/ 	.word	0xffffffff


	//   ....[94]....
        /*9728*/ 	.word	0xffffffff


	//   ....[95]....
        /*972c*/ 	.word	0xffffffff


	//   ....[96]....
        /*9730*/ 	.word	0xffffffff


	//   ....[97]....
        /*9734*/ 	.word	0xffffffff


	//   ....[98]....
        /*9738*/ 	.word	0xffffffff


	//   ....[99]....
        /*973c*/ 	.word	0xffffffff


	//   ....[100]....
        /*9740*/ 	.word	0xffffffff


	//   ....[101]....
        /*9744*/ 	.word	0xffffffff


	//   ....[102]....
        /*9748*/ 	.word	0xffffffff


	//   ....[103]....
        /*974c*/ 	.word	0xffffffff


	//   ....[104]....
        /*9750*/ 	.word	0xffffffff


	//   ....[105]....
        /*9754*/ 	.word	0xffffffff


	//   ....[106]....
        /*9758*/ 	.word	0xffffffff


	//   ....[107]....
        /*975c*/ 	.word	0xffffffff


	//   ....[108]....
        /*9760*/ 	.word	0xffffffff


	//   ....[109]....
        /*9764*/ 	.word	0xffffffff


	//   ....[110]....
        /*9768*/ 	.word	0xffffffff


	//   ....[111]....
        /*976c*/ 	.word	0xffffffff


	//   ....[112]....
        /*9770*/ 	.word	0xffffffff


	//   ....[113]....
        /*9774*/ 	.word	0xffffffff


	//   ....[114]....
        /*9778*/ 	.word	0xffffffff


	//   ....[115]....
        /*977c*/ 	.word	0xffffffff


	//   ....[116]....
        /*9780*/ 	.word	0xffffffff


	//   ....[117]....
        /*9784*/ 	.word	0xffffffff


	//   ....[118]....
        /*9788*/ 	.word	0xffffffff


	//   ....[119]....
        /*978c*/ 	.word	0xffffffff


	//   ....[120]....
        /*9790*/ 	.word	0xffffffff


	//   ....[121]....
        /*9794*/ 	.word	0xffffffff


	//   ....[122]....
        /*9798*/ 	.word	0xffffffff


	//   ....[123]....
        /*979c*/ 	.word	0xffffffff


	//   ....[124]....
        /*97a0*/ 	.word	0xffffffff


	//   ....[125]....
        /*97a4*/ 	.word	0xffffffff


	//   ....[126]....
        /*97a8*/ 	.word	0xffffffff


	//----- nvinfo : EIATTR_COOP_GROUP_INSTR_OFFSETS
	.align		4
.L_39:
        /*97ac*/ 	.byte	0x04, 0x28
        /*97ae*/ 	.short	(.L_41 - .L_40)


	//   ....[0]....
.L_40:
        /*97b0*/ 	.word	0x001119e0


	//   ....[1]....
        /*97b4*/ 	.word	0x00111aa0


	//   ....[2]....
        /*97b8*/ 	.word	0x00111b40


	//   ....[3]....
        /*97bc*/ 	.word	0x00111b60


	//   ....[4]....
        /*97c0*/ 	.word	0x00111bb0


	//   ....[5]....
        /*97c4*/ 	.word	0x00111cb0


	//   ....[6]....
        /*97c8*/ 	.word	0x00111d20


	//   ....[7]....
        /*97cc*/ 	.word	0x00111d60


	//   ....[8]....
        /*97d0*/ 	.word	0x00111eb0


	//   ....[9]....
        /*97d4*/ 	.word	0x00111ef0


	//   ....[10]....
        /*97d8*/ 	.word	0x00111f70


	//   ....[11]....
        /*97dc*/ 	.word	0x00112050


	//   ....[12]....
        /*97e0*/ 	.word	0x00112090


	//   ....[13]....
        /*97e4*/ 	.word	0x001120f0


	//   ....[14]....
        /*97e8*/ 	.word	0x001121f0


	//   ....[15]....
        /*97ec*/ 	.word	0x00112280


	//   ....[16]....
        /*97f0*/ 	.word	0x00112390


	//   ....[17]....
        /*97f4*/ 	.word	0x001123e0


	//   ....[18]....
        /*97f8*/ 	.word	0x001124b0


	//   ....[19]....
        /*97fc*/ 	.word	0x00112510


	//   ....[20]....
        /*9800*/ 	.word	0x00112580


	//   ....[21]....
        /*9804*/ 	.word	0x00112640


	//   ....[22]....
        /*9808*/ 	.word	0x00112690


	//   ....[23]....
        /*980c*/ 	.word	0x001127a0


	//   ....[24]....
        /*9810*/ 	.word	0x00112800


	//   ....[25]....
        /*9814*/ 	.word	0x001128a0


	//   ....[26]....
        /*9818*/ 	.word	0x00112950


	//   ....[27]....
        /*981c*/ 	.word	0x001129b0


	//   ....[28]....
        /*9820*/ 	.word	0x00112a00


	//   ....[29]....
        /*9824*/ 	.word	0x00112af0


	//   ....[30]....
        /*9828*/ 	.word	0x00112b90


	//   ....[31]....
        /*982c*/ 	.word	0x00112cd0


	//   ....[32]....
        /*9830*/ 	.word	0x00112db0


	//   ....[33]....
        /*9834*/ 	.word	0x00112dd0


	//   ....[34]....
        /*9838*/ 	.word	0x00112e00


	//   ....[35]....
        /*983c*/ 	.word	0x00112e70


	//   ....[36]....
        /*9840*/ 	.word	0x00112ef0


	//   ....[37]....
        /*9844*/ 	.word	0x00112f60


	//   ....[38]....
        /*9848*/ 	.word	0x00113000


	//   ....[39]....
        /*984c*/ 	.word	0x00113060


	//   ....[40]....
        /*9850*/ 	.word	0x00113260


	//   ....[41]....
        /*9854*/ 	.word	0x00113290


	//   ....[42]....
        /*9858*/ 	.word	0x00113310


	//   ....[43]....
        /*985c*/ 	.word	0x00113390


	//   ....[44]....
        /*9860*/ 	.word	0x001133c0


	//   ....[45]....
        /*9864*/ 	.word	0x00113410


	//   ....[46]....
        /*9868*/ 	.word	0x00113440


	//   ....[47]....
        /*986c*/ 	.word	0x001134b0


	//   ....[48]....
        /*9870*/ 	.word	0x001134f0


	//   ....[49]....
        /*9874*/ 	.word	0x00113580


	//   ....[50]....
        /*9878*/ 	.word	0x001135a0


	//   ....[51]....
        /*987c*/ 	.word	0x001135d0


	//   ....[52]....
        /*9880*/ 	.word	0x001136c0


	//   ....[53]....
        /*9884*/ 	.word	0x00113770


	//   ....[54]....
        /*9888*/ 	.word	0x001137b0


	//   ....[55]....
        /*988c*/ 	.word	0x001137d0


	//   ....[56]....
        /*9890*/ 	.word	0x00113810


	//   ....[57]....
        /*9894*/ 	.word	0x00113870


	//   ....[58]....
        /*9898*/ 	.word	0x00113890


	//   ....[59]....
        /*989c*/ 	.word	0x001138b0


	//   ....[60]....
        /*98a0*/ 	.word	0x00113970


	//   ....[61]....
        /*98a4*/ 	.word	0x00113990


	//   ....[62]....
        /*98a8*/ 	.word	0x001139d0


	//   ....[63]....
        /*98ac*/ 	.word	0x001139f0


	//   ....[64]....
        /*98b0*/ 	.word	0x00113a20


	//   ....[65]....
        /*98b4*/ 	.word	0x00113a70


	//   ....[66]....
        /*98b8*/ 	.word	0x00113a90


	//   ....[67]....
        /*98bc*/ 	.word	0x00113ab0


	//   ....[68]....
        /*98c0*/ 	.word	0x00113ad0


	//   ....[69]....
        /*98c4*/ 	.word	0x00113bb0


	//   ....[70]....
        /*98c8*/ 	.word	0x00113cd0


	//   ....[71]....
        /*98cc*/ 	.word	0x00113d20


	//   ....[72]....
        /*98d0*/ 	.word	0x00113df0


	//   ....[73]....
        /*98d4*/ 	.word	0x00113e20


	//   ....[74]....
        /*98d8*/ 	.word	0x00113e40


	//   ....[75]....
        /*98dc*/ 	.word	0x00113e60


	//   ....[76]....
        /*98e0*/ 	.word	0x00113ea0


	//   ....[77]....
        /*98e4*/ 	.word	0x00113f50


	//   ....[78]....
        /*98e8*/ 	.word	0x00113fa0


	//   ....[79]....
        /*98ec*/ 	.word	0x00113fc0


	//   ....[80]....
        /*98f0*/ 	.word	0x00114030


	//   ....[81]....
        /*98f4*/ 	.word	0x00114090


	//   ....[82]....
        /*98f8*/ 	.word	0x00114120


	//   ....[83]....
        /*98fc*/ 	.word	0x00114150


	//   ....[84]....
        /*9900*/ 	.word	0x00114230


	//   ....[85]....
        /*9904*/ 	.word	0x00114270


	//   ....[86]....
        /*9908*/ 	.word	0x00114290


	//   ....[87]....
        /*990c*/ 	.word	0x001142b0


	//   ....[88]....
        /*9910*/ 	.word	0x001143a0


	//   ....[89]....
        /*9914*/ 	.word	0x001143d0


	//   ....[90]....
        /*9918*/ 	.word	0x00114410


	//   ....[91]....
        /*991c*/ 	.word	0x00114430


	//   ....[92]....
        /*9920*/ 	.word	0x001144b0


	//   ....[93]....
        /*9924*/ 	.word	0x001144f0


	//   ....[94]....
        /*9928*/ 	.word	0x00114570


	//   ....[95]....
        /*992c*/ 	.word	0x00114590


	//   ....[96]....
        /*9930*/ 	.word	0x001145b0


	//   ....[97]....
        /*9934*/ 	.word	0x001145e0


	//   ....[98]....
        /*9938*/ 	.word	0x00114600


	//   ....[99]....
        /*993c*/ 	.word	0x00114620


	//   ....[100]....
        /*9940*/ 	.word	0x001146d0


	//   ....[101]....
        /*9944*/ 	.word	0x00114730


	//   ....[102]....
        /*9948*/ 	.word	0x00114850


	//   ....[103]....
        /*994c*/ 	.word	0x00114880


	//   ....[104]....
        /*9950*/ 	.word	0x00114980


	//   ....[105]....
        /*9954*/ 	.word	0x001149b0


	//   ....[106]....
        /*9958*/ 	.word	0x001149d0


	//   ....[107]....
        /*995c*/ 	.word	0x001149f0


	//   ....[108]....
        /*9960*/ 	.word	0x00114a30


	//   ....[109]....
        /*9964*/ 	.word	0x00114a60


	//   ....[110]....
        /*9968*/ 	.word	0x00114a80


	//   ....[111]....
        /*996c*/ 	.word	0x00114ac0


	//   ....[112]....
        /*9970*/ 	.word	0x00114ae0


	//   ....[113]....
        /*9974*/ 	.word	0x00114b90


	//   ....[114]....
        /*9978*/ 	.word	0x00114c10


	//   ....[115]....
        /*997c*/ 	.word	0x00114c30


	//   ....[116]....
        /*9980*/ 	.word	0x00114c50


	//   ....[117]....
        /*9984*/ 	.word	0x00114ce0


	//   ....[118]....
        /*9988*/ 	.word	0x00114d00


	//   ....[119]....
        /*998c*/ 	.word	0x00114d20


	//   ....[120]....
        /*9990*/ 	.word	0x00114e20


	//   ....[121]....
        /*9994*/ 	.word	0x00114e70


	//   ....[122]....
        /*9998*/ 	.word	0x00114f60


	//   ....[123]....
        /*999c*/ 	.word	0x00114f90


	//   ....[124]....
        /*99a0*/ 	.word	0x00114ff0


	//   ....[125]....
        /*99a4*/ 	.word	0x00115020


	//   ....[126]....
        /*99a8*/ 	.word	0x001150b0


	//----- nvinfo : EIATTR_EXIT_INSTR_OFFSETS
	.align		4
.L_41:
        /*99ac*/ 	.byte	0x04, 0x1c
        /*99ae*/ 	.short	(.L_43 - .L_42)


	//   ....[0]....
.L_42:
        /*99b0*/ 	.word	0x0012bbc0


	//   ....[1]....
        /*99b4*/ 	.word	0x0012bbf0


	//----- nvinfo : EIATTR_REQNTID
	.align		4
.L_43:
        /*99b8*/ 	.byte	0x04, 0x10
        /*99ba*/ 	.short	(.L_45 - .L_44)
.L_44:
        /*99bc*/ 	.word	0x00000020
        /*99c0*/ 	.word	0x00000001
        /*99c4*/ 	.word	0x00000001


	//----- nvinfo : EIATTR_CBANK_PARAM_SIZE
	.align		4
.L_45:
        /*99c8*/ 	.byte	0x03, 0x19
        /*99ca*/ 	.short	0x0050


	//----- nvinfo : EIATTR_PARAM_CBANK
	.align		4
        /*99cc*/ 	.byte	0x04, 0x0a
        /*99ce*/ 	.short	(.L_47 - .L_46)
	.align		4
.L_46:
        /*99d0*/ 	.word	index@(.nv.constant0.matmul_kernel)
        /*99d4*/ 	.short	0x0210
        /*99d6*/ 	.short	0x0050


	//----- nvinfo : EIATTR_SW_WAR
	.align		4
.L_47:
        /*99d8*/ 	.byte	0x04, 0x36
        /*99da*/ 	.short	(.L_49 - .L_48)
.L_48:
        /*99dc*/ 	.word	0x00000008
.L_49:


//--------------------- .nv.callgraph             --------------------------
	.section	.nv.callgraph,"",@"SHT_CUDA_CALLGRAPH"
	.align	4
	.sectionentsize	8
	.align		4
        /*0000*/ 	.word	0x00000000
	.align		4
        /*0004*/ 	.word	0xffffffff
	.align		4
        /*0008*/ 	.word	0x00000000
	.align		4
        /*000c*/ 	.word	0xfffffffe
	.align		4
        /*0010*/ 	.word	0x00000000
	.align		4
        /*0014*/ 	.word	0xfffffffd
	.align		4
        /*0018*/ 	.word	0x00000000
	.align		4
        /*001c*/ 	.word	0xfffffffc


//--------------------- .text.matmul_kernel       --------------------------
	.section	.text.matmul_kernel,"ax",@progbits
	.align	128
        .global         matmul_kernel
        .type           matmul_kernel,@function
        .size           matmul_kernel,(.L_x_3 - matmul_kernel)
        .other          matmul_kernel,@"STO_CUDA_ENTRY STV_DEFAULT"
matmul_kernel:
.text.matmul_kernel:
[----:B------:R-:W0:Y:S02]  /*0000*/  LDC R1, c[0x0][0x28] ;  /* 0x00000a00ff017b82 */ /* 0x000e240000000800 */
[----:B0-----:R-:W-:-:S06]  /*0010*/  VIADD R1, R1, 0xffff9930 ;  /* 0xffff993001017836 */ /* 0x001fcc0000000000 */
[----:B------:R-:W0:Y:S01]  /*0020*/  LDC.64 R2, c[0x0][0x228] ;  /* 0x00008a00ff027b82 */ /* 0x000e220000000a00 */
[----:B------:R-:W1:Y:S01]  /*0030*/  S2R R7, SR_CTAID.X ;  /* 0x0000000000077919 */ /* 0x000e620000002500 */
[----:B------:R-:W-:Y:S01]  /*0040*/  UMOV UR4, 0x400 ;  /* 0x0000040000047882 */ /* 0x000fe20000000000 */
[----:B------:R-:W-:Y:S01]  /*0050*/  ULDC.64 UR46, c[0x0][0x208] ;  /* 0x00008200002e7ab9 */ /* 0x000fe20000000a00 */
[----:B------:R-:W-:Y:S04]  /*0060*/  STL [R1+0x230], RZ ;  /* 0x000230ff01007387 */ /* 0x000fe80000100800 */
[----:B------:R-:W2:Y:S01]  /*0070*/  S2UR UR5, SR_CgaCtaId ;  /* 0x00000000000579c3 */ /* 0x000ea20000008800 */
[----:B------:R-:W-:Y:S04]  /*0080*/  STL [R1+0x234], RZ ;  /* 0x000234ff01007387 */ /* 0x000fe80000100800 */
[----:B------:R-:W-:Y:S04]  /*0090*/  STL [R1+0x238], RZ ;  /* 0x000238ff01007387 */ /* 0x000fe80000100800 */
[----:B------:R-:W-:Y:S04]  /*00a0*/  STL [R1+0x23c], RZ ;  /* 0x00023cff01007387 */ /* 0x000fe80000100800 */
[----:B------:R-:W-:Y:S01]  /*00b0*/  STL [R1+0x1a0], RZ ;  /* 0x0001a0ff01007387 */ /* 0x000fe20000100800 */
[----:B0-----:R-:W-:-:S03]  /*00c0*/  VIADD R0, R3, 0x1ff ;  /* 0x000001ff03007836 */ /* 0x001fc60000000000 */
[----:B------:R-:W-:Y:S04]  /*00d0*/  STL [R1+0x1a4], RZ ;  /* 0x0001a4ff01007387 */ /* 0x000fe80000100800 */
[----:B------:R-:W-:Y:S01]  /*00e0*/  STL [R1+0x1a8], RZ ;  /* 0x0001a8ff01007387 */ /* 0x000fe20000100800 */
[----:B------:R-:W-:Y:S01]  /*00f0*/  SHF.R.S32.HI R5, RZ, 0x1f, R0 ;  /* 0x0000001fff057819 */ /* 0x000fe20000011400 */
[----:B--2---:R-:W-:Y:S02]  /*0100*/  ULEA UR4, UR5, UR4, 0x18 ;  /* 0x0000000405047291 */ /* 0x004fe4000f8ec03f */
[----:B------:R-:W-:Y:S01]  /*0110*/  STL [R1+0x1ac], RZ ;  /* 0x0001acff01007387 */ /* 0x000fe20000100800 */
[----:B------:R-:W-:Y:S02]  /*0120*/  LEA.HI R5, R5, R0, RZ, 0x9 ;  /* 0x0000000005057211 */ /* 0x000fe400078f48ff */
[----:B-1----:R-:W-:Y:S01]  /*0130*/  IABS R10, R7 ;  /* 0x00000007000a7213 */ /* 0x002fe20000000000 */
[----:B------:R-:W-:Y:S01]  /*0140*/  STL [R1+0x1c0], RZ ;  /* 0x0001c0ff01007387 */ /* 0x000fe20000100800 */
[----:B------:R-:W-:-:S03]  /*0150*/  SHF.R.S32.HI R5, RZ, 0x9, R5 ;  /* 0x00000009ff057819 */ /* 0x000fc60000011405 */
[----:B------:R-:W-:Y:S02]  /*0160*/  STL [R1+0x1c4], RZ ;  /* 0x0001c4ff01007387 */ /* 0x000fe40000100800 */
[----:B------:R-:W-:Y:S02]  /*0170*/  IMAD.SHL.U32 R6, R5, 0x8, RZ ;  /* 0x0000000805067824 */ /* 0x000fe400078e00ff */
[----:B------:R-:W-:Y:S03]  /*0180*/  STL [R1+0x1c8], RZ ;  /* 0x0001c8ff01007387 */ /* 0x000fe60000100800 */
[-C--:B------:R-:W-:Y:S01]  /*0190*/  IABS R9, R6.reuse ;  /* 0x0000000600097213 */ /* 0x080fe20000000000 */
[----:B------:R-:W-:Y:S01]  /*01a0*/  STL [R1+0x1cc], RZ ;  /* 0x0001ccff01007387 */ /* 0x000fe20000100800 */
[----:B------:R-:W-:Y:S02]  /*01b0*/  IABS R12, R6 ;  /* 0x00000006000c7213 */ /* 0x000fe40000000000 */
[----:B------:R-:W0:Y:S01]  /*01c0*/  I2F.RP R0, R9 ;  /* 0x0000000900007306 */ /* 0x000e220000209400 */
[----:B------:R-:W-:Y:S04]  /*01d0*/  STL [R1+0x1e0], RZ ;  /* 0x0001e0ff01007387 */ /* 0x000fe80000100800 */
[----:B------:R-:W-:Y:S04]  /*01e0*/  STL [R1+0x1e4], RZ ;  /* 0x0001e4ff01007387 */ /* 0x000fe80000100800 */
[----:B------:R-:W-:Y:S04]  /*01f0*/  STL [R1+0x1e8], RZ ;  /* 0x0001e8ff01007387 */ /* 0x000fe80000100800 */
[----:B------:R-:W-:Y:S01]  /*0200*/  STL [R1+0x1ec], RZ ;  /* 0x0001ecff01007387 */ /* 0x000fe20000100800 */
[----:B0-----:R-:W0:Y:S03]  /*0210*/  MUFU.RCP R0, R0 ;  /* 0x0000000000007308 */ /* 0x001e260000001000 */
[----:B------:R-:W-:Y:S04]  /*0220*/  STL [R1+0x200], RZ ;  /* 0x000200ff01007387 */ /* 0x000fe80000100800 */
[----:B------:R-:W-:Y:S04]  /*0230*/  STL [R1+0x204], RZ ;  /* 0x000204ff01007387 */ /* 0x000fe80000100800 */
[----:B------:R-:W-:Y:S04]  /*0240*/  STL [R1+0x208], RZ ;  /* 0x000208ff01007387 */ /* 0x000fe80000100800 */
[----:B------:R-:W-:Y:S01]  /*0250*/  STL [R1+0x20c], RZ ;  /* 0x00020cff01007387 */ /* 0x000fe20000100800 */
[----:B0-----:R-:W-:-:S03]  /*0260*/  VIADD R4, R0, 0xffffffe ;  /* 0x0ffffffe00047836 */ /* 0x001fc60000000000 */
[----:B------:R-:W-:Y:S01]  /*0270*/  STL [R1+0x220], RZ ;  /* 0x000220ff01007387 */ /* 0x000fe20000100800 */
[----:B------:R-:W-:Y:S01]  /*0280*/  IMAD.MOV R0, RZ, RZ, -R12 ;  /* 0x000000ffff007224 */ /* 0x000fe200078e0a0c */
[----:B------:R0:W1:Y:S02]  /*0290*/  F2I.FTZ.U32.TRUNC.NTZ R5, R4 ;  /* 0x0000000400057305 */ /* 0x000064000021f000 */
[----:B------:R-:W-:Y:S04]  /*02a0*/  STL [R1+0x224], RZ ;  /* 0x000224ff01007387 */ /* 0x000fe80000100800 */
[----:B------:R-:W-:Y:S04]  /*02b0*/  STL [R1+0x228], RZ ;  /* 0x000228ff01007387 */ /* 0x000fe80000100800 */
[----:B------:R-:W-:Y:S01]  /*02c0*/  STL [R1+0x22c], RZ ;  /* 0x00022cff01007387 */ /* 0x000fe20000100800 */
[----:B0-----:R-:W-:-:S03]  /*02d0*/  IMAD.MOV.U32 R4, RZ, RZ, RZ ;  /* 0x000000ffff047224 */ /* 0x001fc600078e00ff */
[----:B------:R-:W-:Y:S01]  /*02e0*/  STL [R1+0x250], RZ ;  /* 0x000250ff01007387 */ /* 0x000fe20000100800 */
[----:B-1----:R-:W-:-:S03]  /*02f0*/  IMAD.MOV R8, RZ, RZ, -R5 ;  /* 0x000000ffff087224 */ /* 0x002fc600078e0a05 */
[----:B------:R-:W-:Y:S01]  /*0300*/  STL [R1+0x254], RZ ;  /* 0x000254ff01007387 */ /* 0x000fe20000100800 */
[----:B------:R-:W-:-:S03]  /*0310*/  IMAD R11, R8, R9, RZ ;  /* 0x00000009080b7224 */ /* 0x000fc600078e02ff */
[----:B------:R-:W-:Y:S01]  /*0320*/  STL [R1+0x258], RZ ;  /* 0x000258ff01007387 */ /* 0x000fe20000100800 */
[----:B------:R-:W-:Y:S02]  /*0330*/  IMAD.MOV.U32 R8, RZ, RZ, R10 ;  /* 0x000000ffff087224 */ /* 0x000fe400078e000a */
[----:B------:R-:W-:Y:S01]  /*0340*/  IMAD.HI.U32 R5, R5, R11, R4 ;  /* 0x0000000b05057227 */ /* 0x000fe200078e0004 */
[----:B------:R-:W-:Y:S04]  /*0350*/  STL [R1+0x25c], RZ ;  /* 0x00025cff01007387 */ /* 0x000fe80000100800 */
[----:B------:R-:W-:Y:S01]  /*0360*/  STL [R1+0x270], RZ ;  /* 0x000270ff01007387 */ /* 0x000fe20000100800 */
[----:B------:R-:W-:-:S03]  /*0370*/  IMAD.HI.U32 R5, R5, R8, RZ ;  /* 0x0000000805057227 */ /* 0x000fc600078e00ff */
[----:B------:R-:W-:Y:S01]  /*0380*/  STL [R1+0x274], RZ ;  /* 0x000274ff01007387 */ /* 0x000fe20000100800 */
[----:B------:R-:W-:-:S03]  /*0390*/  IMAD R0, R5, R0, R8 ;  /* 0x0000000005007224 */ /* 0x000fc600078e0208 */
[----:B------:R-:W-:Y:S02]  /*03a0*/  STL [R1+0x278], RZ ;  /* 0x000278ff01007387 */ /* 0x000fe40000100800 */
[----:B------:R-:W-:Y:S02]  /*03b0*/  ISETP.GT.U32.AND P1, PT, R9, R0, PT ;  /* 0x000000000900720c */ /* 0x000fe40003f24070 */
[----:B------:R-:W-:Y:S04]  /*03c0*/  STL [R1+0x27c], RZ ;  /* 0x00027cff01007387 */ /* 0x000fe80000100800 */
[----:B------:R-:W-:Y:S04]  /*03d0*/  STL [R1+0x290], RZ ;  /* 0x000290ff01007387 */ /* 0x000fe80000100800 */
[----:B------:R-:W-:Y:S03]  /*03e0*/  STL [R1+0x294], RZ ;  /* 0x000294ff01007387 */ /* 0x000fe60000100800 */
[----:B------:R-:W-:Y:S01]  /*03f0*/  @!P1 IMAD.IADD R0, R0, 0x1, -R9 ;  /* 0x0000000100009824 */ /* 0x000fe200078e0a09 */
[----:B------:R-:W-:Y:S01]  /*0400*/  STL [R1+0x298], RZ ;  /* 0x000298ff01007387 */ /* 0x000fe20000100800 */
[----:B------:R-:W-:Y:S01]  /*0410*/  @!P1 VIADD R5, R5, 0x1 ;  /* 0x0000000105059836 */ /* 0x000fe20000000000 */
[----:B------:R-:W-:-:S02]  /*0420*/  ISETP.NE.AND P1, PT, R6, RZ, PT ;  /* 0x000000ff0600720c */ /* 0x000fc40003f25270 */
[----:B------:R-:W-:Y:S01]  /*0430*/  STL [R1+0x29c], RZ ;  /* 0x00029cff01007387 */ /* 0x000fe20000100800 */
[----:B------:R-:W-:Y:S02]  /*0440*/  ISETP.GE.U32.AND P0, PT, R0, R9, PT ;  /* 0x000000090000720c */ /* 0x000fe40003f06070 */
[----:B------:R-:W-:Y:S01]  /*0450*/  LOP3.LUT R0, R7, R6, RZ, 0x3c, !PT ;  /* 0x0000000607007212 */ /* 0x000fe200078e3cff */
[----:B------:R-:W-:Y:S03]  /*0460*/  STL [R1+0x2b0], RZ ;  /* 0x0002b0ff01007387 */ /* 0x000fe60000100800 */
[----:B------:R-:W-:Y:S01]  /*0470*/  ISETP.GE.AND P2, PT, R0, RZ, PT ;  /* 0x000000ff0000720c */ /* 0x000fe20003f46270 */
[----:B------:R-:W-:Y:S01]  /*0480*/  STL [R1+0x2b4], RZ ;  /* 0x0002b4ff01007387 */ /* 0x000fe20000100800 */
[----:B------:R-:W-:-:S03]  /*0490*/  VIADD R0, R2, 0x3f ;  /* 0x0000003f02007836 */ /* 0x000fc60000000000 */
[----:B------:R-:W-:Y:S02]  /*04a0*/  STL [R1+0x2b8], RZ ;  /* 0x0002b8ff01007387 */ /* 0x000fe40000100800 */
[----:B------:R-:W-:Y:S02]  /*04b0*/  @P0 VIADD R5, R5, 0x1 ;  /* 0x0000000105050836 */ /* 0x000fe40000000000 */
[----:B------:R-:W-:Y:S02]  /*04c0*/  STL [R1+0x2bc], RZ ;  /* 0x0002bcff01007387 */ /* 0x000fe40000100800 */
[----:B------:R-:W-:Y:S01]  /*04d0*/  IMAD.MOV.U32 R4, RZ, RZ, R5 ;  /* 0x000000ffff047224 */ /* 0x000fe200078e0005 */
[----:B------:R-:W-:Y:S01]  /*04e0*/  SHF.R.S32.HI R5, RZ, 0x1f, R0 ;  /* 0x0000001fff057819 */ /* 0x000fe20000011400 */
[----:B------:R-:W-:Y:S02]  /*04f0*/  STL [R1+0x2d0], RZ ;  /* 0x0002d0ff01007387 */ /* 0x000fe40000100800 */
[----:B------:R-:W-:Y:S01]  /*0500*/  @!P2 IMAD.MOV R4, RZ, RZ, -R4 ;  /* 0x000000ffff04a224 */ /* 0x000fe200078e0a04 */
[----:B------:R-:W-:Y:S01]  /*0510*/  @!P1 LOP3.LUT R4, RZ, R6, RZ, 0x33, !PT ;  /* 0x00000006ff049212 */ /* 0x000fe200078e33ff */
[----:B------:R-:W-:Y:S01]  /*0520*/  STL [R1+0x2d4], RZ ;  /* 0x0002d4ff01007387 */ /* 0x000fe20000100800 */
[----:B------:R-:W-:-:S03]  /*0530*/  LEA.HI R5, R5, R0, RZ, 0x6 ;  /* 0x0000000005057211 */ /* 0x000fc600078f30ff */
[----:B------:R-:W-:Y:S01]  /*0540*/  STL [R1+0x2d8], RZ ;  /* 0x0002d8ff01007387 */ /* 0x000fe20000100800 */
[----:B------:R-:W-:Y:S02]  /*0550*/  IMAD.SHL.U32 R8, R4, 0x8, RZ ;  /* 0x0000000804087824 */ /* 0x000fe400078e00ff */
[----:B------:R-:W-:Y:S01]  /*0560*/  IMAD.MOV R4, RZ, RZ, -R4 ;  /* 0x000000ffff047224 */ /* 0x000fe200078e0a04 */
[----:B------:R-:W-:Y:S02]  /*0570*/  STL [R1+0x2dc], RZ ;  /* 0x0002dcff01007387 */ /* 0x000fe40000100800 */
[----:B------:R-:W-:Y:S01]  /*0580*/  LEA.HI.SX32 R5, R5, -R8, 0x1a ;  /* 0x8000000805057211 */ /* 0x000fe200078fd2ff */
[----:B------:R-:W-:Y:S01]  /*0590*/  IMAD R6, R6, R4, R7 ;  /* 0x0000000406067224 */ /* 0x000fe200078e0207 */
[----:B------:R-:W-:Y:S02]  /*05a0*/  STL [R1+0x2f0], RZ ;  /* 0x0002f0ff01007387 */ /* 0x000fe40000100800 */
[----:B------:R-:W-:-:S02]  /*05b0*/  VIMNMX R13, R5, 0x8, PT ;  /* 0x00000008050d7848 */ /* 0x000fc40003fe0100 */
[----:B------:R-:W-:Y:S01]  /*05c0*/  STL [R1+0x2f4], RZ ;  /* 0x0002f4ff01007387 */ /* 0x000fe20000100800 */
[----:B------:R-:W-:Y:S02]  /*05d0*/  IABS R11, R6 ;  /* 0x00000006000b7213 */ /* 0x000fe40000000000 */
[----:B------:R-:W-:Y:S01]  /*05e0*/  IABS R9, R13 ;  /* 0x0000000d00097213 */ /* 0x000fe20000000000 */
[----:B------:R-:W-:Y:S03]  /*05f0*/  STL [R1+0x2f8], RZ ;  /* 0x0002f8ff01007387 */ /* 0x000fe60000100800 */
        /* <DEDUP_REMOVED lines=11> */
[----:B------:R-:W-:Y:S04]  /*06b0*/  STL [R1+0x33c], RZ ;  /* 0x00033cff01007387 */ /* 0x000fe80000100800 */
[----:B------:R-:W-:Y:S01]  /*06c0*/  STL [R1+0x350], RZ ;  /* 0x000350ff01007387 */ /* 0x000fe20000100800 */
[----:B------:R-:W0:Y:S03]  /*06d0*/  F2I.FTZ.U32.TRUNC.NTZ R5, R5 ;  /* 0x0000000500057305 */ /* 0x000e26000021f000 */
[----:B------:R-:W-:Y:S04]  /*06e0*/  STL [R1+0x354], RZ ;  /* 0x000354ff01007387 */ /* 0x000fe80000100800 */
[----:B------:R-:W-:Y:S04]  /*06f0*/  STL [R1+0x358], RZ ;  /* 0x000358ff01007387 */ /* 0x000fe80000100800 */
[----:B------:R-:W-:Y:S04]  /*0700*/  STL [R1+0x35c], RZ ;  /* 0x00035cff01007387 */ /* 0x000fe80000100800 */
[----:B------:R-:W-:Y:S01]  /*0710*/  STL [R1+0x440], RZ ;  /* 0x000440ff01007387 */ /* 0x000fe20000100800 */
[----:B0-----:R-:W-:-:S03]  /*0720*/  IMAD.MOV R10, RZ, RZ, -R5 ;  /* 0x000000ffff0a7224 */ /* 0x001fc600078e0a05 */
[----:B------:R-:W-:Y:S01]  /*0730*/  STL [R1+0x444], RZ ;  /* 0x000444ff01007387 */ /* 0x000fe20000100800 */
[----:B------:R-:W-:Y:S01]  /*0740*/  IMAD.MOV.U32 R4, RZ, RZ, R10 ;  /* 0x000000ffff047224 */ /* 0x000fe200078e000a */
[----:B------:R-:W-:Y:S02]  /*0750*/  IABS R10, R13 ;  /* 0x0000000d000a7213 */ /* 0x000fe40000000000 */
[----:B------:R-:W-:Y:S01]  /*0760*/  STL [R1+0x448], RZ ;  /* 0x000448ff01007387 */ /* 0x000fe20000100800 */
[----:B------:R-:W-:Y:S02]  /*0770*/  IMAD R7, R4, R9, RZ ;  /* 0x0000000904077224 */ /* 0x000fe400078e02ff */
[----:B------:R-:W-:Y:S01]  /*0780*/  IMAD.MOV.U32 R4, RZ, RZ, RZ ;  /* 0x000000ffff047224 */ /* 0x000fe200078e00ff */
[----:B------:R-:W-:Y:S03]  /*0790*/  STL [R1+0x44c], RZ ;  /* 0x00044cff01007387 */ /* 0x000fe60000100800 */
[----:B------:R-:W-:Y:S01]  /*07a0*/  IMAD.HI.U32 R4, R5, R7, R4 ;  /* 0x0000000705047227 */ /* 0x000fe200078e0004 */
[----:B------:R-:W-:Y:S03]  /*07b0*/  STL [R1+0x510], RZ ;  /* 0x000510ff01007387 */ /* 0x000fe60000100800 */
[----:B------:R-:W-:Y:S01]  /*07c0*/  IMAD.MOV R5, RZ, RZ, -R10 ;  /* 0x000000ffff057224 */ /* 0x000fe200078e0a0a */
[----:B------:R-:W-:Y:S01]  /*07d0*/  STL [R1+0x514], RZ ;  /* 0x000514ff01007387 */ /* 0x000fe20000100800 */
[----:B------:R-:W-:-:S03]  /*07e0*/  IMAD.HI.U32 R0, R4, R11, RZ ;  /* 0x0000000b04007227 */ /* 0x000fc600078e00ff */
[----:B------:R-:W-:Y:S01]  /*07f0*/  STL [R1+0x518], RZ ;  /* 0x000518ff01007387 */ /* 0x000fe20000100800 */
[----:B------:R-:W-:Y:S02]  /*0800*/  IMAD R4, R0, R5, R11 ;  /* 0x0000000500047224 */ /* 0x000fe400078e020b */
[----:B------:R-:W0:Y:S01]  /*0810*/  LDC R5, c[0x0][0x230] ;  /* 0x00008c00ff057b82 */ /* 0x000e220000000800 */
        /* <DEDUP_REMOVED lines=11> */
[-C--:B------:R-:W-:Y:S01]  /*08d0*/  LOP3.LUT R4, R6, R13.reuse, RZ, 0x3c, !PT ;  /* 0x0000000d06047212 */ /* 0x080fe200078e3cff */
[----:B------:R-:W-:Y:S01]  /*08e0*/  STL [R1+0x5b4], RZ ;  /* 0x0005b4ff01007387 */ /* 0x000fe20000100800 */
[----:B0-----:R-:W-:Y:S02]  /*08f0*/  VIADD R5, R5, 0x3f ;  /* 0x0000003f05057836 */ /* 0x001fe40000000000 */
[----:B------:R-:W-:Y:S01]  /*0900*/  ISETP.GE.AND P2, PT, R4, RZ, PT ;  /* 0x000000ff0400720c */ /* 0x000fe20003f46270 */
[----:B------:R-:W-:Y:S04]  /*0910*/  STL [R1+0x5b8], RZ ;  /* 0x0005b8ff01007387 */ /* 0x000fe80000100800 */
[----:B------:R-:W-:Y:S02]  /*0920*/  STL [R1+0x5bc], RZ ;  /* 0x0005bcff01007387 */ /* 0x000fe40000100800 */
[----:B------:R-:W-:Y:S01]  /*0930*/  @P0 VIADD R0, R0, 0x1 ;  /* 0x0000000100000836 */ /* 0x000fe20000000000 */
[----:B------:R-:W-:Y:S01]  /*0940*/  ISETP.GE.AND P0, PT, R5, 0x40, PT ;  /* 0x000000400500780c */ /* 0x000fe20003f06270 */
[----:B------:R-:W-:Y:S04]  /*0950*/  STL [R1+0x600], RZ ;  /* 0x000600ff01007387 */ /* 0x000fe80000100800 */
[----:B------:R-:W-:Y:S01]  /*0960*/  STL [R1+0x604], RZ ;  /* 0x000604ff01007387 */ /* 0x000fe20000100800 */
[----:B------:R-:W-:Y:S01]  /*0970*/  @!P2 IMAD.MOV R0, RZ, RZ, -R0 ;  /* 0x000000ffff00a224 */ /* 0x000fe200078e0a00 */
[----:B------:R-:W-:-:S02]  /*0980*/  @!P1 LOP3.LUT R0, RZ, R13, RZ, 0x33, !PT ;  /* 0x0000000dff009212 */ /* 0x000fc400078e33ff */
[----:B------:R-:W-:Y:S03]  /*0990*/  STL [R1+0x608], RZ ;  /* 0x000608ff01007387 */ /* 0x000fe60000100800 */
[----:B------:R-:W-:Y:S01]  /*09a0*/  IMAD.SHL.U32 R53, R0, 0x200, RZ ;  /* 0x0000020000357824 */ /* 0x000fe200078e00ff */
[----:B------:R-:W-:Y:S01]  /*09b0*/  STL [R1+0x60c], RZ ;  /* 0x00060cff01007387 */ /* 0x000fe20000100800 */
[----:B------:R-:W-:Y:S02]  /*09c0*/  IMAD.MOV R4, RZ, RZ, -R0 ;  /* 0x000000ffff047224 */ /* 0x000fe400078e0a00 */
[C---:B------:R-:W-:Y:S01]  /*09d0*/  VIADD R5, R53.reuse, 0x1 ;  /* 0x0000000135057836 */ /* 0x040fe20000000000 */
[----:B------:R-:W-:Y:S01]  /*09e0*/  STL [R1+0x650], RZ ;  /* 0x000650ff01007387 */ /* 0x000fe20000100800 */
[C---:B------:R-:W-:Y:S02]  /*09f0*/  VIADD R0, R53.reuse, 0x2 ;  /* 0x0000000235007836 */ /* 0x040fe40000000000 */
[----:B------:R-:W-:Y:S01]  /*0a00*/  VIADD R7, R53, 0x3 ;  /* 0x0000000335077836 */ /* 0x000fe20000000000 */
[----:B------:R-:W-:Y:S01]  /*0a10*/  STL [R1+0x654], RZ ;  /* 0x000654ff01007387 */ /* 0x000fe20000100800 */
[----:B------:R-:W-:-:S02]  /*0a20*/  IMAD R4, R13, R4, R6 ;  /* 0x000000040d047224 */ /* 0x000fc400078e0206 */
[C---:B------:R-:W-:Y:S01]  /*0a30*/  VIADD R30, R53.reuse, 0x183 ;  /* 0x00000183351e7836 */ /* 0x040fe20000000000 */
[----:B------:R-:W-:Y:S01]  /*0a40*/  STL [R1+0x658], RZ ;  /* 0x000658ff01007387 */ /* 0x000fe20000100800 */
[----:B------:R-:W-:Y:S02]  /*0a50*/  IMAD.IADD R4, R8, 0x1, R4 ;  /* 0x0000000108047824 */ /* 0x000fe400078e0204 */
[C---:B------:R-:W-:Y:S01]  /*0a60*/  VIADD R25, R53.reuse, 0x197 ;  /* 0x0000019735197836 */ /* 0x040fe20000000000 */
[----:B------:R-:W-:Y:S01]  /*0a70*/  STL [R1+0x65c], RZ ;  /* 0x00065cff01007387 */ /* 0x000fe20000100800 */
[C---:B------:R-:W-:Y:S02]  /*0a80*/  VIADD R29, R53.reuse, 0x19b ;  /* 0x0000019b351d7836 */ /* 0x040fe40000000000 */
[C---:B------:R-:W-:Y:S01]  /*0a90*/  VIADD R31, R53.reuse, 0x1c2 ;  /* 0x000001c2351f7836 */ /* 0x040fe20000000000 */
[----:B------:R-:W-:Y:S01]  /*0aa0*/  STL [R1+0x6a0], RZ ;  /* 0x0006a0ff01007387 */ /* 0x000fe20000100800 */
[----:B------:R-:W-:-:S02]  /*0ab0*/  VIADD R28, R53, 0x1cc ;  /* 0x000001cc351c7836 */ /* 0x000fc40000000000 */
[C---:B------:R-:W-:Y:S01]  /*0ac0*/  VIADD R52, R53.reuse, 0x1d0 ;  /* 0x000001d035347836 */ /* 0x040fe20000000000 */
[----:B------:R-:W-:Y:S01]  /*0ad0*/  STL [R1+0x6a4], RZ ;  /* 0x0006a4ff01007387 */ /* 0x000fe20000100800 */
[C---:B------:R-:W-:Y:S02]  /*0ae0*/  VIADD R61, R53.reuse, 0x1d1 ;  /* 0x000001d1353d7836 */ /* 0x040fe40000000000 */
        /* <DEDUP_REMOVED lines=61> */
[----:B------:R-:W-:Y:S04]  /*0ec0*/  STL [R1+0x4e8], RZ ;  /* 0x0004e8ff01007387 */ /* 0x000fe80000100800 */
        /* <DEDUP_REMOVED lines=917> */
[----:B------:R-:W-:Y:S04]  /*4820*/  STL [R1+0x128], R53 ;  /* 0x0001283501007387 */ /* 0x000fe80000100800 */
[----:B------:R0:W-:Y:S04]  /*4830*/  STL [R1+0x1804], R5 ;  /* 0x0018040501007387 */ /* 0x0001e80000100800 */
[----:B------:R1:W-:Y:S04]  /*4840*/  STL [R1+0x1800], R0 ;  /* 0x0018000001007387 */ /* 0x0003e80000100800 */
[----:B------:R2:W-:Y:S01]  /*4850*/  STL [R1+0x17fc], R7 ;  /* 0x0017fc0701007387 */ /* 0x0005e20000100800 */
[C---:B0-----:R-:W-:Y:S01]  /*4860*/  VIADD R5, R53.reuse, 0x4 ;  /* 0x0000000435057836 */ /* 0x041fe20000000000 */
[----:B------:R-:W0:Y:S01]  /*4870*/  S2R R14, SR_TID.X ;  /* 0x00000000000e7919 */ /* 0x000e220000002100 */
[----:B-1----:R-:W-:-:S03]  /*4880*/  VIADD R0, R53, 0x5 ;  /* 0x0000000535007836 */ /* 0x002fc60000000000 */
[----:B------:R1:W-:Y:S01]  /*4890*/  STL [R1+0x17f8], R5 ;  /* 0x0017f80501007387 */ /* 0x0003e20000100800 */
[----:B--2---:R-:W-:-:S03]  /*48a0*/  VIADD R7, R53, 0x6 ;  /* 0x0000000635077836 */ /* 0x004fc60000000000 */
[----:B------:R2:W-:Y:S04]  /*48b0*/  STL [R1+0x17f4], R0 ;  /* 0x0017f40001007387 */ /* 0x0005e80000100800 */
[----:B------:R3:W-:Y:S01]  /*48c0*/  STL [R1+0x17ec], R7 ;  /* 0x0017ec0701007387 */ /* 0x0007e20000100800 */
[C---:B-1----:R-:W-:Y:S02]  /*48d0*/  VIADD R5, R53.reuse, 0x7 ;  /* 0x0000000735057836 */ /* 0x042fe40000000000 */
[----:B--2---:R-:W-:-:S03]  /*48e0*/  VIADD R0, R53, 0x8 ;  /* 0x0000000835007836 */ /* 0x004fc60000000000 */
[----:B------:R1:W-:Y:S01]  /*48f0*/  STL [R1+0x17e8], R5 ;  /* 0x0017e80501007387 */ /* 0x0003e20000100800 */
[----:B---3--:R-:W-:-:S03]  /*4900*/  VIADD R7, R53, 0x9 ;  /* 0x0000000935077836 */ /* 0x008fc60000000000 */
[----:B------:R2:W-:Y:S04]  /*4910*/  STL [R1+0x17e4], R0 ;  /* 0x0017e40001007387 */ /* 0x0005e80000100800 */
[----:B------:R3:W-:Y:S01]  /*4920*/  STL [R1+0x17e0], R7 ;  /* 0x0017e00701007387 */ /* 0x0007e20000100800 */
[C---:B-1----:R-:W-:Y:S01]  /*4930*/  VIADD R5, R53.reuse, 0xa ;  /* 0x0000000a35057836 */ /* 0x042fe20000000000 */
[----:B0-----:R-:W-:Y:S01]  /*4940*/  LOP3.LUT R6, R14, 0x1f, RZ, 0xc0, !PT ;  /* 0x0000001f0e067812 */ /* 0x001fe200078ec0ff */
[----:B--2---:R-:W-:-:S03]  /*4950*/  VIADD R0, R53, 0xb ;  /* 0x0000000b35007836 */ /* 0x004fc60000000000 */
[----:B------:R0:W-:Y:S01]  /*4960*/  STL [R1+0x17dc], R5 ;  /* 0x0017dc0501007387 */ /* 0x0001e20000100800 */
[----:B---3--:R-:W-:-:S03]  /*4970*/  VIADD R7, R53, 0xc ;  /* 0x0000000c35077836 */ /* 0x008fc60000000000 */
[----:B------:R1:W-:Y:S04]  /*4980*/  STL [R1+0x17d8], R0 ;  /* 0x0017d80001007387 */ /* 0x0003e80000100800 */
[----:B------:R2:W-:Y:S01]  /*4990*/  STL [R1+0x16b8], R7 ;  /* 0x0016b80701007387 */ /* 0x0005e20000100800 */
[C---:B0-----:R-:W-:Y:S02]  /*49a0*/  VIADD R5, R53.reuse, 0xd ;  /* 0x0000000d35057836 */ /* 0x041fe40000000000 */
[----:B-1----:R-:W-:-:S03]  /*49b0*/  VIADD R0, R53, 0xe ;  /* 0x0000000e35007836 */ /* 0x002fc60000000000 */
[----:B------:R0:W-:Y:S01]  /*49c0*/  STL [R1+0x17d4], R5 ;  /* 0x0017d40501007387 */ /* 0x0001e20000100800 */
[----:B--2---:R-:W-:-:S03]  /*49d0*/  VIADD R7, R53, 0xf ;  /* 0x0000000f35077836 */ /* 0x004fc60000000000 */
        /* <DEDUP_REMOVED lines=747> */
[C---:B-1----:R-:W-:Y:S02]  /*7890*/  VIADD R0, R53.reuse, 0x185 ;  /* 0x0000018535007836 */ /* 0x042fe40000000000 */
[----:B--2---:R-:W-:-:S03]  /*78a0*/  VIADD R7, R53, 0x188 ;  /* 0x0000018835077836 */ /* 0x004fc60000000000 */
[----:B------:R0:W-:Y:S04]  /*78b0*/  STL [R1+0x130], R0 ;  /* 0x0001300001007387 */ /* 0x0001e80000100800 */
[----:B------:R1:W-:Y:S01]  /*78c0*/  STL [R1+0x12c], R5 ;  /* 0x00012c0501007387 */ /* 0x0003e20000100800 */
[C---:B0-----:R-:W-:Y:S02]  /*78d0*/  VIADD R0, R53.reuse, 0x187 ;  /* 0x0000018735007836 */ /* 0x041fe40000000000 */
[----:B-1----:R-:W-:-:S03]  /*78e0*/  VIADD R5, R53, 0x189 ;  /* 0x0000018935057836 */ /* 0x002fc60000000000 */
[----:B------:R0:W-:Y:S04]  /*78f0*/  STL [R1+0x124], R0 ;  /* 0x0001240001007387 */ /* 0x0001e80000100800 */
        /* <DEDUP_REMOVED lines=36> */
[----:B------:R1:W-:Y:S01]  /*7b40*/  STL [R1+0xd0], R7 ;  /* 0x0000d00701007387 */ /* 0x0003e20000100800 */
[C---:B0-----:R-:W-:Y:S02]  /*7b50*/  VIADD R0, R53.reuse, 0x19d ;  /* 0x0000019d35007836 */ /* 0x041fe40000000000 */
[----:B-1----:R-:W-:-:S03]  /*7b60*/  VIADD R7, R53, 0x1a0 ;  /* 0x000001a035077836 */ /* 0x002fc60000000000 */
[----:B------:R0:W-:Y:S04]  /*7b70*/  STL [R1+0xcc], R0 ;  /* 0x0000cc0001007387 */ /* 0x0001e80000100800 */
[----:B------:R1:W-:Y:S01]  /*7b80*/  STL [R1+0xc8], R5 ;  /* 0x0000c80501007387 */ /* 0x0003e20000100800 */
[C---:B0-----:R-:W-:Y:S02]  /*7b90*/  VIADD R0, R53.reuse, 0x19f ;  /* 0x0000019f35007836 */ /* 0x041fe40000000000 */
[----:B-1----:R-:W-:-:S03]  /*7ba0*/  VIADD R5, R53, 0x1a1 ;  /* 0x000001a135057836 */ /* 0x002fc60000000000 */
[----:B------:R0:W-:Y:S04]  /*7bb0*/  STL [R1+0xc4], R0 ;  /* 0x0000c40001007387 */ /* 0x0001e80000100800 */
[----:B------:R1:W-:Y:S04]  /*7bc0*/  STL [R1+0xc0], R7 ;  /* 0x0000c00701007387 */ /* 0x0003e80000100800 */
[----:B------:R2:W-:Y:S01]  /*7bd0*/  STL [R1+0xbc], R5 ;  /* 0x0000bc0501007387 */ /* 0x0005e20000100800 */
[----:B0-----:R-:W-:Y:S02]  /*7be0*/  IMAD.SHL.U32 R0, R4, 0x40, RZ ;  /* 0x0000004004007824 */ /* 0x001fe400078e00ff */
[----:B------:R-:W-:-:S02]  /*7bf0*/  VIADD R4, R53, 0x1a4 ;  /* 0x000001a435047836 */ /* 0x000fc40000000000 */
[C---:B-1----:R-:W-:Y:S02]  /*7c00*/  VIADD R7, R53.reuse, 0x1a2 ;  /* 0x000001a235077836 */ /* 0x042fe40000000000 */
[----:B--2---:R-:W-:-:S03]  /*7c10*/  VIADD R5, R53, 0x1a3 ;  /* 0x000001a335057836 */ /* 0x004fc60000000000 */
[----:B------:R0:W-:Y:S04]  /*7c20*/  STL [R1+0xb8], R7 ;  /* 0x0000b80701007387 */ /* 0x0001e80000100800 */
[----:B------:R1:W-:Y:S04]  /*7c30*/  STL [R1+0xb4], R5 ;  /* 0x0000b40501007387 */ /* 0x0003e80000100800 */
[----:B------:R2:W-:Y:S01]  /*7c40*/  STL [R1+0xb0], R4 ;  /* 0x0000b00401007387 */ /* 0x0005e20000100800 */
[C---:B0-----:R-:W-:Y:S01]  /*7c50*/  LOP3.LUT R7, R0.reuse, 0x1f, R14, 0xf8, !PT ;  /* 0x0000001f00077812 */ /* 0x041fe200078ef80e */
[----:B------:R-:W-:Y:S01]  /*7c60*/  VIADD R14, R53, 0x1f5 ;  /* 0x000001f5350e7836 */ /* 0x000fe20000000000 */
[----:B-1----:R-:W-:-:S03]  /*7c70*/  LOP3.LUT R5, R0, 0x20, R6, 0xfe, !PT ;  /* 0x0000002000057812 */ /* 0x002fc600078efe06 */
[----:B------:R0:W-:Y:S01]  /*7c80*/  STL [R1+0x1364], R7 ;  /* 0x0013640701007387 */ /* 0x0001e20000100800 */
[C---:B------:R-:W-:Y:S02]  /*7c90*/  VIADD R0, R53.reuse, 0x1a6 ;  /* 0x000001a635007836 */ /* 0x040fe40000000000 */
[C---:B--2---:R-:W-:Y:S01]  /*7ca0*/  VIADD R4, R53.reuse, 0x1a5 ;  /* 0x000001a535047836 */ /* 0x044fe20000000000 */
[----:B------:R1:W-:Y:S01]  /*7cb0*/  STL [R1+0x1360], R5 ;  /* 0x0013600501007387 */ /* 0x0003e20000100800 */
[----:B------:R-:W-:-:S03]  /*7cc0*/  VIADD R6, R53, 0x1c9 ;  /* 0x000001c935067836 */ /* 0x000fc60000000000 */
[----:B------:R2:W-:Y:S01]  /*7cd0*/  STL [R1+0xac], R4 ;  /* 0x0000ac0401007387 */ /* 0x0005e20000100800 */
[----:B0-----:R-:W-:-:S03]  /*7ce0*/  VIADD R7, R53, 0x1fc ;  /* 0x000001fc35077836 */ /* 0x001fc60000000000 */
[----:B------:R0:W-:Y:S01]  /*7cf0*/  STL [R1+0xa8], R0 ;  /* 0x0000a80001007387 */ /* 0x0001e20000100800 */
[C---:B-1----:R-:W-:Y:S02]  /*7d00*/  VIADD R5, R53.reuse, 0x1a7 ;  /* 0x000001a735057836 */ /* 0x042fe40000000000 */
[----:B--2---:R-:W-:-:S03]  /*7d10*/  VIADD R4, R53, 0x1a8 ;  /* 0x000001a835047836 */ /* 0x004fc60000000000 */
[----:B------:R1:W-:Y:S01]  /*7d20*/  STL [R1+0xa4], R5 ;  /* 0x0000a40501007387 */ /* 0x0003e20000100800 */
[----:B0-----:R-:W-:-:S03]  /*7d30*/  VIADD R0, R53, 0x1a9 ;  /* 0x000001a935007836 */ /* 0x001fc60000000000 */
[----:B------:R0:W-:Y:S04]  /*7d40*/  STL [R1+0xa0], R4 ;  /* 0x0000a00401007387 */ /* 0x0001e80000100800 */
[----:B------:R2:W-:Y:S01]  /*7d50*/  STL [R1+0x9c], R0 ;  /* 0x00009c0001007387 */ /* 0x0005e20000100800 */
[C---:B-1----:R-:W-:Y:S02]  /*7d60*/  VIADD R5, R53.reuse, 0x1aa ;  /* 0x000001aa35057836 */ /* 0x042fe40000000000 */
[----:B0-----:R-:W-:-:S03]  /*7d70*/  VIADD R4, R53, 0x1ab ;  /* 0x000001ab35047836 */ /* 0x001fc60000000000 */
        /* <DEDUP_REMOVED lines=70> */
[----:B-1----:R-:W-:Y:S01]  /*81e0*/  VIADD R4, R53, 0x1ff ;  /* 0x000001ff35047836 */ /* 0x002fe20000000000 */
[----:B------:R-:W-:Y:S06]  /*81f0*/  @!P0 BRA `(.L_x_0) ;  /* 0x00000c6000488947 */ /* 0x000fec0003800000 */
[----:B------:R0:W-:Y:S01]  /*8200*/  STL [R1+0x4760], R47 ;  /* 0x0047602f01007387 */ /* 0x0001e20000100800 */
[----:B------:R-:W-:Y:S01]  /*8210*/  IABS R54, R4 ;  /* 0x0000000400367213 */ /* 0x000fe20000000000 */
[----:B------:R-:W-:Y:S01]  /*8220*/  ULDC.64 UR6, c[0x0][0x218] ;  /* 0x0000860000067ab9 */ /* 0x000fe20000000a00 */
[----:B------:R-:W-:Y:S01]  /*8230*/  IABS R53, R5 ;  /* 0x0000000500357213 */ /* 0x000fe20000000000 */
[----:B------:R-:W-:Y:S01]  /*8240*/  ULDC UR5, c[0x0][0x234] ;  /* 0x00008d0000057ab9 */ /* 0x000fe20000000800 */
[----:B------:R-:W-:Y:S01]  /*8250*/  ULDC UR8, c[0x0][0x240] ;  /* 0x0000900000087ab9 */ /* 0x000fe20000000800 */
[----:B0-----:R-:W2:Y:S04]  /*8260*/  LDL R47, [R1+0x1364] ;  /* 0x00136400012f7983 */ /* 0x001ea80000100800 */
[----:B------:R0:W-:Y:S04]  /*8270*/  STL [R1+0x475c], R48 ;  /* 0x00475c3001007387 */ /* 0x0001e80000100800 */
[----:B0-----:R-:W3:Y:S04]  /*8280*/  LDL R48, [R1+0x1360] ;  /* 0x0013600001307983 */ /* 0x001ee80000100800 */
[----:B------:R0:W-:Y:S04]  /*8290*/  STL [R1+0x4758], R49 ;  /* 0x0047583101007387 */ /* 0x0001e80000100800 */
[----:B------:R1:W-:Y:S04]  /*82a0*/  STL [R1+0x4754], R50 ;  /* 0x0047543201007387 */ /* 0x0003e80000100800 */
[----:B------:R4:W-:Y:S01]  /*82b0*/  STL [R1+0x4750], R51 ;  /* 0x0047503301007387 */ /* 0x0009e20000100800 */
[----:B0-----:R-:W-:-:S03]  /*82c0*/  IMAD.MOV.U32 R49, RZ, RZ, R31 ;  /* 0x000000ffff317224 */ /* 0x001fc600078e001f */
[----:B------:R0:W-:Y:S01]  /*82d0*/  STL [R1+0x474c], R58 ;  /* 0x00474c3a01007387 */ /* 0x0001e20000100800 */
[----:B-1----:R-:W-:Y:S01]  /*82e0*/  IMAD.MOV.U32 R50, RZ, RZ, R52 ;  /* 0x000000ffff327224 */ /* 0x002fe200078e0034 */
[----:B------:R-:W-:Y:S02]  /*82f0*/  IABS R52, R2 ;  /* 0x0000000200347213 */ /* 0x000fe40000000000 */
[----:B------:R1:W-:Y:S01]  /*8300*/  STL [R1+0x4748], R59 ;  /* 0x0047483b01007387 */ /* 0x0003e20000100800 */
[----:B----4-:R-:W-:Y:S01]  /*8310*/  IMAD.MOV.U32 R51, RZ, RZ, R0 ;  /* 0x000000ffff337224 */ /* 0x010fe200078e0000 */
[----:B------:R-:W-:Y:S02]  /*8320*/  IABS R0, R3 ;  /* 0x0000000300007213 */ /* 0x000fe40000000000 */
[----:B------:R4:W-:Y:S01]  /*8330*/  STL [R1+0x4744], R60 ;  /* 0x0047443c01007387 */ /* 0x0009e20000100800 */
[----:B0-----:R-:W-:-:S03]  /*8340*/  IMAD.MOV.U32 R58, RZ, RZ, R25 ;  /* 0x000000ffff3a7224 */ /* 0x001fc600078e0019 */
[----:B------:R0:W-:Y:S01]  /*8350*/  STL [R1+0x4740], R61 ;  /* 0x0047403d01007387 */ /* 0x0001e20000100800 */
[----:B------:R-:W5:Y:S01]  /*8360*/  I2F.RP R25, R0 ;  /* 0x0000000000197306 */ /* 0x000f620000209400 */
[----:B-1----:R-:W-:Y:S02]  /*8370*/  IMAD.MOV.U32 R59, RZ, RZ, R30 ;  /* 0x000000ffff3b7224 */ /* 0x002fe400078e001e */
[----:B----4-:R-:W-:Y:S02]  /*8380*/  IMAD.MOV.U32 R60, RZ, RZ, R29 ;  /* 0x000000ffff3c7224 */ /* 0x010fe400078e001d */
[----:B0-----:R-:W-:-:S03]  /*8390*/  IMAD.MOV.U32 R61, RZ, RZ, R28 ;  /* 0x000000ffff3d7224 */ /* 0x001fc600078e001c */
[----:B------:R-:W0:Y:S08]  /*83a0*/  I2F.RP R28, R52 ;  /* 0x00000034001c7306 */ /* 0x000e300000209400 */
[----:B-----5:R-:W1:Y:S08]  /*83b0*/  MUFU.RCP R25, R25 ;  /* 0x0000001900197308 */ /* 0x020e700000001000 */
[----:B0-----:R-:W0:Y:S01]  /*83c0*/  MUFU.RCP R28, R28 ;  /* 0x0000001c001c7308 */ /* 0x001e220000001000 */
[----:B-1----:R-:W-:-:S07]  /*83d0*/  VIADD R25, R25, 0xffffffe ;  /* 0x0ffffffe19197836 */ /* 0x002fce0000000000 */
[----:B------:R-:W-:Y:S01]  /*83e0*/  F2I.FTZ.U32.TRUNC.NTZ R31, R25 ;  /* 0x00000019001f7305 */ /* 0x000fe2000021f000 */
[----:B0-----:R-:W-:-:S07]  /*83f0*/  VIADD R28, R28, 0xffffffe ;  /* 0x0ffffffe1c1c7836 */ /* 0x001fce0000000000 */
[----:B------:R0:W1:Y:S02]  /*8400*/  F2I.FTZ.U32.TRUNC.NTZ R29, R28 ;  /* 0x0000001c001d7305 */ /* 0x000064000021f000 */
[----:B0-----:R-:W-:Y:S02]  /*8410*/  IMAD.MOV.U32 R28, RZ, RZ, RZ ;  /* 0x000000ffff1c7224 */ /* 0x001fe400078e00ff */
[----:B-1----:R-:W-:-:S04]  /*8420*/  IMAD.MOV R25, RZ, RZ, -R29 ;  /* 0x000000ffff197224 */ /* 0x002fc800078e0a1d */
[----:B------:R-:W-:Y:S02]  /*8430*/  IMAD R30, R25, R52, RZ ;  /* 0x00000034191e7224 */ /* 0x000fe400078e02ff */
[----:B------:R-:W-:Y:S02]  /*8440*/  IMAD.MOV R25, RZ, RZ, -R31 ;  /* 0x000000ffff197224 */ /* 0x000fe400078e0a1f */
[----:B------:R-:W-:-:S04]  /*8450*/  IMAD.HI.U32 R28, R29, R30, R28 ;  /* 0x0000001e1d1c7227 */ /* 0x000fc800078e001c */
[----:B------:R-:W-:Y:S02]  /*8460*/  IMAD R25, R25, R0, RZ ;  /* 0x0000000019197224 */ /* 0x000fe400078e02ff */
[----:B------:R-:W-:-:S04]  /*8470*/  IMAD.MOV.U32 R30, RZ, RZ, RZ ;  /* 0x000000ffff1e7224 */ /* 0x000fc800078e00ff */
[----:B------:R-:W-:Y:S01]  /*8480*/  IMAD.HI.U32 R25, R31, R25, R30 ;  /* 0x000000191f197227 */ /* 0x000fe200078e001e */
[----:B------:R-:W-:-:S05]  /*8490*/  IABS R31, R6 ;  /* 0x00000006001f7213 */ /* 0x000fca0000000000 */
[----:B------:R-:W-:-:S04]  /*84a0*/  IMAD.HI.U32 R30, R25, R54, RZ ;  /* 0x00000036191e7227 */ /* 0x000fc800078e00ff */
[----:B------:R-:W-:Y:S02]  /*84b0*/  IMAD.MOV R30, RZ, RZ, -R30 ;  /* 0x000000ffff1e7224 */ /* 0x000fe400078e0a1e */
[----:B------:R-:W-:-:S04]  /*84c0*/  IMAD.HI.U32 R57, R25, R31, RZ ;  /* 0x0000001f19397227 */ /* 0x000fc800078e00ff */
[----:B------:R-:W-:Y:S01]  /*84d0*/  IMAD R54, R0, R30, R54 ;  /* 0x0000001e00367224 */ /* 0x000fe200078e0236 */
[----:B------:R-:W-:Y:S01]  /*84e0*/  IABS R30, R8 ;  /* 0x00000008001e7213 */ /* 0x000fe20000000000 */
[----:B------:R-:W-:-:S04]  /*84f0*/  IMAD.MOV R57, RZ, RZ, -R57 ;  /* 0x000000ffff397224 */ /* 0x000fc800078e0a39 */
[----:B------:R-:W-:Y:S02]  /*8500*/  IMAD R31, R0, R57, R31 ;  /* 0x00000039001f7224 */ /* 0x000fe400078e021f */
[----:B------:R-:W-:-:S03]  /*8510*/  IMAD.HI.U32 R57, R25, R30, RZ ;  /* 0x0000001e19397227 */ /* 0x000fc600078e00ff */
[----:B------:R-:W-:Y:S02]  /*8520*/  ISETP.GT.U32.AND P6, PT, R0, R31, PT ;  /* 0x0000001f0000720c */ /* 0x000fe40003fc4070 */
[----:B--2---:R-:W-:-:S05]  /*8530*/  IABS R56, R47 ;  /* 0x0000002f00387213 */ /* 0x004fca0000000000 */
[----:B------:R-:W-:-:S04]  /*8540*/  IMAD.HI.U32 R29, R28, R56, RZ ;  /* 0x000000381c1d7227 */ /* 0x000fc800078e00ff */
[----:B------:R-:W-:-:S04]  /*8550*/  IMAD.MOV R29, RZ, RZ, -R29 ;  /* 0x000000ffff1d7224 */ /* 0x000fc800078e0a1d */
[C---:B------:R-:W-:Y:S01]  /*8560*/  IMAD R56, R52.reuse, R29, R56 ;  /* 0x0000001d34387224 */ /* 0x040fe200078e0238 */
[----:B---3--:R-:W-:Y:S02]  /*8570*/  IABS R55, R48 ;  /* 0x0000003000377213 */ /* 0x008fe40000000000 */
[----:B------:R-:W-:Y:S02]  /*8580*/  ISETP.GE.AND P5, PT, R47, RZ, PT ;  /* 0x000000ff2f00720c */ /* 0x000fe40003fa6270 */
[----:B------:R-:W-:Y:S01]  /*8590*/  ISETP.GT.U32.AND P0, PT, R52, R56, PT ;  /* 0x000000383400720c */ /* 0x000fe20003f04070 */
[----:B------:R-:W-:Y:S01]  /*85a0*/  IMAD.HI.U32 R28, R28, R55, RZ ;  /* 0x000000371c1c7227 */ /* 0x000fe200078e00ff */
[----:B------:R-:W-:-:S03]  /*85b0*/  IABS R29, R7 ;  /* 0x00000007001d7213 */ /* 0x000fc60000000000 */
[----:B------:R-:W-:-:S04]  /*85c0*/  IMAD.MOV R28, RZ, RZ, -R28 ;  /* 0x000000ffff1c7224 */ /* 0x000fc800078e0a1c */
[----:B------:R-:W-:Y:S02]  /*85d0*/  IMAD R55, R52, R28, R55 ;  /* 0x0000001c34377224 */ /* 0x000fe400078e0237 */
[----:B------:R-:W-:-:S03]  /*85e0*/  IMAD.HI.U32 R28, R25, R53, RZ ;  /* 0x00000035191c7227 */ /* 0x000fc600078e00ff */
[----:B------:R-:W-:Y:S01]  /*85f0*/  ISETP.GT.U32.AND P1, PT, R52, R55, PT ;  /* 0x000000373400720c */ /* 0x000fe20003f24070 */
[----:B------:R-:W-:Y:S01]  /*8600*/  @!P0 IMAD.IADD R56, R56, 0x1, -R52 ;  /* 0x0000000138388824 */ /* 0x000fe200078e0a34 */
[----:B------:R-:W-:Y:S01]  /*8610*/  ISETP.GE.AND P0, PT, R4, RZ, PT ;  /* 0x000000ff0400720c */ /* 0x000fe20003f06270 */
[----:B------:R-:W-:Y:S01]  /*8620*/  IMAD.MOV R28, RZ, RZ, -R28 ;  /* 0x000000ffff1c7224 */ /* 0x000fe200078e0a1c */
[----:B------:R-:W2:Y:S02]  /*8630*/  LDL.LU R4, [R1+0x28] ;  /* 0x0000280001047983 */ /* 0x000ea40000300800 */
[----:B------:R-:W-:Y:S01]  /*8640*/  ISETP.GT.U32.AND P3, PT, R52, R56, PT ;  /* 0x000000383400720c */ /* 0x000fe20003f64070 */
[----:B------:R-:W-:Y:S01]  /*8650*/  IMAD R28, R0, R28, R53 ;  /* 0x0000001c001c7224 */ /* 0x000fe200078e0235 */
[----:B------:R-:W3:Y:S01]  /*8660*/  LDL.LU R47, [R1+0x4760] ;  /* 0x00476000012f7983 */ /* 0x000ee20000300800 */
[----:B------:R-:W-:-:S03]  /*8670*/  IMAD.HI.U32 R53, R25, R29, RZ ;  /* 0x0000001d19357227 */ /* 0x000fc600078e00ff */
[C---:B------:R-:W-:Y:S01]  /*8680*/  ISETP.GT.U32.AND P4, PT, R0.reuse, R28, PT ;  /* 0x0000001c0000720c */ /* 0x040fe20003f84070 */
[----:B------:R-:W-:Y:S01]  /*8690*/  @!P1 IMAD.IADD R55, R55, 0x1, -R52 ;  /* 0x0000000137379824 */ /* 0x000fe200078e0a34 */
[----:B------:R-:W-:-:S04]  /*86a0*/  ISETP.GT.U32.AND P1, PT, R0, R54, PT ;  /* 0x000000360000720c */ /* 0x000fc80003f24070 */
[----:B------:R-:W-:Y:S01]  /*86b0*/  ISETP.GT.U32.AND P2, PT, R52, R55, PT ;  /* 0x000000373400720c */ /* 0x000fe20003f44070 */
[----:B------:R-:W-:Y:S02]  /*86c0*/  @!P3 IMAD.IADD R56, R56, 0x1, -R52 ;  /* 0x000000013838b824 */ /* 0x000fe400078e0a34 */
[----:B------:R-:W-:Y:S02]  /*86d0*/  IMAD.MOV R53, RZ, RZ, -R53 ;  /* 0x000000ffff357224 */ /* 0x000fe400078e0a35 */
[----:B------:R-:W-:-:S08]  /*86e0*/  @!P5 IMAD.MOV R56, RZ, RZ, -R56 ;  /* 0x000000ffff38d224 */ /* 0x000fd000078e0a38 */
[----:B------:R-:W-:Y:S01]  /*86f0*/  @!P2 IMAD.IADD R55, R55, 0x1, -R52 ;  /* 0x000000013737a824 */ /* 0x000fe200078e0a34 */
[----:B------:R-:W-:Y:S02]  /*8700*/  ISETP.GE.AND P2, PT, R48, RZ, PT ;  /* 0x000000ff3000720c */ /* 0x000fe40003f46270 */
[----:B------:R-:W-:Y:S02]  /*8710*/  ISETP.NE.AND P5, PT, R2, RZ, PT ;  /* 0x000000ff0200720c */ /* 0x000fe40003fa5270 */
[----:B------:R-:W-:Y:S01]  /*8720*/  LOP3.LUT R2, RZ, R2, RZ, 0x33, !PT ;  /* 0x00000002ff027212 */ /* 0x000fe200078e33ff */
[----:B------:R-:W-:Y:S01]  /*8730*/  IMAD R29, R0, R53, R29 ;  /* 0x00000035001d7224 */ /* 0x000fe200078e021d */
[----:B------:R-:W-:Y:S02]  /*8740*/  ISETP.GE.AND P3, PT, R5, RZ, PT ;  /* 0x000000ff0500720c */ /* 0x000fe40003f66270 */
[C---:B------:R-:W-:Y:S01]  /*8750*/  SEL R56, R2.reuse, R56, !P5 ;  /* 0x0000003802387207 */ /* 0x040fe20006800000 */
[----:B------:R-:W4:Y:S04]  /*8760*/  LDL.LU R5, [R1+0xd0] ;  /* 0x0000d00001057983 */ /* 0x000f280000300800 */
[----:B------:R-:W-:Y:S01]  /*8770*/  @!P2 IMAD.MOV R55, RZ, RZ, -R55 ;  /* 0x000000ffff37a224 */ /* 0x000fe200078e0a37 */
[----:B------:R-:W5:Y:S04]  /*8780*/  LDL.LU R53, [R1+0x44] ;  /* 0x0000440001357983 */ /* 0x000f680000300800 */
[----:B------:R-:W5:Y:S01]  /*8790*/  LDL.LU R52, [R1+0x11c] ;  /* 0x00011c0001347983 */ /* 0x000f620000300800 */
[----:B------:R-:W-:-:S03]  /*87a0*/  SEL R55, R2, R55, !P5 ;  /* 0x0000003702377207 */ /* 0x000fc60006800000 */
[----:B------:R-:W5:Y:S01]  /*87b0*/  LDL.LU R48, [R1+0x475c] ;  /* 0x00475c0001307983 */ /* 0x000f620000300800 */
[----:B------:R-:W-:-:S03]  /*87c0*/  @!P1 IMAD.IADD R54, R54, 0x1, -R0 ;  /* 0x0000000136369824 */ /* 0x000fc600078e0a00 */
[----:B------:R0:W-:Y:S01]  /*87d0*/  STL [R1+0x810], R56 ;  /* 0x0008103801007387 */ /* 0x0001e20000100800 */
[----:B------:R-:W-:Y:S01]  /*87e0*/  @!P4 IMAD.IADD R28, R28, 0x1, -R0 ;  /* 0x000000011c1cc824 */ /* 0x000fe200078e0a00 */
[C---:B------:R-:W-:Y:S02]  /*87f0*/  ISETP.GT.U32.AND P4, PT, R0.reuse, R54, PT ;  /* 0x000000360000720c */ /* 0x040fe40003f84070 */
[----:B0-----:R-:W5:Y:S04]  /*8800*/  LDL.LU R56, [R1+0xac] ;  /* 0x0000ac0001387983 */ /* 0x001f680000300800 */
[----:B------:R-:W3:Y:S01]  /*8810*/  LDL.LU R2, [R1+0x120] ;  /* 0x0001200001027983 */ /* 0x000ee20000300800 */
[----:B------:R-:W-:-:S06]  /*8820*/  ISETP.GT.U32.AND P1, PT, R0, R28, PT ;  /* 0x0000001c0000720c */ /* 0x000fcc0003f24070 */
[--C-:B------:R-:W-:Y:S01]  /*8830*/  @!P4 IMAD.IADD R54, R54, 0x1, -R0.reuse ;  /* 0x000000013636c824 */ /* 0x100fe200078e0a00 */
[----:B------:R0:W-:Y:S06]  /*8840*/  STL [R1+0x7fc], R55 ;  /* 0x0007fc3701007387 */ /* 0x0001ec0000100800 */
[----:B------:R-:W-:Y:S01]  /*8850*/  @!P1 IMAD.IADD R28, R28, 0x1, -R0 ;  /* 0x000000011c1c9824 */ /* 0x000fe200078e0a00 */
[----:B------:R-:W-:Y:S01]  /*8860*/  ISETP.GE.AND P1, PT, R7, RZ, PT ;  /* 0x000000ff0700720c */ /* 0x000fe20003f26270 */
[----:B0-----:R-:W5:Y:S01]  /*8870*/  LDL.LU R55, [R1+0x78] ;  /* 0x0000780001377983 */ /* 0x001f620000300800 */
[----:B------:R-:W-:-:S03]  /*8880*/  IMAD.MOV.U32 R7, RZ, RZ, R54 ;  /* 0x000000ffff077224 */ /* 0x000fc600078e0036 */
[----:B------:R-:W5:Y:S01]  /*8890*/  LDL.LU R54, [R1+0x118] ;  /* 0x0001180001367983 */ /* 0x000f620000300800 */
[----:B------:R-:W-:Y:S01]  /*88a0*/  IMAD.MOV R57, RZ, RZ, -R57 ;  /* 0x000000ffff397224 */ /* 0x000fe200078e0a39 */
[----:B------:R-:W-:-:S03]  /*88b0*/  ISETP.GT.U32.AND P2, PT, R0, R29, PT ;  /* 0x0000001d0000720c */ /* 0x000fc60003f44070 */
[----:B------:R-:W-:Y:S02]  /*88c0*/  IMAD R30, R0, R57, R30 ;  /* 0x00000039001e7224 */ /* 0x000fe400078e021e */
[----:B------:R-:W-:-:S03]  /*88d0*/  @!P6 IMAD.IADD R31, R31, 0x1, -R0 ;  /* 0x000000011f1fe824 */ /* 0x000fc600078e0a00 */
[----:B------:R-:W-:Y:S02]  /*88e0*/  ISETP.GT.U32.AND P4, PT, R0, R30, PT ;  /* 0x0000001e0000720c */ /* 0x000fe40003f84070 */
[----:B------:R-:W-:Y:S02]  /*88f0*/  ISETP.GE.AND P5, PT, R6, RZ, PT ;  /* 0x000000ff0600720c */ /* 0x000fe40003fa6270 */
[----:B------:R-:W-:Y:S01]  /*8900*/  ISETP.GT.U32.AND P6, PT, R0, R31, PT ;  /* 0x0000001f0000720c */ /* 0x000fe20003fc4070 */
[----:B------:R-:W-:Y:S02]  /*8910*/  @!P2 IMAD.IADD R29, R29, 0x1, -R0 ;  /* 0x000000011d1da824 */ /* 0x000fe400078e0a00 */
[----:B------:R-:W-:-:S06]  /*8920*/  @!P3 IMAD.MOV R28, RZ, RZ, -R28 ;  /* 0x000000ffff1cb224 */ /* 0x000fcc00078e0a1c */
[--C-:B------:R-:W-:Y:S01]  /*8930*/  @!P4 IMAD.IADD R30, R30, 0x1, -R0.reuse ;  /* 0x000000011e1ec824 */ /* 0x100fe200078e0a00 */
[C---:B------:R-:W-:Y:S01]  /*8940*/  ISETP.GT.U32.AND P4, PT, R0.reuse, R29, PT ;  /* 0x0000001d0000720c */ /* 0x040fe20003f84070 */
[----:B------:R-:W-:Y:S02]  /*8950*/  @!P0 IMAD.MOV R7, RZ, RZ, -R7 ;  /* 0x000000ffff078224 */ /* 0x000fe400078e0a07 */
[----:B------:R-:W-:Y:S01]  /*8960*/  @!P6 IMAD.IADD R31, R31, 0x1, -R0 ;  /* 0x000000011f1fe824 */ /* 0x000fe200078e0a00 */
[----:B------:R-:W-:-:S03]  /*8970*/  ISETP.GT.U32.AND P0, PT, R0, R30, PT ;  /* 0x0000001e0000720c */ /* 0x000fc60003f04070 */
[----:B------:R-:W-:Y:S01]  /*8980*/  @!P5 IMAD.MOV R31, RZ, RZ, -R31 ;  /* 0x000000ffff1fd224 */ /* 0x000fe200078e0a1f */
[----:B------:R-:W-:Y:S01]  /*8990*/  ISETP.GE.AND P6, PT, R8, RZ, PT ;  /* 0x000000ff0800720c */ /* 0x000fe20003fc6270 */
[----:B------:R-:W-:Y:S01]  /*89a0*/  STL [R1+0x58c], R7 ;  /* 0x00058c0701007387 */ /* 0x000fe20000100800 */
[----:B------:R-:W-:-:S03]  /*89b0*/  ISETP.GE.AND P2, PT, R9, RZ, PT ;  /* 0x000000ff0900720c */ /* 0x000fc60003f46270 */
[----:B------:R-:W-:Y:S01]  /*89c0*/  STL [R1+0x5b4], R28 ;  /* 0x0005b41c01007387 */ /* 0x000fe20000100800 */
[----:B------:R-:W-:-:S03]  /*89d0*/  @!P4 IMAD.IADD R29, R29, 0x1, -R0 ;  /* 0x000000011d1dc824 */ /* 0x000fc600078e0a00 */
[----:B------:R5:W-:Y:S01]  /*89e0*/  STL [R1+0x5b8], R31 ;  /* 0x0005b81f01007387 */ /* 0x000be20000100800 */
[----:B------:R-:W-:Y:S01]  /*89f0*/  @!P0 IMAD.IADD R30, R30, 0x1, -R0 ;  /* 0x000000011e1e8824 */ /* 0x000fe200078e0a00 */
[----:B------:R-:W-:Y:S02]  /*8a00*/  ISETP.GE.AND P5, PT, R10, RZ, PT ;  /* 0x000000ff0a00720c */ /* 0x000fe40003fa6270 */
[----:B------:R-:W-:Y:S02]  /*8a10*/  ISETP.GE.AND P0, PT, R12, RZ, PT ;  /* 0x000000ff0c00720c */ /* 0x000fe40003f06270 */
[----:B------:R-:W-:Y:S01]  /*8a20*/  ISETP.GE.AND P4, PT, R11, RZ, PT ;  /* 0x000000ff0b00720c */ /* 0x000fe20003f86270 */
[----:B--2---:R-:W-:Y:S01]  /*8a30*/  IMAD.MOV.U32 R57, RZ, RZ, R4 ;  /* 0x000000ffff397224 */ /* 0x004fe200078e0004 */
[----:B------:R-:W-:Y:S01]  /*8a40*/  IABS R4, R9 ;  /* 0x0000000900047213 */ /* 0x000fe20000000000 */
[----:B----4-:R-:W-:Y:S01]  /*8a50*/  IMAD.MOV.U32 R8, RZ, RZ, R5 ;  /* 0x000000ffff087224 */ /* 0x010fe200078e0005 */
[----:B------:R-:W-:Y:S01]  /*8a60*/  IABS R5, R10 ;  /* 0x0000000a00057213 */ /* 0x000fe20000000000 */
[----:B---3--:R-:W-:-:S02]  /*8a70*/  IMAD.MOV.U32 R6, RZ, RZ, R2 ;  /* 0x000000ffff067224 */ /* 0x008fc400078e0002 */
[----:B------:R-:W-:-:S04]  /*8a80*/  IMAD.HI.U32 R2, R25, R4, RZ ;  /* 0x0000000419027227 */ /* 0x000fc800078e00ff */
[----:B------:R-:W-:-:S04]  /*8a90*/  IMAD.MOV R2, RZ, RZ, -R2 ;  /* 0x000000ffff027224 */ /* 0x000fc800078e0a02 */
[----:B------:R-:W-:-:S05]  /*8aa0*/  IMAD R4, R0, R2, R4 ;  /* 0x0000000200047224 */ /* 0x000fca00078e0204 */
[----:B------:R-:W-:Y:S01]  /*8ab0*/  ISETP.GT.U32.AND P3, PT, R0, R4, PT ;  /* 0x000000040000720c */ /* 0x000fe20003f64070 */
[----:B------:R-:W-:Y:S01]  /*8ac0*/  IMAD.MOV.U32 R9, RZ, RZ, R6 ;  /* 0x000000ffff097224 */ /* 0x000fe200078e0006 */
[----:B------:R-:W-:Y:S01]  /*8ad0*/  IABS R6, R11 ;  /* 0x0000000b00067213 */ /* 0x000fe20000000000 */
[----:B-----5:R-:W-:Y:S02]  /*8ae0*/  IMAD.MOV.U32 R31, RZ, RZ, R54 ;  /* 0x000000ffff1f7224 */ /* 0x020fe400078e0036 */
[----:B------:R-:W-:Y:S02]  /*8af0*/  IMAD.MOV.U32 R54, RZ, RZ, R8 ;  /* 0x000000ffff367224 */ /* 0x000fe400078e0008 */
[----:B------:R-:W-:Y:S02]  /*8b00*/  IMAD.MOV.U32 R8, RZ, RZ, R29 ;  /* 0x000000ffff087224 */ /* 0x000fe400078e001d */
[----:B------:R-:W-:-:S04]  /*8b10*/  IMAD.HI.U32 R2, R25, R5, RZ ;  /* 0x0000000519027227 */ /* 0x000fc800078e00ff */
[----:B------:R-:W-:Y:S02]  /*8b20*/  @!P3 IMAD.IADD R4, R4, 0x1, -R0 ;  /* 0x000000010404b824 */ /* 0x000fe400078e0a00 */
[----:B------:R-:W-:Y:S02]  /*8b30*/  @!P1 IMAD.MOV R8, RZ, RZ, -R8 ;  /* 0x000000ffff089224 */ /* 0x000fe400078e0a08 */
[----:B------:R-:W-:Y:S01]  /*8b40*/  IMAD.HI.U32 R7, R25, R6, RZ ;  /* 0x0000000619077227 */ /* 0x000fe200078e00ff */
[----:B------:R-:W-:-:S03]  /*8b50*/  ISETP.GT.U32.AND P1, PT, R0, R4, PT ;  /* 0x000000040000720c */ /* 0x000fc60003f24070 */
[----:B------:R-:W-:Y:S02]  /*8b60*/  IMAD.MOV R2, RZ, RZ, -R2 ;  /* 0x000000ffff027224 */ /* 0x000fe400078e0a02 */
[----:B------:R-:W-:Y:S02]  /*8b70*/  IMAD.MOV R7, RZ, RZ, -R7 ;  /* 0x000000ffff077224 */ /* 0x000fe400078e0a07 */
[C---:B------:R-:W-:Y:S02]  /*8b80*/  IMAD R5, R0.reuse, R2, R5 ;  /* 0x0000000200057224 */ /* 0x040fe400078e0205 */
[----:B------:R-:W-:Y:S02]  /*8b90*/  IMAD.MOV.U32 R29, RZ, RZ, R30 ;  /* 0x000000ffff1d7224 */ /* 0x000fe400078e001e */
[C---:B------:R-:W-:Y:S02]  /*8ba0*/  IMAD R6, R0.reuse, R7, R6 ;  /* 0x0000000700067224 */ /* 0x040fe400078e0206 */
[----:B------:R-:W-:Y:S01]  /*8bb0*/  @!P6 IMAD.MOV R29, RZ, RZ, -R29 ;  /* 0x000000ffff1de224 */ /* 0x000fe200078e0a1d */
[----:B------:R-:W-:Y:S01]  /*8bc0*/  ISETP.GT.U32.AND P6, PT, R0, R5, PT ;  /* 0x000000050000720c */ /* 0x000fe20003fc4070 */
[----:B------:R-:W-:Y:S01]  /*8bd0*/  @!P1 IMAD.IADD R4, R4, 0x1, -R0 ;  /* 0x0000000104049824 */ /* 0x000fe200078e0a00 */
[----:B------:R-:W-:-:S02]  /*8be0*/  ISETP.GT.U32.AND P1, PT, R0, R6, PT ;  /* 0x000000060000720c */ /* 0x000fc40003f24070 */
[----:B------:R-:W-:Y:S01]  /*8bf0*/  IABS R10, R12 ;  /* 0x0000000c000a7213 */ /* 0x000fe20000000000 */
[----:B------:R-:W-:Y:S01]  /*8c00*/  IMAD.MOV.U32 R28, RZ, RZ, R9 ;  /* 0x000000ffff1c7224 */ /* 0x000fe200078e0009 */
[----:B------:R-:W-:-:S03]  /*8c10*/  IABS R9, R13 ;  /* 0x0000000d00097213 */ /* 0x000fc60000000000 */
[----:B------:R-:W-:-:S04]  /*8c20*/  IMAD.HI.U32 R12, R25, R10, RZ ;  /* 0x0000000a190c7227 */ /* 0x000fc800078e00ff */
[--C-:B------:R-:W-:Y:S02]  /*8c30*/  @!P6 IMAD.IADD R5, R5, 0x1, -R0.reuse ;  /* 0x000000010505e824 */ /* 0x100fe400078e0a00 */
[----:B------:R-:W-:Y:S01]  /*8c40*/  @!P1 IMAD.IADD R6, R6, 0x1, -R0 ;  /* 0x0000000106069824 */ /* 0x000fe200078e0a00 */
[----:B------:R-:W-:Y:S01]  /*8c50*/  IABS R7, R15 ;  /* 0x0000000f00077213 */ /* 0x000fe20000000000 */
[----:B------:R-:W-:Y:S01]  /*8c60*/  IMAD.HI.U32 R11, R25, R9, RZ ;  /* 0x00000009190b7227 */ /* 0x000fe200078e00ff */
[----:B------:R-:W-:-:S03]  /*8c70*/  ISETP.GT.U32.AND P1, PT, R0, R5, PT ;  /* 0x000000050000720c */ /* 0x000fc60003f24070 */
[----:B------:R-:W-:Y:S02]  /*8c80*/  IMAD.MOV R12, RZ, RZ, -R12 ;  /* 0x000000ffff0c7224 */ /* 0x000fe400078e0a0c */
[----:B------:R-:W-:Y:S02]  /*8c90*/  IMAD.MOV R11, RZ, RZ, -R11 ;  /* 0x000000ffff0b7224 */ /* 0x000fe400078e0a0b */
[----:B------:R-:W-:Y:S02]  /*8ca0*/  IMAD R10, R0, R12, R10 ;  /* 0x0000000c000a7224 */ /* 0x000fe400078e020a */
[----:B------:R-:W-:-:S04]  /*8cb0*/  IMAD.HI.U32 R12, R25, R7, RZ ;  /* 0x00000007190c7227 */ /* 0x000fc800078e00ff */
[C---:B------:R-:W-:Y:S02]  /*8cc0*/  IMAD R9, R0.reuse, R11, R9 ;  /* 0x0000000b00097224 */ /* 0x040fe400078e0209 */
[----:B------:R-:W-:Y:S02]  /*8cd0*/  IMAD.MOV R12, RZ, RZ, -R12 ;  /* 0x000000ffff0c7224 */ /* 0x000fe400078e0a0c */
[----:B------:R-:W-:Y:S01]  /*8ce0*/  @!P1 IMAD.IADD R5, R5, 0x1, -R0 ;  /* 0x0000000105059824 */ /* 0x000fe200078e0a00 */
[C---:B------:R-:W-:Y:S01]  /*8cf0*/  ISETP.GT.U32.AND P1, PT, R0.reuse, R9, PT ;  /* 0x000000090000720c */ /* 0x040fe20003f24070 */
[----:B------:R-:W-:Y:S01]  /*8d00*/  STL [R1+0x5d4], R8 ;  /* 0x0005d40801007387 */ /* 0x000fe20000100800 */
[----:B------:R-:W-:Y:S01]  /*8d10*/  IMAD R7, R0, R12, R7 ;  /* 0x0000000c00077224 */ /* 0x000fe200078e0207 */
[----:B------:R-:W-:Y:S01]  /*8d20*/  IABS R12, R17 ;  /* 0x00000011000c7213 */ /* 0x000fe20000000000 */
[----:B------:R-:W-:Y:S01]  /*8d30*/  IMAD.MOV.U32 R30, RZ, RZ, R54 ;  /* 0x000000ffff1e7224 */ /* 0x000fe200078e0036 */
[----:B------:R0:W-:Y:S01]  /*8d40*/  STL [R1+0x5dc], R29 ;  /* 0x0005dc1d01007387 */ /* 0x0001e20000100800 */
[----:B------:R-:W-:-:S02]  /*8d50*/  IMAD.MOV.U32 R54, RZ, RZ, R59 ;  /* 0x000000ffff367224 */ /* 0x000fc400078e003b */
[----:B------:R-:W-:Y:S02]  /*8d60*/  IMAD.MOV.U32 R59, RZ, RZ, R49 ;  /* 0x000000ffff3b7224 */ /* 0x000fe400078e0031 */
[----:B------:R-:W-:Y:S02]  /*8d70*/  IMAD.MOV.U32 R49, RZ, RZ, R5 ;  /* 0x000000ffff317224 */ /* 0x000fe400078e0005 */
[----:B0-----:R-:W-:Y:S02]  /*8d80*/  IMAD.MOV.U32 R29, RZ, RZ, R4 ;  /* 0x000000ffff1d7224 */ /* 0x001fe400078e0004 */
[----:B------:R-:W-:-:S04]  /*8d90*/  IMAD.HI.U32 R5, R25, R12, RZ ;  /* 0x0000000c19057227 */ /* 0x000fc800078e00ff */
[----:B------:R-:W-:Y:S02]  /*8da0*/  @!P2 IMAD.MOV R29, RZ, RZ, -R29 ;  /* 0x000000ffff1da224 */ /* 0x000fe400078e0a1d */
[----:B------:R-:W-:Y:S02]  /*8db0*/  @!P5 IMAD.MOV R49, RZ, RZ, -R49 ;  /* 0x000000ffff31d224 */ /* 0x000fe400078e0a31 */
[----:B------:R-:W-:Y:S01]  /*8dc0*/  IMAD.MOV R5, RZ, RZ, -R5 ;  /* 0x000000ffff057224 */ /* 0x000fe200078e0a05 */
[----:B------:R-:W-:Y:S01]  /*8dd0*/  STL [R1+0x5e4], R29 ;  /* 0x0005e41d01007387 */ /* 0x000fe20000100800 */
[----:B------:R-:W-:Y:S01]  /*8de0*/  @!P1 IMAD.IADD R9, R9, 0x1, -R0 ;  /* 0x0000000109099824 */ /* 0x000fe200078e0a00 */
[----:B------:R-:W-:Y:S02]  /*8df0*/  IABS R8, R14 ;  /* 0x0000000e00087213 */ /* 0x000fe40000000000 */
[----:B------:R0:W-:Y:S01]  /*8e00*/  STL [R1+0x5e8], R49 ;  /* 0x0005e83101007387 */ /* 0x0001e20000100800 */
[----:B------:R-:W-:Y:S01]  /*8e10*/  ISETP.GE.AND P1, PT, R14, RZ, PT ;  /* 0x000000ff0e00720c */ /* 0x000fe20003f26270 */
[----:B------:R-:W-:-:S02]  /*8e20*/  IMAD R5, R0, R5, R12 ;  /* 0x0000000500057224 */ /* 0x000fc400078e020c */
[----:B0-----:R-:W2:Y:S04]  /*8e30*/  LDL.LU R49, [R1+0x4758] ;  /* 0x0047580001317983 */ /* 0x001ea80000300800 */
[----:B------:R-:W3:Y:S04]  /*8e40*/  LDL.LU R14, [R1+0x68] ;  /* 0x00006800010e7983 */ /* 0x000ee80000300800 */
[----:B------:R-:W4:Y:S01]  /*8e50*/  LDL.LU R12, [R1+0xec] ;  /* 0x0000ec00010c7983 */ /* 0x000f220000300800 */
[C---:B------:R-:W-:Y:S02]  /*8e60*/  ISETP.GT.U32.AND P6, PT, R0.reuse, R10, PT ;  /* 0x0000000a0000720c */ /* 0x040fe40003fc4070 */
[----:B------:R-:W-:Y:S01]  /*8e70*/  ISETP.GE.AND P3, PT, R13, RZ, PT ;  /* 0x000000ff0d00720c */ /* 0x000fe20003f66270 */
[----:B------:R-:W-:Y:S01]  /*8e80*/  IMAD.HI.U32 R13, R25, R8, RZ ;  /* 0x00000008190d7227 */ /* 0x000fe200078e00ff */
[----:B------:R-:W-:-:S02]  /*8e90*/  ISETP.GT.U32.AND P2, PT, R0, R6, PT ;  /* 0x000000060000720c */ /* 0x000fc40003f44070 */
[----:B------:R-:W-:Y:S01]  /*8ea0*/  IABS R2, R16 ;  /* 0x0000001000027213 */ /* 0x000fe20000000000 */
[----:B------:R-:W-:-:S06]  /*8eb0*/  IMAD.MOV R13, RZ, RZ, -R13 ;  /* 0x000000ffff0d7224 */ /* 0x000fcc00078e0a0d */
[----:B------:R-:W-:Y:S02]  /*8ec0*/  @!P6 IMAD.IADD R10, R10, 0x1, -R0 ;  /* 0x000000010a0ae824 */ /* 0x000fe400078e0a00 */
[C---:B------:R-:W-:Y:S02]  /*8ed0*/  IMAD R8, R0.reuse, R13, R8 ;  /* 0x0000000d00087224 */ /* 0x040fe400078e0208 */
[----:B------:R-:W-:Y:S01]  /*8ee0*/  IMAD.HI.U32 R11, R25, R2, RZ ;  /* 0x00000002190b7227 */ /* 0x000fe200078e00ff */
[C---:B------:R-:W-:Y:S02]  /*8ef0*/  ISETP.GT.U32.AND P6, PT, R0.reuse, R10, PT ;  /* 0x0000000a0000720c */ /* 0x040fe40003fc4070 */
[----:B------:R-:W-:Y:S01]  /*8f00*/  ISETP.GT.U32.AND P5, PT, R0, R8, PT ;  /* 0x000000080000720c */ /* 0x000fe20003fa4070 */
[----:B------:R-:W-:Y:S02]  /*8f10*/  IMAD.MOV R11, RZ, RZ, -R11 ;  /* 0x000000ffff0b7224 */ /* 0x000fe400078e0a0b */
[----:B------:R-:W-:Y:S01]  /*8f20*/  @!P2 IMAD.IADD R6, R6, 0x1, -R0 ;  /* 0x000000010606a824 */ /* 0x000fe200078e0a00 */
[C---:B------:R-:W-:Y:S01]  /*8f30*/  ISETP.GT.U32.AND P2, PT, R0.reuse, R7, PT ;  /* 0x000000070000720c */ /* 0x040fe20003f44070 */
[----:B------:R-:W-:Y:S01]  /*8f40*/  IMAD R2, R0, R11, R2 ;  /* 0x0000000b00027224 */ /* 0x000fe200078e0202 */
[----:B------:R-:W-:-:S05]  /*8f50*/  IABS R11, R18 ;  /* 0x00000012000b7213 */ /* 0x000fca0000000000 */
[--C-:B------:R-:W-:Y:S01]  /*8f60*/  @!P6 IMAD.IADD R10, R10, 0x1, -R0.reuse ;  /* 0x000000010a0ae824 */ /* 0x100fe200078e0a00 */
[----:B------:R-:W-:Y:S01]  /*8f70*/  ISETP.GT.U32.AND P6, PT, R0, R2, PT ;  /* 0x000000020000720c */ /* 0x000fe20003fc4070 */
[----:B------:R-:W-:Y:S01]  /*8f80*/  @!P5 IMAD.IADD R8, R8, 0x1, -R0 ;  /* 0x000000010808d824 */ /* 0x000fe200078e0a00 */
[----:B------:R-:W-:Y:S01]  /*8f90*/  IABS R4, R19 ;  /* 0x0000001300047213 */ /* 0x000fe20000000000 */
[----:B------:R-:W-:Y:S01]  /*8fa0*/  IMAD.MOV.U32 R29, RZ, RZ, R28 ;  /* 0x000000ffff1d7224 */ /* 0x000fe200078e001c */
[----:B------:R-:W-:Y:S01]  /*8fb0*/  ISETP.GT.U32.AND P5, PT, R0, R9, PT ;  /* 0x000000090000720c */ /* 0x000fe20003fa4070 */
[----:B------:R-:W-:-:S04]  /*8fc0*/  IMAD.HI.U32 R28, R25, R11, RZ ;  /* 0x0000000b191c7227 */ /* 0x000fc800078e00ff */
[----:B------:R-:W-:Y:S01]  /*8fd0*/  @!P2 IMAD.IADD R7, R7, 0x1, -R0 ;  /* 0x000000010707a824 */ /* 0x000fe200078e0a00 */
[----:B------:R-:W-:Y:S01]  /*8fe0*/  ISETP.GT.U32.AND P2, PT, R0, R8, PT ;  /* 0x000000080000720c */ /* 0x000fe20003f44070 */
[----:B------:R-:W-:-:S04]  /*8ff0*/  IMAD.HI.U32 R13, R25, R4, RZ ;  /* 0x00000004190d7227 */ /* 0x000fc800078e00ff */
[----:B------:R-:W-:Y:S02]  /*9000*/  IMAD.MOV R28, RZ, RZ, -R28 ;  /* 0x000000ffff1c7224 */ /* 0x000fe400078e0a1c */
[----:B------:R-:W-:Y:S02]  /*9010*/  IMAD.MOV R13, RZ, RZ, -R13 ;  /* 0x000000ffff0d7224 */ /* 0x000fe400078e0a0d */
[----:B------:R-:W-:Y:S02]  /*9020*/  @!P6 IMAD.IADD R2, R2, 0x1, -R0 ;  /* 0x000000010202e824 */ /* 0x000fe400078e0a00 */
[C---:B------:R-:W-:Y:S02]  /*9030*/  IMAD R11, R0.reuse, R28, R11 ;  /* 0x0000001c000b7224 */ /* 0x040fe400078e020b */
[C---:B------:R-:W-:Y:S01]  /*9040*/  IMAD R4, R0.reuse, R13, R4 ;  /* 0x0000000d00047224 */ /* 0x040fe200078e0204 */
[----:B------:R-:W5:Y:S01]  /*9050*/  LDL.LU R28, [R1+0x114] ;  /* 0x00011400011c7983 */ /* 0x000f620000300800 */
[----:B------:R-:W-:Y:S01]  /*9060*/  @!P4 IMAD.MOV R6, RZ, RZ, -R6 ;  /* 0x000000ffff06c224 */ /* 0x000fe200078e0a06 */
[----:B------:R-:W-:Y:S01]  /*9070*/  ISETP.GT.U32.AND P4, PT, R0, R2, PT ;  /* 0x000000020000720c */ /* 0x000fe20003f84070 */
[----:B------:R-:W-:-:S02]  /*9080*/  IMAD.MOV.U32 R13, RZ, RZ, R50 ;  /* 0x000000ffff0d7224 */ /* 0x000fc400078e0032 */
[----:B------:R-:W-:Y:S01]  /*9090*/  @!P5 IMAD.IADD R9, R9, 0x1, -R0 ;  /* 0x000000010909d824 */ /* 0x000fe200078e0a00 */
[----:B------:R-:W-:Y:S01]  /*90a0*/  ISETP.GT.U32.AND P5, PT, R0, R11, PT ;  /* 0x0000000b0000720c */ /* 0x000fe20003fa4070 */
[----:B------:R-:W-:Y:S01]  /*90b0*/  IMAD.MOV.U32 R50, RZ, RZ, R10 ;  /* 0x000000ffff327224 */ /* 0x000fe200078e000a */
[----:B------:R-:W-:Y:S01]  /*90c0*/  IABS R10, R20 ;  /* 0x00000014000a7213 */ /* 0x000fe20000000000 */
[----:B------:R-:W-:Y:S01]  /*90d0*/  @!P2 IMAD.IADD R8, R8, 0x1, -R0 ;  /* 0x000000010808a824 */ /* 0x000fe200078e0a00 */
[----:B------:R-:W-:Y:S01]  /*90e0*/  ISETP.GE.AND P2, PT, R15, RZ, PT ;  /* 0x000000ff0f00720c */ /* 0x000fe20003f46270 */
[----:B------:R-:W-:Y:S01]  /*90f0*/  @!P0 IMAD.MOV R50, RZ, RZ, -R50 ;  /* 0x000000ffff328224 */ /* 0x000fe200078e0a32 */
[----:B------:R-:W-:Y:S03]  /*9100*/  STL [R1+0x5f0], R6 ;  /* 0x0005f00601007387 */ /* 0x000fe60000100800 */
[----:B------:R-:W-:Y:S01]  /*9110*/  @!P4 IMAD.IADD R2, R2, 0x1, -R0 ;  /* 0x000000010202c824 */ /* 0x000fe200078e0a00 */
[----:B------:R0:W-:Y:S01]  /*9120*/  STL [R1+0x5f4], R50 ;  /* 0x0005f43201007387 */ /* 0x0001e20000100800 */
[----:B------:R-:W-:-:S02]  /*9130*/  ISETP.GE.AND P4, PT, R16, RZ, PT ;  /* 0x000000ff1000720c */ /* 0x000fc40003f86270 */
[----:B------:R-:W-:Y:S01]  /*9140*/  @!P5 IMAD.IADD R11, R11, 0x1, -R0 ;  /* 0x000000010b0bd824 */ /* 0x000fe200078e0a00 */
[----:B------:R-:W-:Y:S01]  /*9150*/  ISETP.GE.AND P5, PT, R18, RZ, PT ;  /* 0x000000ff1200720c */ /* 0x000fe20003fa6270 */
[----:B0-----:R-:W5:Y:S04]  /*9160*/  LDL.LU R50, [R1+0x4754] ;  /* 0x0047540001327983 */ /* 0x001f680000300800 */
[----:B------:R-:W5:Y:S04]  /*9170*/  LDL.LU R16, [R1+0xc4] ;  /* 0x0000c40001107983 */ /* 0x000f680000300800 */
[----:B------:R-:W2:Y:S01]  /*9180*/  LDL.LU R18, [R1+0x88] ;  /* 0x0000880001127983 */ /* 0x000ea20000300800 */
[----:B----4-:R-:W-:-:S02]  /*9190*/  IMAD.MOV.U32 R15, RZ, RZ, R12 ;  /* 0x000000ffff0f7224 */ /* 0x010fc400078e000c */
[----:B------:R-:W-:-:S04]  /*91a0*/  IMAD.HI.U32 R12, R25, R10, RZ ;  /* 0x0000000a190c7227 */ /* 0x000fc800078e00ff */
[----:B------:R-:W-:-:S04]  /*91b0*/  IMAD.MOV R12, RZ, RZ, -R12 ;  /* 0x000000ffff0c7224 */ /* 0x000fc800078e0a0c */
[C---:B------:R-:W-:Y:S02]  /*91c0*/  IMAD R10, R0.reuse, R12, R10 ;  /* 0x0000000c000a7224 */ /* 0x040fe400078e020a */
[----:B------:R-:W4:Y:S01]  /*91d0*/  LDL.LU R12, [R1+0x54] ;  /* 0x00005400010c7983 */ /* 0x000f220000300800 */
[C---:B------:R-:W-:Y:S02]  /*91e0*/  ISETP.GT.U32.AND P0, PT, R0.reuse, R5, PT ;  /* 0x000000050000720c */ /* 0x040fe40003f04070 */
[----:B------:R-:W-:Y:S01]  /*91f0*/  ISETP.GT.U32.AND P6, PT, R0, R7, PT ;  /* 0x000000070000720c */ /* 0x000fe20003fc4070 */
[----:B------:R-:W-:Y:S01]  /*9200*/  @!P3 IMAD.MOV R9, RZ, RZ, -R9 ;  /* 0x000000ffff09b224 */ /* 0x000fe200078e0a09 */
[----:B------:R-:W-:Y:S01]  /*9210*/  IABS R6, R21 ;  /* 0x0000001500067213 */ /* 0x000fe20000000000 */
[----:B------:R-:W-:-:S03]  /*9220*/  @!P1 IMAD.MOV R8, RZ, RZ, -R8 ;  /* 0x000000ffff089224 */ /* 0x000fc600078e0a08 */
[----:B------:R-:W-:Y:S05]  /*9230*/  STL [R1+0x5f8], R9 ;  /* 0x0005f80901007387 */ /* 0x000fea0000100800 */
[--C-:B------:R-:W-:Y:S01]  /*9240*/  @!P0 IMAD.IADD R5, R5, 0x1, -R0.reuse ;  /* 0x0000000105058824 */ /* 0x100fe200078e0a00 */
[----:B------:R-:W-:Y:S01]  /*9250*/  ISETP.GE.AND P0, PT, R17, RZ, PT ;  /* 0x000000ff1100720c */ /* 0x000fe20003f06270 */
[----:B------:R-:W-:Y:S02]  /*9260*/  IMAD.MOV.U32 R17, RZ, RZ, R13 ;  /* 0x000000ffff117224 */ /* 0x000fe400078e000d */
[----:B------:R-:W-:Y:S01]  /*9270*/  @!P6 IMAD.IADD R7, R7, 0x1, -R0 ;  /* 0x000000010707e824 */ /* 0x000fe200078e0a00 */
[----:B------:R0:W-:Y:S01]  /*9280*/  STL [R1+0x600], R8 ;  /* 0x0006000801007387 */ /* 0x0001e20000100800 */
[----:B------:R-:W-:-:S04]  /*9290*/  IMAD.HI.U32 R13, R25, R6, RZ ;  /* 0x00000006190d7227 */ /* 0x000fc800078e00ff */
[----:B------:R-:W-:Y:S02]  /*92a0*/  IMAD.MOV R13, RZ, RZ, -R13 ;  /* 0x000000ffff0d7224 */ /* 0x000fe400078e0a0d */
[----:B0-----:R-:W-:Y:S02]  /*92b0*/  IMAD.MOV.U32 R8, RZ, RZ, R30 ;  /* 0x000000ffff087224 */ /* 0x001fe400078e001e */
[----:B------:R-:W-:Y:S02]  /*92c0*/  IMAD.MOV.U32 R30, RZ, RZ, R58 ;  /* 0x000000ffff1e7224 */ /* 0x000fe400078e003a */
[----:B------:R-:W-:Y:S02]  /*92d0*/  IMAD.MOV.U32 R58, RZ, RZ, R2 ;  /* 0x000000ffff3a7224 */ /* 0x000fe400078e0002 */
[----:B------:R-:W5:Y:S02]  /*92e0*/  LDL.LU R2, [R1+0xa0] ;  /* 0x0000a00001027983 */ /* 0x000f640000300800 */
[----:B------:R-:W-:-:S02]  /*92f0*/  @!P4 IMAD.MOV R58, RZ, RZ, -R58 ;  /* 0x000000ffff3ac224 */ /* 0x000fc400078e0a3a */
[----:B------:R-:W-:Y:S01]  /*9300*/  IMAD R6, R0, R13, R6 ;  /* 0x0000000d00067224 */ /* 0x000fe200078e0206 */
[----:B------:R-:W-:Y:S01]  /*9310*/  ISETP.GE.AND P4, PT, R19, RZ, PT ;  /* 0x000000ff1300720c */ /* 0x000fe20003f86270 */
[----:B----4-:R-:W-:Y:S02]  /*9320*/  IMAD.MOV.U32 R9, RZ, RZ, R12 ;  /* 0x000000ffff097224 */ /* 0x010fe400078e000c */
[----:B------:R-:W-:Y:S02]  /*9330*/  IMAD.MOV.U32 R12, RZ, RZ, R17 ;  /* 0x000000ffff0c7224 */ /* 0x000fe400078e0011 */
[----:B---3--:R-:W-:Y:S02]  /*9340*/  IMAD.MOV.U32 R17, RZ, RZ, R14 ;  /* 0x000000ffff117224 */ /* 0x008fe400078e000e */
[----:B------:R-:W-:Y:S02]  /*9350*/  IMAD.MOV.U32 R14, RZ, RZ, R51 ;  /* 0x000000ffff0e7224 */ /* 0x000fe400078e0033 */
[----:B------:R-:W-:-:S04]  /*9360*/  IMAD.MOV.U32 R51, RZ, RZ, R7 ;  /* 0x000000ffff337224 */ /* 0x000fc800078e0007 */
[----:B------:R-:W-:-:S05]  /*9370*/  @!P2 IMAD.MOV R51, RZ, RZ, -R51 ;  /* 0x000000ffff33a224 */ /* 0x000fca00078e0a33 */
[----:B------:R0:W-:Y:S04]  /*9380*/  STL [R1+0x604], R51 ;  /* 0x0006043301007387 */ /* 0x0001e80000100800 */
[----:B0-----:R-:W3:Y:S04]  /*9390*/  LDL.LU R51, [R1+0x4750] ;  /* 0x0047500001337983 */ /* 0x001ee80000300800 */
[----:B------:R-:W4:Y:S04]  /*93a0*/  LDL.LU R13, [R1+0x34] ;  /* 0x00003400010d7983 */ /* 0x000f280000300800 */
[----:B------:R0:W-:Y:S04]  /*93b0*/  STL [R1+0x608], R58 ;  /* 0x0006083a01007387 */ /* 0x0001e80000100800 */
[----:B0-----:R-:W3:Y:S04]  /*93c0*/  LDL.LU R58, [R1+0x474c] ;  /* 0x00474c00013a7983 */ /* 0x001ee80000300800 */
[----:B------:R-:W2:Y:S01]  /*93d0*/  LDL.LU R19, [R1+0x2c] ;  /* 0x00002c0001137983 */ /* 0x000ea20000300800 */
[----:B------:R-:W-:-:S02]  /*93e0*/  ISETP.GT.U32.AND P6, PT, R0, R4, PT ;  /* 0x000000040000720c */ /* 0x000fc40003fc4070 */
[----:B------:R-:W-:-:S11]  /*93f0*/  ISETP.GT.U32.AND P3, PT, R0, R5, PT ;  /* 0x000000050000720c */ /* 0x000fd60003f64070 */
[----:B------:R-:W-:-:S05]  /*9400*/  @!P6 IMAD.IADD R4, R4, 0x1, -R0 ;  /* 0x000000010404e824 */ /* 0x000fca00078e0a00 */
[C---:B------:R-:W-:Y:S02]  /*9410*/  ISETP.GT.U32.AND P6, PT, R0.reuse, R4, PT ;  /* 0x000000040000720c */ /* 0x040fe40003fc4070 */
[C---:B------:R-:W-:Y:S01]  /*9420*/  ISETP.GT.U32.AND P2, PT, R0.reuse, R10, PT ;  /* 0x0000000a0000720c */ /* 0x040fe20003f44070 */
[----:B------:R-:W-:Y:S01]  /*9430*/  @!P3 IMAD.IADD R5, R5, 0x1, -R0 ;  /* 0x000000010505b824 */ /* 0x000fe200078e0a00 */
[C---:B------:R-:W-:Y:S02]  /*9440*/  ISETP.GT.U32.AND P1, PT, R0.reuse, R11, PT ;  /* 0x0000000b0000720c */ /* 0x040fe40003f24070 */
[----:B------:R-:W-:Y:S02]  /*9450*/  IABS R7, R22 ;  /* 0x0000001600077213 */ /* 0x000fe40000000000 */
[----:B------:R-:W-:-:S05]  /*9460*/  ISETP.GT.U32.AND P3, PT, R0, R6, PT ;  /* 0x000000060000720c */ /* 0x000fca0003f64070 */
[--C-:B------:R-:W-:Y:S01]  /*9470*/  @!P6 IMAD.IADD R4, R4, 0x1, -R0.reuse ;  /* 0x000000010404e824 */ /* 0x100fe200078e0a00 */
[----:B------:R-:W-:Y:S01]  /*9480*/  ISETP.GE.AND P6, PT, R21, RZ, PT ;  /* 0x000000ff1500720c */ /* 0x000fe20003fc6270 */
[--C-:B------:R-:W-:Y:S02]  /*9490*/  @!P2 IMAD.IADD R10, R10, 0x1, -R0.reuse ;  /* 0x000000010a0aa824 */ /* 0x100fe400078e0a00 */
[----:B------:R-:W-:-:S04]  /*94a0*/  @!P1 IMAD.IADD R11, R11, 0x1, -R0 ;  /* 0x000000010b0b9824 */ /* 0x000fc800078e0a00 */
[----:B------:R-:W-:Y:S01]  /*94b0*/  @!P3 IMAD.IADD R6, R6, 0x1, -R0 ;  /* 0x000000010606b824 */ /* 0x000fe200078e0a00 */
[----:B------:R-:W-:Y:S01]  /*94c0*/  ISETP.GT.U32.AND P3, PT, R0, R10, PT ;  /* 0x0000000a0000720c */ /* 0x000fe20003f64070 */
[----:B------:R-:W-:Y:S01]  /*94d0*/  @!P5 IMAD.MOV R11, RZ, RZ, -R11 ;  /* 0x000000ffff0bd224 */ /* 0x000fe200078e0a0b */
[----:B------:R-:W-:Y:S01]  /*94e0*/  ISETP.GE.AND P1, PT, R20, RZ, PT ;  /* 0x000000ff1400720c */ /* 0x000fe20003f26270 */
[----:B------:R-:W-:Y:S01]  /*94f0*/  @!P0 IMAD.MOV R5, RZ, RZ, -R5 ;  /* 0x000000ffff058224 */ /* 0x000fe200078e0a05 */
[----:B------:R-:W-:Y:S01]  /*9500*/  ISETP.GT.U32.AND P0, PT, R0, R6, PT ;  /* 0x000000060000720c */ /* 0x000fe20003f04070 */
[----:B------:R-:W-:Y:S02]  /*9510*/  @!P4 IMAD.MOV R4, RZ, RZ, -R4 ;  /* 0x000000ffff04c224 */ /* 0x000fe400078e0a04 */
[----:B------:R-:W-:Y:S01]  /*9520*/  IMAD.MOV.U32 R20, RZ, RZ, R8 ;  /* 0x000000ffff147224 */ /* 0x000fe200078e0008 */
[----:B------:R-:W-:Y:S01]  /*9530*/  IABS R8, R23 ;  /* 0x0000001700087213 */ /* 0x000fe20000000000 */
[----:B------:R0:W-:Y:S01]  /*9540*/  STL [R1+0x610], R5 ;  /* 0x0006100501007387 */ /* 0x0001e20000100800 */
[----:B------:R-:W-:-:S03]  /*9550*/  ISETP.GE.AND P2, PT, R22, RZ, PT ;  /* 0x000000ff1600720c */ /* 0x000fc60003f46270 */
[--C-:B------:R-:W-:Y:S01]  /*9560*/  @!P3 IMAD.IADD R10, R10, 0x1, -R0.reuse ;  /* 0x000000010a0ab824 */ /* 0x100fe200078e0a00 */
[----:B------:R-:W-:Y:S01]  /*9570*/  STL [R1+0x614], R11 ;  /* 0x0006140b01007387 */ /* 0x000fe20000100800 */
[----:B------:R-:W-:Y:S01]  /*9580*/  IMAD.MOV.U32 R22, RZ, RZ, R9 ;  /* 0x000000ffff167224 */ /* 0x000fe200078e0009 */
[----:B------:R-:W-:Y:S02]  /*9590*/  IABS R9, R24 ;  /* 0x0000001800097213 */ /* 0x000fe40000000000 */
[----:B------:R1:W-:Y:S01]  /*95a0*/  STL [R1+0x61c], R4 ;  /* 0x00061c0401007387 */ /* 0x0003e20000100800 */
[----:B------:R-:W-:Y:S02]  /*95b0*/  @!P0 IMAD.IADD R6, R6, 0x1, -R0 ;  /* 0x0000000106068824 */ /* 0x000fe400078e0a00 */
[----:B0-----:R-:W-:-:S04]  /*95c0*/  IMAD.HI.U32 R5, R25, R9, RZ ;  /* 0x0000000919057227 */ /* 0x001fc800078e00ff */
[----:B-1----:R-:W-:-:S04]  /*95d0*/  IMAD.MOV.U32 R4, RZ, RZ, R10 ;  /* 0x000000ffff047224 */ /* 0x002fc800078e000a */
[----:B------:R-:W-:Y:S01]  /*95e0*/  @!P1 IMAD.MOV R4, RZ, RZ, -R4 ;  /* 0x000000ffff049224 */ /* 0x000fe200078e0a04 */
[----:B------:R-:W-:Y:S01]  /*95f0*/  ISETP.GE.AND P3, PT, R24, RZ, PT ;  /* 0x000000ff1800720c */ /* 0x000fe20003f66270 */
[----:B------:R-:W-:Y:S02]  /*9600*/  IMAD.MOV R5, RZ, RZ, -R5 ;  /* 0x000000ffff057224 */ /* 0x000fe400078e0a05 */
[----:B------:R-:W-:Y:S02]  /*9610*/  IMAD.MOV.U32 R24, RZ, RZ, R6 ;  /* 0x000000ffff187224 */ /* 0x000fe400078e0006 */
[----:B------:R-:W-:Y:S02]  /*9620*/  IMAD R9, R0, R5, R9 ;  /* 0x0000000500097224 */ /* 0x000fe400078e0209 */
[----:B------:R-:W-:Y:S01]  /*9630*/  @!P6 IMAD.MOV R24, RZ, RZ, -R24 ;  /* 0x000000ffff18e224 */ /* 0x000fe200078e0a18 */
[----:B------:R-:W-:Y:S02]  /*9640*/  IABS R10, R26 ;  /* 0x0000001a000a7213 */ /* 0x000fe40000000000 */
[----:B------:R-:W-:-:S02]  /*9650*/  IABS R11, R27 ;  /* 0x0000001b000b7213 */ /* 0x000fc40000000000 */
[----:B------:R-:W-:-:S03]  /*9660*/  ISETP.GE.AND P4, PT, R23, RZ, PT ;  /* 0x000000ff1700720c */ /* 0x000fc60003f86270 */
[----:B------:R-:W-:Y:S01]  /*9670*/  IMAD.HI.U32 R6, R25, R11, RZ ;  /* 0x0000000b19067227 */ /* 0x000fe200078e00ff */
[----:B------:R0:W-:Y:S03]  /*9680*/  STL [R1+0x620], R4 ;  /* 0x0006200401007387 */ /* 0x0001e60000100800 */
[----:B------:R-:W-:Y:S01]  /*9690*/  IMAD.MOV R6, RZ, RZ, -R6 ;  /* 0x000000ffff067224 */ /* 0x000fe200078e0a06 */
[----:B------:R-:W-:Y:S02]  /*96a0*/  ISETP.GE.AND P0, PT, R26, RZ, PT ;  /* 0x000000ff1a00720c */ /* 0x000fe40003f06270 */
[----:B0-----:R-:W-:Y:S01]  /*96b0*/  IABS R4, R33 ;  /* 0x0000002100047213 */ /* 0x001fe20000000000 */
[----:B------:R-:W-:Y:S01]  /*96c0*/  IMAD R6, R0, R6, R11 ;  /* 0x0000000600067224 */ /* 0x000fe200078e020b */
[----:B------:R-:W-:Y:S01]  /*96d0*/  STL [R1+0x624], R24 ;  /* 0x0006241801007387 */ /* 0x000fe20000100800 */
[----:B------:R-:W-:Y:S01]  /*96e0*/  IABS R5, R32 ;  /* 0x0000002000057213 */ /* 0x000fe20000000000 */
[----:B--2---:R-:W-:-:S02]  /*96f0*/  IMAD.MOV.U32 R21, RZ, RZ, R19 ;  /* 0x000000ffff157224 */ /* 0x004fc400078e0013 */
[----:B-----5:R-:W-:Y:S02]  /*9700*/  IMAD.MOV.U32 R19, RZ, RZ, R2 ;  /* 0x000000ffff137224 */ /* 0x020fe400078e0002 */
[----:B------:R-:W-:-:S04]  /*9710*/  IMAD.HI.U32 R2, R25, R7, RZ ;  /* 0x0000000719027227 */ /* 0x000fc800078e00ff */
[----:B------:R-:W-:-:S04]  /*9720*/  IMAD.MOV R2, RZ, RZ, -R2 ;  /* 0x000000ffff027224 */ /* 0x000fc800078e0a02 */
[----:B------:R-:W-:-:S05]  /*9730*/  IMAD R7, R0, R2, R7 ;  /* 0x0000000200077224 */ /* 0x000fca00078e0207 */
[----:B------:R-:W-:Y:S01]  /*9740*/  ISETP.GT.U32.AND P5, PT, R0, R7, PT ;  /* 0x000000070000720c */ /* 0x000fe20003fa4070 */
[----:B------:R-:W-:-:S04]  /*9750*/  IMAD.HI.U32 R2, R25, R8, RZ ;  /* 0x0000000819027227 */ /* 0x000fc800078e00ff */
[----:B------:R-:W-:-:S08]  /*9760*/  IMAD.MOV R2, RZ, RZ, -R2 ;  /* 0x000000ffff027224 */ /* 0x000fd000078e0a02 */
[----:B------:R-:W-:-:S05]  /*9770*/  @!P5 IMAD.IADD R7, R7, 0x1, -R0 ;  /* 0x000000010707d824 */ /* 0x000fca00078e0a00 */
[C---:B------:R-:W-:Y:S01]  /*9780*/  ISETP.GT.U32.AND P1, PT, R0.reuse, R7, PT ;  /* 0x000000070000720c */ /* 0x040fe20003f24070 */
[----:B------:R-:W-:-:S05]  /*9790*/  IMAD R8, R0, R2, R8 ;  /* 0x0000000200087224 */ /* 0x000fca00078e0208 */
[----:B------:R-:W-:-:S07]  /*97a0*/  ISETP.GT.U32.AND P6, PT, R0, R8, PT ;  /* 0x000000080000720c */ /* 0x000fce0003fc4070 */
[----:B------:R-:W-:Y:S01]  /*97b0*/  @!P1 IMAD.IADD R7, R7, 0x1, -R0 ;  /* 0x0000000107079824 */ /* 0x000fe200078e0a00 */
[----:B------:R-:W-:Y:S01]  /*97c0*/  ISETP.GT.U32.AND P1, PT, R0, R9, PT ;  /* 0x000000090000720c */ /* 0x000fe20003f24070 */
[----:B------:R-:W-:Y:S02]  /*97d0*/  IMAD.MOV.U32 R23, RZ, RZ, R21 ;  /* 0x000000ffff177224 */ /* 0x000fe400078e0015 */
[----:B------:R-:W-:Y:S02]  /*97e0*/  IMAD.MOV.U32 R21, RZ, RZ, R12 ;  /* 0x000000ffff157224 */ /* 0x000fe400078e000c */
[----:B------:R-:W-:Y:S02]  /*97f0*/  @!P6 IMAD.IADD R8, R8, 0x1, -R0 ;  /* 0x000000010808e824 */ /* 0x000fe400078e0a00 */
[----:B------:R-:W-:Y:S01]  /*9800*/  IMAD.HI.U32 R12, R25, R10, RZ ;  /* 0x0000000a190c7227 */ /* 0x000fe200078e00ff */
[----:B------:R-:W-:-:S05]  /*9810*/  IABS R2, R34 ;  /* 0x0000002200027213 */ /* 0x000fca0000000000 */
[----:B------:R-:W-:Y:S01]  /*9820*/  @!P1 IMAD.IADD R9, R9, 0x1, -R0 ;  /* 0x0000000109099824 */ /* 0x000fe200078e0a00 */
[----:B------:R-:W-:Y:S01]  /*9830*/  ISETP.GT.U32.AND P1, PT, R0, R8, PT ;  /* 0x000000080000720c */ /* 0x000fe20003f24070 */
[----:B------:R-:W-:Y:S02]  /*9840*/  IMAD.MOV R12, RZ, RZ, -R12 ;  /* 0x000000ffff0c7224 */ /* 0x000fe400078e0a0c */
[----:B------:R-:W-:-:S04]  /*9850*/  IMAD.HI.U32 R11, R25, R2, RZ ;  /* 0x00000002190b7227 */ /* 0x000fc800078e00ff */
[----:B------:R-:W-:Y:S02]  /*9860*/  IMAD R10, R0, R12, R10 ;  /* 0x0000000c000a7224 */ /* 0x000fe400078e020a */
[----:B------:R-:W-:-:S04]  /*9870*/  IMAD.HI.U32 R12, R25, R4, RZ ;  /* 0x00000004190c7227 */ /* 0x000fc800078e00ff */
[----:B------:R-:W-:Y:S02]  /*9880*/  IMAD.MOV.U32 R26, RZ, RZ, R7 ;  /* 0x000000ffff1a7224 */ /* 0x000fe400078e0007 */
[----:B------:R-:W-:Y:S02]  /*9890*/  IMAD.MOV R12, RZ, RZ, -R12 ;  /* 0x000000ffff0c7224 */ /* 0x000fe400078e0a0c */
[----:B------:R-:W-:Y:S02]  /*98a0*/  IMAD.MOV R11, RZ, RZ, -R11 ;  /* 0x000000ffff0b7224 */ /* 0x000fe400078e0a0b */
[----:B------:R-:W-:Y:S02]  /*98b0*/  @!P2 IMAD.MOV R26, RZ, RZ, -R26 ;  /* 0x000000ffff1aa224 */ /* 0x000fe400078e0a1a */
[----:B------:R-:W-:Y:S01]  /*98c0*/  @!P1 IMAD.IADD R8, R8, 0x1, -R0 ;  /* 0x0000000108089824 */ /* 0x000fe200078e0a00 */
[C---:B------:R-:W-:Y:S01]  /*98d0*/  ISETP.GT.U32.AND P1, PT, R0.reuse, R6, PT ;  /* 0x000000060000720c */ /* 0x040fe20003f24070 */
[C---:B------:R-:W-:Y:S01]  /*98e0*/  IMAD R4, R0.reuse, R12, R4 ;  /* 0x0000000c00047224 */ /* 0x040fe200078e0204 */
[----:B------:R-:W-:Y:S01]  /*98f0*/  IABS R12, R35 ;  /* 0x00000023000c7213 */ /* 0x000fe20000000000 */
[----:B------:R-:W-:Y:S01]  /*9900*/  IMAD R2, R0, R11, R2 ;  /* 0x0000000b00027224 */ /* 0x000fe200078e0202 */
[----:B------:R-:W-:Y:S01]  /*9910*/  IABS R11, R36 ;  /* 0x00000024000b7213 */ /* 0x000fe20000000000 */
[----:B------:R0:W-:Y:S01]  /*9920*/  STL [R1+0x628], R26 ;  /* 0x0006281a01007387 */ /* 0x0001e20000100800 */
[----:B------:R-:W-:Y:S01]  /*9930*/  ISETP.GE.AND P5, PT, R27, RZ, PT ;  /* 0x000000ff1b00720c */ /* 0x000fe20003fa6270 */
[----:B------:R-:W-:-:S02]  /*9940*/  IMAD.MOV.U32 R27, RZ, RZ, R23 ;  /* 0x000000ffff1b7224 */ /* 0x000fc400078e0017 */
[----:B------:R-:W-:Y:S02]  /*9950*/  IMAD.MOV.U32 R23, RZ, RZ, R14 ;  /* 0x000000ffff177224 */ /* 0x000fe400078e000e */
[----:B------:R-:W-:-:S04]  /*9960*/  IMAD.HI.U32 R14, R25, R11, RZ ;  /* 0x0000000b190e7227 */ /* 0x000fc800078e00ff */
[----:B0-----:R-:W-:Y:S02]  /*9970*/  IMAD.MOV.U32 R26, RZ, RZ, R59 ;  /* 0x000000ffff1a7224 */ /* 0x001fe400078e003b */
[----:B------:R-:W-:Y:S02]  /*9980*/  IMAD.MOV.U32 R59, RZ, RZ, R8 ;  /* 0x000000ffff3b7224 */ /* 0x000fe400078e0008 */
[----:B------:R-:W-:-:S04]  /*9990*/  IMAD.HI.U32 R8, R25, R12, RZ ;  /* 0x0000000c19087227 */ /* 0x000fc800078e00ff */
[----:B------:R-:W-:Y:S02]  /*99a0*/  @!P4 IMAD.MOV R59, RZ, RZ, -R59 ;  /* 0x000000ffff3bc224 */ /* 0x000fe400078e0a3b */
[----:B------:R-:W-:Y:S02]  /*99b0*/  IMAD.MOV R8, RZ, RZ, -R8 ;  /* 0x000000ffff087224 */ /* 0x000fe400078e0a08 */
[----:B------:R-:W-:Y:S01]  /*99c0*/  IMAD.MOV R14, RZ, RZ, -R14 ;  /* 0x000000ffff0e7224 */ /* 0x000fe200078e0a0e */
[----:B------:R0:W-:Y:S01]  /*99d0*/  STL [R1+0x630], R59 ;  /* 0x0006303b01007387 */ /* 0x0001e20000100800 */
[----:B------:R-:W-:Y:S01]  /*99e0*/  @!P1 IMAD.IADD R6, R6, 0x1, -R0 ;  /* 0x0000000106069824 */ /* 0x000fe200078e0a00 */
[----:B------:R-:W-:Y:S01]  /*99f0*/  ISETP.GE.AND P1, PT, R32, RZ, PT ;  /* 0x000000ff2000720c */ /* 0x000fe20003f26270 */
[C---:B------:R-:W-:Y:S02]  /*9a00*/  IMAD R8, R0.reuse, R8, R12 ;  /* 0x0000000800087224 */ /* 0x040fe400078e020c */
[C---:B------:R-:W-:Y:S01]  /*9a10*/  IMAD R11, R0.reuse, R14, R11 ;  /* 0x0000000e000b7224 */ /* 0x040fe200078e020b */
[----:B0-----:R-:W2:Y:S04]  /*9a20*/  LDL.LU R59, [R1+0x4748] ;  /* 0x00474800013b7983 */ /* 0x001ea80000300800 */
[----:B------:R-:W5:Y:S04]  /*9a30*/  LDL.LU R32, [R1+0x58] ;  /* 0x0000580001207983 */ /* 0x000f680000300800 */
[----:B------:R-:W3:Y:S04]  /*9a40*/  LDL.LU R12, [R1+0x50] ;  /* 0x00005000010c7983 */ /* 0x000ee80000300800 */
[----:B------:R-:W2:Y:S01]  /*9a50*/  LDL.LU R14, [R1+0x1c] ;  /* 0x00001c00010e7983 */ /* 0x000ea20000300800 */
[----:B------:R-:W-:Y:S01]  /*9a60*/  ISETP.GT.U32.AND P6, PT, R0, R10, PT ;  /* 0x0000000a0000720c */ /* 0x000fe20003fc4070 */
[----:B------:R-:W-:-:S02]  /*9a70*/  IMAD.MOV.U32 R24, RZ, RZ, R21 ;  /* 0x000000ffff187224 */ /* 0x000fc400078e0015 */
[----:B------:R-:W-:Y:S02]  /*9a80*/  IMAD.MOV.U32 R21, RZ, RZ, R20 ;  /* 0x000000ffff157224 */ /* 0x000fe400078e0014 */
[----:B----4-:R-:W-:Y:S02]  /*9a90*/  IMAD.MOV.U32 R20, RZ, RZ, R13 ;  /* 0x000000ffff147224 */ /* 0x010fe400078e000d */
[----:B------:R-:W-:Y:S01]  /*9aa0*/  IMAD.HI.U32 R13, R25, R5, RZ ;  /* 0x00000005190d7227 */ /* 0x000fe200078e00ff */
[----:B------:R-:W-:-:S03]  /*9ab0*/  ISETP.GT.U32.AND P2, PT, R0, R9, PT ;  /* 0x000000090000720c */ /* 0x000fc60003f44070 */
[----:B------:R-:W-:Y:S02]  /*9ac0*/  IMAD.MOV R13, RZ, RZ, -R13 ;  /* 0x000000ffff0d7224 */ /* 0x000fe400078e0a0d */
[----:B------:R-:W-:Y:S02]  /*9ad0*/  @!P6 IMAD.IADD R10, R10, 0x1, -R0 ;  /* 0x000000010a0ae824 */ /* 0x000fe400078e0a00 */
[----:B------:R-:W-:-:S03]  /*9ae0*/  IMAD R5, R0, R13, R5 ;  /* 0x0000000d00057224 */ /* 0x000fc600078e0205 */
[C---:B------:R-:W-:Y:S02]  /*9af0*/  ISETP.GT.U32.AND P6, PT, R0.reuse, R10, PT ;  /* 0x0000000a0000720c */ /* 0x040fe40003fc4070 */
[C---:B------:R-:W-:Y:S01]  /*9b00*/  ISETP.GT.U32.AND P4, PT, R0.reuse, R5, PT ;  /* 0x000000050000720c */ /* 0x040fe20003f84070 */
[----:B------:R-:W-:Y:S01]  /*9b10*/  @!P2 IMAD.IADD R9, R9, 0x1, -R0 ;  /* 0x000000010909a824 */ /* 0x000fe200078e0a00 */
[----:B------:R-:W-:Y:S02]  /*9b20*/  ISETP.GT.U32.AND P2, PT, R0, R4, PT ;  /* 0x000000040000720c */ /* 0x000fe40003f44070 */
[----:B------:R-:W-:-:S07]  /*9b30*/  IABS R7, R37 ;  /* 0x0000002500077213 */ /* 0x000fce0000000000 */
[--C-:B------:R-:W-:Y:S01]  /*9b40*/  @!P6 IMAD.IADD R10, R10, 0x1, -R0.reuse ;  /* 0x000000010a0ae824 */ /* 0x100fe200078e0a00 */
[C---:B------:R-:W-:Y:S01]  /*9b50*/  ISETP.GT.U32.AND P6, PT, R0.reuse, R2, PT ;  /* 0x000000020000720c */ /* 0x040fe20003fc4070 */
[----:B------:R-:W-:Y:S01]  /*9b60*/  @!P4 IMAD.IADD R5, R5, 0x1, -R0 ;  /* 0x000000010505c824 */ /* 0x000fe200078e0a00 */
[----:B------:R-:W-:Y:S01]  /*9b70*/  ISETP.GT.U32.AND P4, PT, R0, R6, PT ;  /* 0x000000060000720c */ /* 0x000fe20003f84070 */
[----:B------:R-:W-:-:S04]  /*9b80*/  IMAD.HI.U32 R13, R25, R7, RZ ;  /* 0x00000007190d7227 */ /* 0x000fc800078e00ff */
[----:B------:R-:W-:Y:S01]  /*9b90*/  @!P2 IMAD.IADD R4, R4, 0x1, -R0 ;  /* 0x000000010404a824 */ /* 0x000fe200078e0a00 */
[----:B------:R-:W-:Y:S01]  /*9ba0*/  ISETP.GT.U32.AND P2, PT, R0, R5, PT ;  /* 0x000000050000720c */ /* 0x000fe20003f44070 */
[----:B------:R-:W-:-:S04]  /*9bb0*/  IMAD.MOV R13, RZ, RZ, -R13 ;  /* 0x000000ffff0d7224 */ /* 0x000fc800078e0a0d */
[----:B------:R-:W-:Y:S02]  /*9bc0*/  IMAD R7, R0, R13, R7 ;  /* 0x0000000d00077224 */ /* 0x000fe400078e0207 */
[--C-:B------:R-:W-:Y:S02]  /*9bd0*/  @!P6 IMAD.IADD R2, R2, 0x1, -R0.reuse ;  /* 0x000000010202e824 */ /* 0x100fe400078e0a00 */
[----:B------:R-:W-:Y:S02]  /*9be0*/  @!P3 IMAD.MOV R9, RZ, RZ, -R9 ;  /* 0x000000ffff09b224 */ /* 0x000fe400078e0a09 */
[--C-:B------:R-:W-:Y:S01]  /*9bf0*/  @!P4 IMAD.IADD R6, R6, 0x1, -R0.reuse ;  /* 0x000000010606c824 */ /* 0x100fe200078e0a00 */
[C---:B------:R-:W-:Y:S02]  /*9c00*/  ISETP.GT.U32.AND P3, PT, R0.reuse, R2, PT ;  /* 0x000000020000720c */ /* 0x040fe40003f64070 */
[----:B------:R-:W-:Y:S01]  /*9c10*/  ISETP.GT.U32.AND P4, PT, R0, R11, PT ;  /* 0x0000000b0000720c */ /* 0x000fe20003f84070 */
[--C-:B------:R-:W-:Y:S01]  /*9c20*/  @!P2 IMAD.IADD R5, R5, 0x1, -R0.reuse ;  /* 0x000000010505a824 */ /* 0x100fe200078e0a00 */
[----:B------:R-:W-:Y:S01]  /*9c30*/  ISETP.GE.AND P2, PT, R33, RZ, PT ;  /* 0x000000ff2100720c */ /* 0x000fe20003f46270 */
[----:B------:R-:W-:Y:S08]  /*9c40*/  STL [R1+0x634], R9 ;  /* 0x0006340901007387 */ /* 0x000ff00000100800 */
[--C-:B------:R-:W-:Y:S01]  /*9c50*/  @!P3 IMAD.IADD R2, R2, 0x1, -R0.reuse ;  /* 0x000000010202b824 */ /* 0x100fe200078e0a00 */
[----:B------:R-:W-:Y:S01]  /*9c60*/  ISETP.GE.AND P3, PT, R34, RZ, PT ;  /* 0x000000ff2200720c */ /* 0x000fe20003f66270 */
[----:B------:R-:W-:Y:S01]  /*9c70*/  @!P4 IMAD.IADD R11, R11, 0x1, -R0 ;  /* 0x000000010b0bc824 */ /* 0x000fe200078e0a00 */
[----:B------:R-:W-:Y:S01]  /*9c80*/  ISETP.GE.AND P4, PT, R36, RZ, PT ;  /* 0x000000ff2400720c */ /* 0x000fe20003f86270 */
[----:B--2---:R-:W-:-:S02]  /*9c90*/  IMAD.MOV.U32 R13, RZ, RZ, R14 ;  /* 0x000000ffff0d7224 */ /* 0x004fc400078e000e */
[----:B------:R-:W-:Y:S02]  /*9ca0*/  IMAD.MOV.U32 R14, RZ, RZ, R24 ;  /* 0x000000ffff0e7224 */ /* 0x000fe400078e0018 */
[----:B------:R-:W-:Y:S02]  /*9cb0*/  IMAD.MOV.U32 R24, RZ, RZ, R18 ;  /* 0x000000ffff187224 */ /* 0x000fe400078e0012 */
[----:B------:R-:W-:Y:S02]  /*9cc0*/  IMAD.MOV.U32 R18, RZ, RZ, R57 ;  /* 0x000000ffff127224 */ /* 0x000fe400078e0039 */
[----:B------:R-:W-:Y:S02]  /*9cd0*/  IMAD.MOV.U32 R57, RZ, RZ, R60 ;  /* 0x000000ffff397224 */ /* 0x000fe400078e003c */
[----:B------:R-:W-:Y:S01]  /*9ce0*/  IMAD.MOV.U32 R60, RZ, RZ, R10 ;  /* 0x000000ffff3c7224 */ /* 0x000fe200078e000a */
[----:B------:R-:W-:Y:S01]  /*9cf0*/  IABS R10, R38 ;  /* 0x00000026000a7213 */ /* 0x000fe20000000000 */
[----:B---3--:R-:W-:-:S02]  /*9d00*/  IMAD.MOV.U32 R33, RZ, RZ, R12 ;  /* 0x000000ffff217224 */ /* 0x008fc400078e000c */
[----:B------:R-:W-:Y:S02]  /*9d10*/  @!P0 IMAD.MOV R60, RZ, RZ, -R60 ;  /* 0x000000ffff3c8224 */ /* 0x000fe400078e0a3c */
[----:B------:R-:W-:-:S04]  /*9d20*/  IMAD.HI.U32 R12, R25, R10, RZ ;  /* 0x0000000a190c7227 */ /* 0x000fc800078e00ff */
[----:B------:R-:W-:Y:S01]  /*9d30*/  IMAD.MOV R12, RZ, RZ, -R12 ;  /* 0x000000ffff0c7224 */ /* 0x000fe200078e0a0c */
[----:B------:R0:W-:Y:S03]  /*9d40*/  STL [R1+0x63c], R60 ;  /* 0x00063c3c01007387 */ /* 0x0001e60000100800 */
[C---:B------:R-:W-:Y:S02]  /*9d50*/  IMAD R10, R0.reuse, R12, R10 ;  /* 0x0000000c000a7224 */ /* 0x040fe400078e020a */
[----:B------:R-:W-:Y:S02]  /*9d60*/  IMAD.MOV.U32 R12, RZ, RZ, R61 ;  /* 0x000000ffff0c7224 */ /* 0x000fe400078e003d */
[----:B------:R-:W-:Y:S01]  /*9d70*/  IMAD.MOV.U32 R61, RZ, RZ, R6 ;  /* 0x000000ffff3d7224 */ /* 0x000fe200078e0006 */
[----:B0-----:R-:W2:Y:S04]  /*9d80*/  LDL.LU R60, [R1+0x4744] ;  /* 0x00474400013c7983 */ /* 0x001ea80000300800 */
[----:B------:R-:W3:Y:S04]  /*9d90*/  LDL.LU R34, [R1+0x24] ;  /* 0x0000240001227983 */ /* 0x000ee80000300800 */
[----:B------:R-:W4:Y:S04]  /*9da0*/  LDL.LU R36, [R1+0x4] ;  /* 0x0000040001247983 */ /* 0x000f280000300800 */
[----:B------:R-:W5:Y:S01]  /*9db0*/  LDL.LU R6, [R1+0x8] ;  /* 0x0000080001067983 */ /* 0x000f620000300800 */
[----:B------:R-:W-:-:S02]  /*9dc0*/  ISETP.GT.U32.AND P0, PT, R0, R8, PT ;  /* 0x000000080000720c */ /* 0x000fc40003f04070 */
[----:B------:R-:W-:Y:S01]  /*9dd0*/  ISETP.GT.U32.AND P6, PT, R0, R4, PT ;  /* 0x000000040000720c */ /* 0x000fe20003fc4070 */
[----:B------:R-:W-:Y:S01]  /*9de0*/  @!P5 IMAD.MOV R61, RZ, RZ, -R61 ;  /* 0x000000ffff3dd224 */ /* 0x000fe200078e0a3d */
[----:B------:R-:W-:Y:S01]  /*9df0*/  IABS R9, R39 ;  /* 0x0000002700097213 */ /* 0x000fe20000000000 */
[----:B------:R-:W-:-:S08]  /*9e00*/  @!P1 IMAD.MOV R5, RZ, RZ, -R5 ;  /* 0x000000ffff059224 */ /* 0x000fd000078e0a05 */
[--C-:B------:R-:W-:Y:S01]  /*9e10*/  @!P0 IMAD.IADD R8, R8, 0x1, -R0.reuse ;  /* 0x0000000108088824 */ /* 0x100fe200078e0a00 */
[----:B------:R-:W-:Y:S01]  /*9e20*/  ISETP.GE.AND P0, PT, R35, RZ, PT ;  /* 0x000000ff2300720c */ /* 0x000fe20003f06270 */
[----:B------:R-:W-:Y:S01]  /*9e30*/  IMAD.MOV.U32 R35, RZ, RZ, R13 ;  /* 0x000000ffff237224 */ /* 0x000fe200078e000d */
[----:B------:R0:W-:Y:S01]  /*9e40*/  STL [R1+0x640], R61 ;  /* 0x0006403d01007387 */ /* 0x0001e20000100800 */
[----:B------:R-:W-:Y:S01]  /*9e50*/  @!P6 IMAD.IADD R4, R4, 0x1, -R0 ;  /* 0x000000010404e824 */ /* 0x000fe200078e0a00 */
[C---:B------:R-:W-:Y:S01]  /*9e60*/  ISETP.GT.U32.AND P5, PT, R0.reuse, R8, PT ;  /* 0x000000080000720c */ /* 0x040fe20003fa4070 */
[----:B------:R-:W-:Y:S01]  /*9e70*/  IMAD.HI.U32 R13, R25, R9, RZ ;  /* 0x00000009190d7227 */ /* 0x000fe200078e00ff */
[----:B------:R-:W-:-:S03]  /*9e80*/  ISETP.GT.U32.AND P6, PT, R0, R7, PT ;  /* 0x000000070000720c */ /* 0x000fc60003fc4070 */
[----:B------:R-:W-:Y:S01]  /*9e90*/  IMAD.MOV R13, RZ, RZ, -R13 ;  /* 0x000000ffff0d7224 */ /* 0x000fe200078e0a0d */
[----:B0-----:R-:W2:Y:S04]  /*9ea0*/  LDL.LU R61, [R1+0x4740] ;  /* 0x00474000013d7983 */ /* 0x001ea80000300800 */
[----:B------:R0:W-:Y:S01]  /*9eb0*/  STL [R1+0x644], R5 ;  /* 0x0006440501007387 */ /* 0x0001e20000100800 */
[----:B------:R-:W-:Y:S02]  /*9ec0*/  IMAD R9, R0, R13, R9 ;  /* 0x0000000d00097224 */ /* 0x000fe400078e0209 */
[----:B0-----:R-:W-:-:S04]  /*9ed0*/  IMAD.MOV.U32 R5, RZ, RZ, R4 ;  /* 0x000000ffff057224 */ /* 0x001fc800078e0004 */
[----:B------:R-:W-:Y:S01]  /*9ee0*/  @!P2 IMAD.MOV R5, RZ, RZ, -R5 ;  /* 0x000000ffff05a224 */ /* 0x000fe200078e0a05 */
[C---:B------:R-:W-:Y:S01]  /*9ef0*/  ISETP.GT.U32.AND P2, PT, R0.reuse, R10, PT ;  /* 0x0000000a0000720c */ /* 0x040fe20003f44070 */
[----:B------:R-:W-:Y:S01]  /*9f00*/  @!P3 IMAD.MOV R2, RZ, RZ, -R2 ;  /* 0x000000ffff02b224 */ /* 0x000fe200078e0a02 */
[----:B------:R-:W-:Y:S01]  /*9f10*/  ISETP.GT.U32.AND P1, PT, R0, R11, PT ;  /* 0x0000000b0000720c */ /* 0x000fe20003f24070 */
[--C-:B------:R-:W-:Y:S01]  /*9f20*/  @!P5 IMAD.IADD R8, R8, 0x1, -R0.reuse ;  /* 0x000000010808d824 */ /* 0x100fe200078e0a00 */
[----:B------:R-:W-:Y:S02]  /*9f30*/  IABS R4, R40 ;  /* 0x0000002800047213 */ /* 0x000fe40000000000 */
[C---:B------:R-:W-:Y:S01]  /*9f40*/  ISETP.GT.U32.AND P5, PT, R0.reuse, R9, PT ;  /* 0x000000090000720c */ /* 0x040fe20003fa4070 */
[--C-:B------:R-:W-:Y:S01]  /*9f50*/  @!P6 IMAD.IADD R7, R7, 0x1, -R0.reuse ;  /* 0x000000010707e824 */ /* 0x100fe200078e0a00 */
[----:B------:R-:W-:Y:S04]  /*9f60*/  STL [R1+0x64c], R5 ;  /* 0x00064c0501007387 */ /* 0x000fe80000100800 */
[----:B------:R0:W-:Y:S01]  /*9f70*/  STL [R1+0x650], R2 ;  /* 0x0006500201007387 */ /* 0x0001e20000100800 */
[----:B------:R-:W-:Y:S01]  /*9f80*/  ISETP.GT.U32.AND P6, PT, R0, R7, PT ;  /* 0x000000070000720c */ /* 0x000fe20003fc4070 */
[----:B------:R-:W-:Y:S01]  /*9f90*/  @!P2 IMAD.IADD R10, R10, 0x1, -R0 ;  /* 0x000000010a0aa824 */ /* 0x000fe200078e0a00 */
[----:B------:R-:W-:Y:S01]  /*9fa0*/  ISETP.GE.AND P3, PT, R37, RZ, PT ;  /* 0x000000ff2500720c */ /* 0x000fe20003f66270 */
[----:B0-----:R-:W-:-:S04]  /*9fb0*/  IMAD.HI.U32 R2, R25, R4, RZ ;  /* 0x0000000419027227 */ /* 0x001fc800078e00ff */
[----:B------:R-:W-:Y:S02]  /*9fc0*/  IMAD.MOV R2, RZ, RZ, -R2 ;  /* 0x000000ffff027224 */ /* 0x000fe400078e0a02 */
[--C-:B------:R-:W-:Y:S02]  /*9fd0*/  @!P1 IMAD.IADD R11, R11, 0x1, -R0.reuse ;  /* 0x000000010b0b9824 */ /* 0x100fe400078e0a00 */
[----:B------:R-:W-:Y:S01]  /*9fe0*/  @!P5 IMAD.IADD R9, R9, 0x1, -R0 ;  /* 0x000000010909d824 */ /* 0x000fe200078e0a00 */
[C---:B------:R-:W-:Y:S01]  /*9ff0*/  ISETP.GT.U32.AND P5, PT, R0.reuse, R10, PT ;  /* 0x0000000a0000720c */ /* 0x040fe20003fa4070 */
[C---:B------:R-:W-:Y:S02]  /*a000*/  IMAD R4, R0.reuse, R2, R4 ;  /* 0x0000000200047224 */ /* 0x040fe400078e0204 */
[----:B------:R-:W-:Y:S02]  /*a010*/  @!P4 IMAD.MOV R11, RZ, RZ, -R11 ;  /* 0x000000ffff0bc224 */ /* 0x000fe400078e0a0b */
[----:B------:R-:W-:Y:S01]  /*a020*/  IMAD.MOV.U32 R37, RZ, RZ, R8 ;  /* 0x000000ffff257224 */ /* 0x000fe200078e0008 */
[----:B------:R-:W-:Y:S01]  /*a030*/  ISETP.GT.U32.AND P4, PT, R0, R4, PT ;  /* 0x000000040000720c */ /* 0x000fe20003f84070 */
[--C-:B------:R-:W-:Y:S01]  /*a040*/  @!P6 IMAD.IADD R7, R7, 0x1, -R0.reuse ;  /* 0x000000010707e824 */ /* 0x100fe200078e0a00 */
[----:B------:R-:W-:Y:S01]  /*a050*/  ISETP.GE.AND P1, PT, R38, RZ, PT ;  /* 0x000000ff2600720c */ /* 0x000fe20003f26270 */
[----:B------:R-:W-:Y:S01]  /*a060*/  @!P0 IMAD.MOV R37, RZ, RZ, -R37 ;  /* 0x000000ffff258224 */ /* 0x000fe200078e0a25 */
[----:B------:R-:W-:Y:S01]  /*a070*/  ISETP.GT.U32.AND P0, PT, R0, R9, PT ;  /* 0x000000090000720c */ /* 0x000fe20003f04070 */
[----:B------:R-:W-:Y:S01]  /*a080*/  @!P3 IMAD.MOV R7, RZ, RZ, -R7 ;  /* 0x000000ffff07b224 */ /* 0x000fe200078e0a07 */
[----:B------:R-:W-:Y:S01]  /*a090*/  IABS R5, R41 ;  /* 0x0000002900057213 */ /* 0x000fe20000000000 */
[----:B------:R-:W-:Y:S01]  /*a0a0*/  @!P5 IMAD.IADD R10, R10, 0x1, -R0 ;  /* 0x000000010a0ad824 */ /* 0x000fe200078e0a00 */
[----:B------:R-:W-:Y:S01]  /*a0b0*/  STL [R1+0x658], R37 ;  /* 0x0006582501007387 */ /* 0x000fe20000100800 */
[----:B------:R-:W-:-:S03]  /*a0c0*/  ISETP.GE.AND P6, PT, R39, RZ, PT ;  /* 0x000000ff2700720c */ /* 0x000fc60003fc6270 */
[----:B------:R-:W-:Y:S01]  /*a0d0*/  STL [R1+0x65c], R11 ;  /* 0x00065c0b01007387 */ /* 0x000fe20000100800 */
[----:B------:R-:W-:-:S03]  /*a0e0*/  @!P4 IMAD.IADD R4, R4, 0x1, -R0 ;  /* 0x000000010404c824 */ /* 0x000fc600078e0a00 */
[----:B------:R0:W-:Y:S01]  /*a0f0*/  STL [R1+0x664], R7 ;  /* 0x0006640701007387 */ /* 0x0001e20000100800 */
[----:B------:R-:W-:-:S04]  /*a100*/  IMAD.HI.U32 R2, R25, R5, RZ ;  /* 0x0000000519027227 */ /* 0x000fc800078e00ff */
[----:B0-----:R-:W-:Y:S02]  /*a110*/  IMAD.MOV.U32 R7, RZ, RZ, R10 ;  /* 0x000000ffff077224 */ /* 0x001fe400078e000a */
[----:B------:R-:W-:Y:S02]  /*a120*/  IMAD.MOV R2, RZ, RZ, -R2 ;  /* 0x000000ffff027224 */ /* 0x000fe400078e0a02 */
[----:B------:R-:W-:Y:S01]  /*a130*/  @!P1 IMAD.MOV R7, RZ, RZ, -R7 ;  /* 0x000000ffff079224 */ /* 0x000fe200078e0a07 */
[C---:B------:R-:W-:Y:S01]  /*a140*/  ISETP.GT.U32.AND P1, PT, R0.reuse, R4, PT ;  /* 0x000000040000720c */ /* 0x040fe20003f24070 */
[----:B------:R-:W-:Y:S02]  /*a150*/  @!P0 IMAD.IADD R9, R9, 0x1, -R0 ;  /* 0x0000000109098824 */ /* 0x000fe400078e0a00 */
[----:B------:R-:W-:Y:S02]  /*a160*/  IMAD R5, R0, R2, R5 ;  /* 0x0000000200057224 */ /* 0x000fe400078e0205 */
[----:B------:R-:W-:Y:S01]  /*a170*/  IMAD.MOV.U32 R38, RZ, RZ, R9 ;  /* 0x000000ffff267224 */ /* 0x000fe200078e0009 */
[----:B------:R-:W-:-:S03]  /*a180*/  IABS R10, R43 ;  /* 0x0000002b000a7213 */ /* 0x000fc60000000000 */
[----:B------:R-:W-:Y:S01]  /*a190*/  @!P6 IMAD.MOV R38, RZ, RZ, -R38 ;  /* 0x000000ffff26e224 */ /* 0x000fe200078e0a26 */
[----:B------:R-:W-:Y:S01]  /*a1a0*/  ISETP.GT.U32.AND P6, PT, R0, R5, PT ;  /* 0x000000050000720c */ /* 0x000fe20003fc4070 */
[----:B------:R-:W-:Y:S02]  /*a1b0*/  IMAD.MOV.U32 R37, RZ, RZ, R12 ;  /* 0x000000ffff257224 */ /* 0x000fe400078e000c */
[----:B------:R-:W-:Y:S02]  /*a1c0*/  @!P1 IMAD.IADD R4, R4, 0x1, -R0 ;  /* 0x0000000104049824 */ /* 0x000fe400078e0a00 */
[----:B------:R-:W-:-:S04]  /*a1d0*/  IMAD.HI.U32 R12, R25, R10, RZ ;  /* 0x0000000a190c7227 */ /* 0x000fc800078e00ff */
[----:B------:R-:W-:Y:S01]  /*a1e0*/  IMAD.MOV R12, RZ, RZ, -R12 ;  /* 0x000000ffff0c7224 */ /* 0x000fe200078e0a0c */
[----:B------:R-:W-:-:S03]  /*a1f0*/  ISETP.GE.AND P2, PT, R40, RZ, PT ;  /* 0x000000ff2800720c */ /* 0x000fc60003f46270 */
[C---:B------:R-:W-:Y:S02]  /*a200*/  IMAD R10, R0.reuse, R12, R10 ;  /* 0x0000000c000a7224 */ /* 0x040fe400078e020a */
[----:B------:R-:W-:Y:S01]  /*a210*/  @!P6 IMAD.IADD R5, R5, 0x1, -R0 ;  /* 0x000000010505e824 */ /* 0x000fe200078e0a00 */
[----:B------:R-:W-:Y:S02]  /*a220*/  IABS R11, R44 ;  /* 0x0000002c000b7213 */ /* 0x000fe40000000000 */
[----:B------:R-:W-:Y:S01]  /*a230*/  ISETP.GT.U32.AND P6, PT, R0, R10, PT ;  /* 0x0000000a0000720c */ /* 0x000fe20003fc4070 */
[----:B------:R0:W-:Y:S02]  /*a240*/  STL [R1+0x668], R7 ;  /* 0x0006680701007387 */ /* 0x0001e40000100800 */
[----:B------:R-:W-:Y:S01]  /*a250*/  IMAD.HI.U32 R9, R25, R11, RZ ;  /* 0x0000000b19097227 */ /* 0x000fe200078e00ff */
[----:B------:R-:W-:Y:S01]  /*a260*/  ISETP.GE.AND P3, PT, R41, RZ, PT ;  /* 0x000000ff2900720c */ /* 0x000fe20003f66270 */
[----:B------:R1:W-:Y:S02]  /*a270*/  STL [R1+0x66c], R38 ;  /* 0x00066c2601007387 */ /* 0x0003e40000100800 */
[----:B------:R-:W-:-:S02]  /*a280*/  IMAD.MOV.U32 R39, RZ, RZ, R4 ;  /* 0x000000ffff277224 */ /* 0x000fc400078e0004 */
[----:B------:R-:W-:Y:S01]  /*a290*/  IMAD.MOV R9, RZ, RZ, -R9 ;  /* 0x000000ffff097224 */ /* 0x000fe200078e0a09 */
[----:B0-----:R-:W-:Y:S01]  /*a2a0*/  IABS R7, R46 ;  /* 0x0000002e00077213 */ /* 0x001fe20000000000 */
[----:B------:R-:W-:Y:S01]  /*a2b0*/  @!P2 IMAD.MOV R39, RZ, RZ, -R39 ;  /* 0x000000ffff27a224 */ /* 0x000fe200078e0a27 */
[----:B------:R-:W-:Y:S01]  /*a2c0*/  IABS R2, R47 ;  /* 0x0000002f00027213 */ /* 0x000fe20000000000 */
[----:B------:R-:W-:Y:S02]  /*a2d0*/  IMAD R9, R0, R9, R11 ;  /* 0x0000000900097224 */ /* 0x000fe400078e020b */
[----:B------:R-:W-:-:S04]  /*a2e0*/  IMAD.HI.U32 R12, R25, R7, RZ ;  /* 0x00000007190c7227 */ /* 0x000fc800078e00ff */
[----:B------:R-:W-:Y:S02]  /*a2f0*/  @!P6 IMAD.IADD R10, R10, 0x1, -R0 ;  /* 0x000000010a0ae824 */ /* 0x000fe400078e0a00 */
[----:B------:R-:W-:Y:S02]  /*a300*/  IMAD.MOV R12, RZ, RZ, -R12 ;  /* 0x000000ffff0c7224 */ /* 0x000fe400078e0a0c */
[----:B------:R-:W-:Y:S01]  /*a310*/  IMAD.HI.U32 R11, R25, R2, RZ ;  /* 0x00000002190b7227 */ /* 0x000fe200078e00ff */
[----:B------:R-:W-:-:S03]  /*a320*/  ISETP.GT.U32.AND P6, PT, R0, R10, PT ;  /* 0x0000000a0000720c */ /* 0x000fc60003fc4070 */
[----:B------:R-:W-:Y:S01]  /*a330*/  IMAD R7, R0, R12, R7 ;  /* 0x0000000c00077224 */ /* 0x000fe200078e0207 */
[----:B------:R-:W-:Y:S01]  /*a340*/  IABS R12, R48 ;  /* 0x00000030000c7213 */ /* 0x000fe20000000000 */
[----:B------:R-:W-:Y:S01]  /*a350*/  IMAD.MOV R11, RZ, RZ, -R11 ;  /* 0x000000ffff0b7224 */ /* 0x000fe200078e0a0b */
[----:B------:R-:W-:-:S03]  /*a360*/  ISETP.GE.AND P0, PT, R43, RZ, PT ;  /* 0x000000ff2b00720c */ /* 0x000fc60003f06270 */
[----:B------:R-:W-:Y:S01]  /*a370*/  IMAD R2, R0, R11, R2 ;  /* 0x0000000b00027224 */ /* 0x000fe200078e0202 */
[----:B------:R-:W-:-:S03]  /*a380*/  ISETP.GE.AND P5, PT, R42, RZ, PT ;  /* 0x000000ff2a00720c */ /* 0x000fc60003fa6270 */
[----:B------:R-:W-:Y:S01]  /*a390*/  @!P6 IMAD.IADD R10, R10, 0x1, -R0 ;  /* 0x000000010a0ae824 */ /* 0x000fe200078e0a00 */
[----:B------:R-:W-:Y:S01]  /*a3a0*/  ISETP.GT.U32.AND P6, PT, R0, R2, PT ;  /* 0x000000020000720c */ /* 0x000fe20003fc4070 */
[----:B------:R0:W-:Y:S01]  /*a3b0*/  STL [R1+0x670], R39 ;  /* 0x0006702701007387 */ /* 0x0001e20000100800 */
[----:B------:R-:W-:Y:S02]  /*a3c0*/  IABS R11, R49 ;  /* 0x00000031000b7213 */ /* 0x000fe40000000000 */
[----:B------:R-:W-:Y:S02]  /*a3d0*/  ISETP.GE.AND P4, PT, R44, RZ, PT ;  /* 0x000000ff2c00720c */ /* 0x000fe40003f86270 */
[----:B------:R-:W-:-:S07]  /*a3e0*/  IABS R4, R50 ;  /* 0x0000003200047213 */ /* 0x000fce0000000000 */
[----:B------:R-:W-:Y:S02]  /*a3f0*/  @!P6 IMAD.IADD R2, R2, 0x1, -R0 ;  /* 0x000000010202e824 */ /* 0x000fe400078e0a00 */
[----:B-----5:R-:W-:Y:S01]  /*a400*/  IMAD.MOV.U32 R13, RZ, RZ, R6 ;  /* 0x000000ffff0d7224 */ /* 0x020fe200078e0006 */
[----:B------:R-:W-:-:S05]  /*a410*/  IABS R6, R42 ;  /* 0x0000002a00067213 */ /* 0x000fca0000000000 */
[----:B------:R-:W-:-:S04]  /*a420*/  IMAD.HI.U32 R8, R25, R6, RZ ;  /* 0x0000000619087227 */ /* 0x000fc800078e00ff */
[----:B------:R-:W-:-:S04]  /*a430*/  IMAD.MOV R8, RZ, RZ, -R8 ;  /* 0x000000ffff087224 */ /* 0x000fc800078e0a08 */
[----:B------:R-:W-:-:S05]  /*a440*/  IMAD R6, R0, R8, R6 ;  /* 0x0000000800067224 */ /* 0x000fca00078e0206 */
[----:B------:R-:W-:Y:S02]  /*a450*/  ISETP.GT.U32.AND P1, PT, R0, R6, PT ;  /* 0x000000060000720c */ /* 0x000fe40003f24070 */
[----:B------:R-:W-:Y:S01]  /*a460*/  IABS R8, R45 ;  /* 0x0000002d00087213 */ /* 0x000fe20000000000 */
[----:B-1----:R-:W-:-:S10]  /*a470*/  IMAD.MOV.U32 R38, RZ, RZ, R13 ;  /* 0x000000ffff267224 */ /* 0x002fd400078e000d */
[----:B------:R-:W-:Y:S01]  /*a480*/  @!P1 IMAD.IADD R6, R6, 0x1, -R0 ;  /* 0x0000000106069824 */ /* 0x000fe200078e0a00 */
[----:B------:R-:W-:Y:S01]  /*a490*/  ISETP.GT.U32.AND P1, PT, R0, R5, PT ;  /* 0x000000050000720c */ /* 0x000fe20003f24070 */
[----:B------:R-:W-:-:S03]  /*a4a0*/  IMAD.HI.U32 R13, R25, R8, RZ ;  /* 0x00000008190d7227 */ /* 0x000fc600078e00ff */
[----:B------:R-:W-:Y:S01]  /*a4b0*/  ISETP.GT.U32.AND P2, PT, R0, R6, PT ;  /* 0x000000060000720c */ /* 0x000fe20003f44070 */
[----:B------:R-:W-:-:S04]  /*a4c0*/  IMAD.MOV R13, RZ, RZ, -R13 ;  /* 0x000000ffff0d7224 */ /* 0x000fc800078e0a0d */
[----:B------:R-:W-:-:S04]  /*a4d0*/  IMAD R8, R0, R13, R8 ;  /* 0x0000000d00087224 */ /* 0x000fc800078e0208 */
[----:B------:R-:W-:Y:S01]  /*a4e0*/  @!P1 IMAD.IADD R5, R5, 0x1, -R0 ;  /* 0x0000000105059824 */ /* 0x000fe200078e0a00 */
[----:B------:R-:W-:-:S03]  /*a4f0*/  ISETP.GT.U32.AND P1, PT, R0, R9, PT ;  /* 0x000000090000720c */ /* 0x000fc60003f24070 */
[----:B------:R-:W-:-:S04]  /*a500*/  IMAD.MOV.U32 R40, RZ, RZ, R5 ;  /* 0x000000ffff287224 */ /* 0x000fc800078e0005 */
[----:B------:R-:W-:Y:S01]  /*a510*/  @!P3 IMAD.MOV R40, RZ, RZ, -R40 ;  /* 0x000000ffff28b224 */ /* 0x000fe200078e0a28 */
[----:B------:R-:W-:Y:S01]  /*a520*/  ISETP.GT.U32.AND P3, PT, R0, R8, PT ;  /* 0x000000080000720c */ /* 0x000fe20003f64070 */
[----:B------:R-:W-:Y:S01]  /*a530*/  @!P2 IMAD.IADD R6, R6, 0x1, -R0 ;  /* 0x000000010606a824 */ /* 0x000fe200078e0a00 */
[----:B------:R-:W-:Y:S01]  /*a540*/  ISETP.GT.U32.AND P2, PT, R0, R7, PT ;  /* 0x000000070000720c */ /* 0x000fe20003f44070 */
[----:B------:R-:W-:-:S04]  /*a550*/  IMAD.HI.U32 R5, R25, R12, RZ ;  /* 0x0000000c19057227 */ /* 0x000fc800078e00ff */
[----:B------:R-:W-:Y:S02]  /*a560*/  IMAD.MOV R5, RZ, RZ, -R5 ;  /* 0x000000ffff057224 */ /* 0x000fe400078e0a05 */
[----:B------:R-:W-:Y:S02]  /*a570*/  @!P1 IMAD.IADD R9, R9, 0x1, -R0 ;  /* 0x0000000109099824 */ /* 0x000fe400078e0a00 */
[----:B------:R-:W-:Y:S02]  /*a580*/  IMAD R5, R0, R5, R12 ;  /* 0x0000000500057224 */ /* 0x000fe400078e020c */
[----:B------:R-:W-:Y:S01]  /*a590*/  @!P3 IMAD.IADD R8, R8, 0x1, -R0 ;  /* 0x000000010808b824 */ /* 0x000fe200078e0a00 */
[C---:B------:R-:W-:Y:S01]  /*a5a0*/  ISETP.GT.U32.AND P3, PT, R0.reuse, R9, PT ;  /* 0x000000090000720c */ /* 0x040fe20003f64070 */
[----:B------:R-:W-:Y:S02]  /*a5b0*/  IMAD.MOV.U32 R12, RZ, RZ, R10 ;  /* 0x000000ffff0c7224 */ /* 0x000fe400078e000a */
[----:B------:R-:W-:Y:S01]  /*a5c0*/  @!P2 IMAD.IADD R7, R7, 0x1, -R0 ;  /* 0x000000010707a824 */ /* 0x000fe200078e0a00 */
[C---:B------:R-:W-:Y:S01]  /*a5d0*/  ISETP.GT.U32.AND P2, PT, R0.reuse, R8, PT ;  /* 0x000000080000720c */ /* 0x040fe20003f44070 */
[----:B------:R-:W-:Y:S01]  /*a5e0*/  @!P0 IMAD.MOV R12, RZ, RZ, -R12 ;  /* 0x000000ffff0c8224 */ /* 0x000fe200078e0a0c */
[C---:B------:R-:W-:Y:S01]  /*a5f0*/  ISETP.GT.U32.AND P0, PT, R0.reuse, R5, PT ;  /* 0x000000050000720c */ /* 0x040fe20003f04070 */
[----:B------:R1:W-:Y:S01]  /*a600*/  STL [R1+0x674], R40 ;  /* 0x0006742801007387 */ /* 0x0003e20000100800 */
[----:B0-----:R-:W-:Y:S01]  /*a610*/  IMAD.MOV.U32 R39, RZ, RZ, R38 ;  /* 0x000000ffff277224 */ /* 0x001fe200078e0026 */
[----:B------:R-:W-:Y:S01]  /*a620*/  ISETP.GT.U32.AND P6, PT, R0, R7, PT ;  /* 0x000000070000720c */ /* 0x000fe20003fc4070 */
[----:B------:R-:W-:-:S02]  /*a630*/  IMAD.MOV.U32 R38, RZ, RZ, R37 ;  /* 0x000000ffff267224 */ /* 0x000fc400078e0025 */
[----:B------:R-:W-:Y:S02]  /*a640*/  IMAD.MOV.U32 R37, RZ, RZ, R14 ;  /* 0x000000ffff257224 */ /* 0x000fe400078e000e */
[----:B-1----:R-:W-:Y:S02]  /*a650*/  IMAD.MOV.U32 R40, RZ, RZ, R6 ;  /* 0x000000ffff287224 */ /* 0x002fe400078e0006 */
[----:B------:R-:W-:Y:S01]  /*a660*/  IMAD.HI.U32 R14, R25, R11, RZ ;  /* 0x0000000b190e7227 */ /* 0x000fe200078e00ff */
[----:B------:R-:W-:-:S03]  /*a670*/  IABS R10, R51 ;  /* 0x00000033000a7213 */ /* 0x000fc60000000000 */
[----:B------:R-:W-:Y:S02]  /*a680*/  @!P5 IMAD.MOV R40, RZ, RZ, -R40 ;  /* 0x000000ffff28d224 */ /* 0x000fe400078e0a28 */
[----:B------:R-:W-:-:S04]  /*a690*/  IMAD.HI.U32 R13, R25, R4, RZ ;  /* 0x00000004190d7227 */ /* 0x000fc800078e00ff */
[----:B------:R-:W-:Y:S01]  /*a6a0*/  @!P3 IMAD.IADD R9, R9, 0x1, -R0 ;  /* 0x000000010909b824 */ /* 0x000fe200078e0a00 */
[----:B------:R0:W-:Y:S01]  /*a6b0*/  STL [R1+0x67c], R40 ;  /* 0x00067c2801007387 */ /* 0x0001e20000100800 */
[----:B------:R-:W-:Y:S01]  /*a6c0*/  IMAD.MOV R14, RZ, RZ, -R14 ;  /* 0x000000ffff0e7224 */ /* 0x000fe200078e0a0e */
[----:B------:R-:W-:Y:S01]  /*a6d0*/  IABS R6, R58 ;  /* 0x0000003a00067213 */ /* 0x000fe20000000000 */
[----:B------:R-:W-:Y:S01]  /*a6e0*/  IMAD.MOV R13, RZ, RZ, -R13 ;  /* 0x000000ffff0d7224 */ /* 0x000fe200078e0a0d */
[----:B------:R1:W-:Y:S01]  /*a6f0*/  STL [R1+0x680], R12 ;  /* 0x0006800c01007387 */ /* 0x0003e20000100800 */
[--C-:B------:R-:W-:Y:S01]  /*a700*/  @!P2 IMAD.IADD R8, R8, 0x1, -R0.reuse ;  /* 0x000000010808a824 */ /* 0x100fe200078e0a00 */
[----:B------:R-:W-:Y:S01]  /*a710*/  ISETP.GE.AND P2, PT, R46, RZ, PT ;  /* 0x000000ff2e00720c */ /* 0x000fe20003f46270 */
[----:B------:R-:W-:Y:S02]  /*a720*/  @!P0 IMAD.IADD R5, R5, 0x1, -R0 ;  /* 0x0000000105058824 */ /* 0x000fe400078e0a00 */
[----:B0-----:R-:W-:Y:S01]  /*a730*/  IMAD.MOV.U32 R40, RZ, RZ, R9 ;  /* 0x000000ffff287224 */ /* 0x001fe200078e0009 */
[C---:B------:R-:W-:Y:S01]  /*a740*/  ISETP.GT.U32.AND P5, PT, R0.reuse, R2, PT ;  /* 0x000000020000720c */ /* 0x040fe20003fa4070 */
[----:B------:R-:W-:-:S02]  /*a750*/  IMAD R11, R0, R14, R11 ;  /* 0x0000000e000b7224 */ /* 0x000fc400078e020b */
[----:B-1----:R-:W-:-:S04]  /*a760*/  IMAD.HI.U32 R12, R25, R10, RZ ;  /* 0x0000000a190c7227 */ /* 0x002fc800078e00ff */
[C---:B------:R-:W-:Y:S02]  /*a770*/  IMAD R4, R0.reuse, R13, R4 ;  /* 0x0000000d00047224 */ /* 0x040fe400078e0204 */
[----:B------:R-:W-:Y:S01]  /*a780*/  @!P4 IMAD.MOV R40, RZ, RZ, -R40 ;  /* 0x000000ffff28c224 */ /* 0x000fe200078e0a28 */
[C---:B------:R-:W-:Y:S01]  /*a790*/  ISETP.GT.U32.AND P4, PT, R0.reuse, R5, PT ;  /* 0x000000050000720c */ /* 0x040fe20003f84070 */
[----:B------:R-:W-:Y:S02]  /*a7a0*/  @!P6 IMAD.IADD R7, R7, 0x1, -R0 ;  /* 0x000000010707e824 */ /* 0x000fe400078e0a00 */
[----:B------:R-:W-:Y:S02]  /*a7b0*/  IMAD.MOV R12, RZ, RZ, -R12 ;  /* 0x000000ffff0c7224 */ /* 0x000fe400078e0a0c */
[----:B------:R-:W-:Y:S01]  /*a7c0*/  IMAD.HI.U32 R13, R25, R6, RZ ;  /* 0x00000006190d7227 */ /* 0x000fe200078e00ff */
[C---:B------:R-:W-:Y:S02]  /*a7d0*/  ISETP.GT.U32.AND P3, PT, R0.reuse, R11, PT ;  /* 0x0000000b0000720c */ /* 0x040fe40003f64070 */
[----:B------:R-:W-:Y:S01]  /*a7e0*/  ISETP.GT.U32.AND P6, PT, R0, R4, PT ;  /* 0x000000040000720c */ /* 0x000fe20003fc4070 */
[----:B------:R-:W-:-:S02]  /*a7f0*/  IMAD.MOV.U32 R14, RZ, RZ, R8 ;  /* 0x000000ffff0e7224 */ /* 0x000fc400078e0008 */
[C---:B------:R-:W-:Y:S02]  /*a800*/  IMAD R10, R0.reuse, R12, R10 ;  /* 0x0000000c000a7224 */ /* 0x040fe400078e020a */
[----:B------:R-:W-:Y:S02]  /*a810*/  IMAD.MOV R13, RZ, RZ, -R13 ;  /* 0x000000ffff0d7224 */ /* 0x000fe400078e0a0d */
[----:B------:R-:W-:Y:S01]  /*a820*/  IMAD.MOV.U32 R8, RZ, RZ, R7 ;  /* 0x000000ffff087224 */ /* 0x000fe200078e0007 */
[----:B------:R-:W-:Y:S01]  /*a830*/  ISETP.GE.AND P1, PT, R45, RZ, PT ;  /* 0x000000ff2d00720c */ /* 0x000fe20003f26270 */
[C---:B------:R-:W-:Y:S02]  /*a840*/  IMAD R6, R0.reuse, R13, R6 ;  /* 0x0000000d00067224 */ /* 0x040fe400078e0206 */
[----:B------:R-:W-:Y:S01]  /*a850*/  @!P2 IMAD.MOV R8, RZ, RZ, -R8 ;  /* 0x000000ffff08a224 */ /* 0x000fe200078e0a08 */
[----:B------:R-:W-:Y:S01]  /*a860*/  ISETP.GT.U32.AND P2, PT, R0, R10, PT ;  /* 0x0000000a0000720c */ /* 0x000fe20003f44070 */
[--C-:B------:R-:W-:Y:S01]  /*a870*/  @!P5 IMAD.IADD R2, R2, 0x1, -R0.reuse ;  /* 0x000000010202d824 */ /* 0x100fe200078e0a00 */
[----:B------:R-:W-:Y:S01]  /*a880*/  ISETP.GE.AND P5, PT, R47, RZ, PT ;  /* 0x000000ff2f00720c */ /* 0x000fe20003fa6270 */
[--C-:B------:R-:W-:Y:S01]  /*a890*/  @!P4 IMAD.IADD R5, R5, 0x1, -R0.reuse ;  /* 0x000000010505c824 */ /* 0x100fe200078e0a00 */
[----:B------:R-:W-:Y:S01]  /*a8a0*/  ISETP.GT.U32.AND P4, PT, R0, R6, PT ;  /* 0x000000060000720c */ /* 0x000fe20003f84070 */
[--C-:B------:R-:W-:Y:S01]  /*a8b0*/  @!P3 IMAD.IADD R11, R11, 0x1, -R0.reuse ;  /* 0x000000010b0bb824 */ /* 0x100fe200078e0a00 */
[----:B------:R-:W-:Y:S01]  /*a8c0*/  ISETP.GE.AND P0, PT, R48, RZ, PT ;  /* 0x000000ff3000720c */ /* 0x000fe20003f06270 */
[----:B------:R-:W-:-:S02]  /*a8d0*/  @!P6 IMAD.IADD R4, R4, 0x1, -R0 ;  /* 0x000000010404e824 */ /* 0x000fc400078e0a00 */
[----:B------:R-:W-:Y:S01]  /*a8e0*/  @!P1 IMAD.MOV R14, RZ, RZ, -R14 ;  /* 0x000000ffff0e9224 */ /* 0x000fe200078e0a0e */
[C---:B------:R-:W-:Y:S02]  /*a8f0*/  ISETP.GT.U32.AND P1, PT, R0.reuse, R11, PT ;  /* 0x0000000b0000720c */ /* 0x040fe40003f24070 */
[----:B------:R-:W-:Y:S01]  /*a900*/  ISETP.GT.U32.AND P6, PT, R0, R4, PT ;  /* 0x000000040000720c */ /* 0x000fe20003fc4070 */
[----:B------:R-:W-:Y:S01]  /*a910*/  @!P2 IMAD.IADD R10, R10, 0x1, -R0 ;  /* 0x000000010a0aa824 */ /* 0x000fe200078e0a00 */
[----:B------:R-:W-:Y:S01]  /*a920*/  ISETP.GE.AND P3, PT, R49, RZ, PT ;  /* 0x000000ff3100720c */ /* 0x000fe20003f66270 */
[----:B------:R-:W-:Y:S01]  /*a930*/  @!P5 IMAD.MOV R2, RZ, RZ, -R2 ;  /* 0x000000ffff02d224 */ /* 0x000fe200078e0a02 */
[----:B------:R-:W-:Y:S01]  /*a940*/  ISETP.GE.AND P5, PT, R50, RZ, PT ;  /* 0x000000ff3200720c */ /* 0x000fe20003fa6270 */
[----:B------:R-:W-:Y:S02]  /*a950*/  IMAD.MOV.U32 R12, RZ, RZ, R5 ;  /* 0x000000ffff0c7224 */ /* 0x000fe400078e0005 */
[----:B------:R-:W-:Y:S01]  /*a960*/  @!P4 IMAD.IADD R6, R6, 0x1, -R0 ;  /* 0x000000010606c824 */ /* 0x000fe200078e0a00 */
[----:B------:R-:W-:Y:S01]  /*a970*/  ISETP.GT.U32.AND P4, PT, R0, R10, PT ;  /* 0x0000000a0000720c */ /* 0x000fe20003f84070 */
[----:B------:R-:W-:-:S03]  /*a980*/  @!P0 IMAD.MOV R12, RZ, RZ, -R12 ;  /* 0x000000ffff0c8224 */ /* 0x000fc600078e0a0c */
[----:B------:R-:W-:Y:S01]  /*a990*/  ISETP.GT.U32.AND P0, PT, R0, R6, PT ;  /* 0x000000060000720c */ /* 0x000fe20003f04070 */
[--C-:B------:R-:W-:Y:S01]  /*a9a0*/  @!P1 IMAD.IADD R11, R11, 0x1, -R0.reuse ;  /* 0x000000010b0b9824 */ /* 0x100fe200078e0a00 */
[----:B------:R0:W-:Y:S01]  /*a9b0*/  STL [R1+0x688], R40 ;  /* 0x0006882801007387 */ /* 0x0001e20000100800 */
[----:B------:R-:W-:Y:S01]  /*a9c0*/  @!P6 IMAD.IADD R4, R4, 0x1, -R0 ;  /* 0x000000010404e824 */ /* 0x000fe200078e0a00 */
[----:B------:R-:W-:Y:S01]  /*a9d0*/  ISETP.GE.AND P1, PT, R51, RZ, PT ;  /* 0x000000ff3300720c */ /* 0x000fe20003f26270 */
[----:B------:R-:W-:Y:S01]  /*a9e0*/  IMAD.MOV.U32 R41, RZ, RZ, R39 ;  /* 0x000000ffff297224 */ /* 0x000fe200078e0027 */
[----:B------:R-:W-:Y:S01]  /*a9f0*/  STL [R1+0x68c], R14 ;  /* 0x00068c0e01007387 */ /* 0x000fe20000100800 */
[----:B------:R-:W-:Y:S02]  /*aa00*/  IMAD.MOV.U32 R42, RZ, RZ, R38 ;  /* 0x000000ffff2a7224 */ /* 0x000fe400078e0026 */
[----:B------:R-:W-:Y:S01]  /*aa10*/  IMAD.MOV.U32 R39, RZ, RZ, R37 ;  /* 0x000000ffff277224 */ /* 0x000fe200078e0025 */
[----:B------:R-:W-:Y:S01]  /*aa20*/  STL [R1+0x690], R8 ;  /* 0x0006900801007387 */ /* 0x000fe20000100800 */
[----:B----4-:R-:W-:-:S02]  /*aa30*/  IMAD.MOV.U32 R38, RZ, RZ, R36 ;  /* 0x000000ffff267224 */ /* 0x010fc400078e0024 */
[----:B------:R-:W-:Y:S01]  /*aa40*/  IMAD.MOV.U32 R37, RZ, RZ, R35 ;  /* 0x000000ffff257224 */ /* 0x000fe200078e0023 */
[----:B------:R-:W-:Y:S01]  /*aa50*/  STL [R1+0x698], R2 ;  /* 0x0006980201007387 */ /* 0x000fe20000100800 */
[----:B------:R-:W-:Y:S02]  /*aa60*/  @!P3 IMAD.MOV R11, RZ, RZ, -R11 ;  /* 0x000000ffff0bb224 */ /* 0x000fe400078e0a0b */
[----:B---3--:R-:W-:Y:S01]  /*aa70*/  IMAD.MOV.U32 R36, RZ, RZ, R34 ;  /* 0x000000ffff247224 */ /* 0x008fe200078e0022 */
[----:B------:R-:W-:Y:S01]  /*aa80*/  STL [R1+0x69c], R12 ;  /* 0x00069c0c01007387 */ /* 0x000fe20000100800 */
[----:B------:R-:W-:Y:S02]  /*aa90*/  IMAD.MOV.U32 R35, RZ, RZ, R23 ;  /* 0x000000ffff237224 */ /* 0x000fe400078e0017 */
[----:B------:R-:W-:Y:S01]  /*aaa0*/  @!P5 IMAD.MOV R4, RZ, RZ, -R4 ;  /* 0x000000ffff04d224 */ /* 0x000fe200078e0a04 */
[----:B------:R-:W3:Y:S01]  /*aab0*/  LDL.LU R23, [R1+0x6c] ;  /* 0x00006c0001177983 */ /* 0x000ee20000300800 */
[----:B------:R-:W-:-:S02]  /*aac0*/  IMAD.MOV.U32 R34, RZ, RZ, R20 ;  /* 0x000000ffff227224 */ /* 0x000fc400078e0014 */
[----:B0-----:R-:W-:Y:S01]  /*aad0*/  IMAD.MOV.U32 R40, RZ, RZ, R39 ;  /* 0x000000ffff287224 */ /* 0x001fe200078e0027 */
[----:B------:R-:W4:Y:S01]  /*aae0*/  LDL.LU R20, [R1+0xa8] ;  /* 0x0000a80001147983 */ /* 0x000f220000300800 */
[----:B------:R-:W-:Y:S02]  /*aaf0*/  @!P4 IMAD.IADD R10, R10, 0x1, -R0 ;  /* 0x000000010a0ac824 */ /* 0x000fe400078e0a00 */
[----:B------:R-:W-:Y:S01]  /*ab00*/  IMAD.MOV.U32 R39, RZ, RZ, R38 ;  /* 0x000000ffff277224 */ /* 0x000fe200078e0026 */
[----:B------:R-:W5:Y:S01]  /*ab10*/  LDL.LU R47, [R1+0xc] ;  /* 0x00000c00012f7983 */ /* 0x000f620000300800 */
[----:B------:R-:W-:-:S03]  /*ab20*/  IMAD.MOV.U32 R38, RZ, RZ, R37 ;  /* 0x000000ffff267224 */ /* 0x000fc600078e0025 */
[----:B------:R-:W-:Y:S01]  /*ab30*/  STL [R1+0x6a0], R11 ;  /* 0x0006a00b01007387 */ /* 0x000fe20000100800 */
[----:B------:R-:W-:Y:S02]  /*ab40*/  IMAD.MOV.U32 R37, RZ, RZ, R36 ;  /* 0x000000ffff257224 */ /* 0x000fe400078e0024 */
[----:B------:R-:W-:Y:S01]  /*ab50*/  @!P0 IMAD.IADD R6, R6, 0x1, -R0 ;  /* 0x0000000106068824 */ /* 0x000fe200078e0a00 */
[----:B------:R0:W-:Y:S01]  /*ab60*/  STL [R1+0x6a8], R4 ;  /* 0x0006a80401007387 */ /* 0x0001e20000100800 */
[----:B------:R-:W-:Y:S01]  /*ab70*/  IMAD.MOV.U32 R36, RZ, RZ, R35 ;  /* 0x000000ffff247224 */ /* 0x000fe200078e0023 */
[----:B------:R-:W-:Y:S01]  /*ab80*/  ISETP.GE.AND P0, PT, R40, RZ, PT ;  /* 0x000000ff2800720c */ /* 0x000fe20003f06270 */
[----:B------:R-:W-:Y:S02]  /*ab90*/  IMAD.MOV.U32 R35, RZ, RZ, R34 ;  /* 0x000000ffff237224 */ /* 0x000fe400078e0022 */
[----:B------:R-:W-:Y:S02]  /*aba0*/  IMAD.MOV.U32 R34, RZ, RZ, R33 ;  /* 0x000000ffff227224 */ /* 0x000fe400078e0021 */
[----:B0-----:R-:W-:Y:S01]  /*abb0*/  IMAD.MOV.U32 R4, RZ, RZ, R10 ;  /* 0x000000ffff047224 */ /* 0x001fe200078e000a */
[----:B------:R-:W-:Y:S01]  /*abc0*/  IABS R10, R40 ;  /* 0x00000028000a7213 */ /* 0x000fe20000000000 */
[----:B------:R-:W-:-:S02]  /*abd0*/  IMAD.MOV.U32 R40, RZ, RZ, R39 ;  /* 0x000000ffff287224 */ /* 0x000fc400078e0027 */
[----:B------:R-:W-:Y:S02]  /*abe0*/  IMAD.MOV.U32 R39, RZ, RZ, R38 ;  /* 0x000000ffff277224 */ /* 0x000fe400078e0026 */
[----:B------:R-:W-:Y:S02]  /*abf0*/  IMAD.MOV.U32 R33, RZ, RZ, R18 ;  /* 0x000000ffff217224 */ /* 0x000fe400078e0012 */
[----:B------:R-:W-:Y:S02]  /*ac00*/  @!P1 IMAD.MOV R4, RZ, RZ, -R4 ;  /* 0x000000ffff049224 */ /* 0x000fe400078e0a04 */
[----:B------:R-:W-:Y:S02]  /*ac10*/  IMAD.MOV.U32 R38, RZ, RZ, R37 ;  /* 0x000000ffff267224 */ /* 0x000fe400078e0025 */
[----:B------:R-:W-:Y:S02]  /*ac20*/  IMAD.MOV.U32 R18, RZ, RZ, R15 ;  /* 0x000000ffff127224 */ /* 0x000fe400078e000f */
[----:B------:R-:W-:-:S02]  /*ac30*/  IMAD.MOV.U32 R37, RZ, RZ, R36 ;  /* 0x000000ffff257224 */ /* 0x000fc400078e0024 */
[----:B------:R-:W-:Y:S02]  /*ac40*/  IMAD.MOV.U32 R15, RZ, RZ, R30 ;  /* 0x000000ffff0f7224 */ /* 0x000fe400078e001e */
[----:B------:R-:W-:Y:S02]  /*ac50*/  IMAD.MOV.U32 R36, RZ, RZ, R35 ;  /* 0x000000ffff247224 */ /* 0x000fe400078e0023 */
[----:B------:R-:W-:Y:S02]  /*ac60*/  IMAD.MOV.U32 R30, RZ, RZ, R31 ;  /* 0x000000ffff1e7224 */ /* 0x000fe400078e001f */
[----:B------:R-:W-:Y:S01]  /*ac70*/  IMAD.MOV.U32 R35, RZ, RZ, R34 ;  /* 0x000000ffff237224 */ /* 0x000fe200078e0022 */
[----:B------:R-:W4:Y:S01]  /*ac80*/  LDL.LU R31, [R1+0x110] ;  /* 0x00011000011f7983 */ /* 0x000f220000300800 */
[----:B------:R-:W-:Y:S02]  /*ac90*/  IMAD.MOV.U32 R34, RZ, RZ, R33 ;  /* 0x000000ffff227224 */ /* 0x000fe400078e0021 */
[----:B------:R-:W-:Y:S01]  /*aca0*/  IMAD.MOV.U32 R33, RZ, RZ, R22 ;  /* 0x000000ffff217224 */ /* 0x000fe200078e0016 */
[----:B------:R5:W-:Y:S04]  /*acb0*/  STL [R1+0x6ac], R4 ;  /* 0x0006ac0401007387 */ /* 0x000be80000100800 */
[----:B------:R-:W3:Y:S01]  /*acc0*/  LDL.LU R22, [R1+0x30] ;  /* 0x0000300001167983 */ /* 0x000ee20000300800 */
[----:B------:R-:W-:-:S05]  /*acd0*/  IABS R7, R59 ;  /* 0x0000003b00077213 */ /* 0x000fca0000000000 */
[----:B------:R-:W-:-:S04]  /*ace0*/  IMAD.HI.U32 R2, R25, R7, RZ ;  /* 0x0000000719027227 */ /* 0x000fc800078e00ff */
[----:B------:R-:W-:-:S04]  /*acf0*/  IMAD.MOV R2, RZ, RZ, -R2 ;  /* 0x000000ffff027224 */ /* 0x000fc800078e0a02 */
[----:B------:R-:W-:-:S05]  /*ad00*/  IMAD R7, R0, R2, R7 ;  /* 0x0000000200077224 */ /* 0x000fca00078e0207 */
[----:B------:R-:W-:Y:S01]  /*ad10*/  ISETP.GT.U32.AND P3, PT, R0, R7, PT ;  /* 0x000000070000720c */ /* 0x000fe20003f64070 */
[----:B------:R-:W-:Y:S02]  /*ad20*/  IMAD.MOV.U32 R45, RZ, RZ, R39 ;  /* 0x000000ffff2d7224 */ /* 0x000fe400078e0027 */
[----:B------:R-:W-:Y:S02]  /*ad30*/  IMAD.MOV.U32 R39, RZ, RZ, R38 ;  /* 0x000000ffff277224 */ /* 0x000fe400078e0026 */
[----:B------:R-:W-:Y:S02]  /*ad40*/  IMAD.MOV.U32 R38, RZ, RZ, R37 ;  /* 0x000000ffff267224 */ /* 0x000fe400078e0025 */
[----:B------:R-:W-:Y:S01]  /*ad50*/  IMAD.MOV.U32 R37, RZ, RZ, R34 ;  /* 0x000000ffff257224 */ /* 0x000fe200078e0022 */
[----:B------:R-:W-:-:S05]  /*ad60*/  IABS R11, R40 ;  /* 0x00000028000b7213 */ /* 0x000fca0000000000 */
[----:B------:R-:W-:Y:S01]  /*ad70*/  @!P3 IMAD.IADD R7, R7, 0x1, -R0 ;  /* 0x000000010707b824 */ /* 0x000fe200078e0a00 */
[----:B------:R-:W-:-:S04]  /*ad80*/  ISETP.GE.AND P3, PT, R40, RZ, PT ;  /* 0x000000ff2800720c */ /* 0x000fc80003f66270 */
[----:B------:R-:W-:Y:S02]  /*ad90*/  ISETP.GT.U32.AND P1, PT, R0, R7, PT ;  /* 0x000000070000720c */ /* 0x000fe40003f24070 */
[----:B------:R-:W-:Y:S02]  /*ada0*/  ISETP.GE.AND P6, PT, R58, RZ, PT ;  /* 0x000000ff3a00720c */ /* 0x000fe40003fc6270 */
[----:B------:R-:W-:Y:S01]  /*adb0*/  ISETP.GE.AND P2, PT, R59, RZ, PT ;  /* 0x000000ff3b00720c */ /* 0x000fe20003f46270 */
[----:B------:R-:W-:-:S08]  /*adc0*/  IMAD.MOV.U32 R13, RZ, RZ, R6 ;  /* 0x000000ffff0d7224 */ /* 0x000fd000078e0006 */
[----:B------:R-:W-:-:S04]  /*add0*/  @!P1 IMAD.IADD R7, R7, 0x1, -R0 ;  /* 0x0000000107079824 */ /* 0x000fc800078e0a00 */
[----:B------:R-:W-:Y:S02]  /*ade0*/  IMAD.MOV.U32 R14, RZ, RZ, R7 ;  /* 0x000000ffff0e7224 */ /* 0x000fe400078e0007 */
[----:B------:R-:W-:Y:S02]  /*adf0*/  @!P6 IMAD.MOV R13, RZ, RZ, -R13 ;  /* 0x000000ffff0de224 */ /* 0x000fe400078e0a0d */
[----:B------:R-:W-:Y:S02]  /*ae00*/  @!P2 IMAD.MOV R14, RZ, RZ, -R14 ;  /* 0x000000ffff0ea224 */ /* 0x000fe400078e0a0e */
[----:B------:R-:W-:Y:S02]  /*ae10*/  IMAD.MOV.U32 R44, RZ, RZ, R38 ;  /* 0x000000ffff2c7224 */ /* 0x000fe400078e0026 */
[----:B------:R-:W-:Y:S02]  /*ae20*/  IMAD.MOV.U32 R38, RZ, RZ, R27 ;  /* 0x000000ffff267224 */ /* 0x000fe400078e001b */
[----:B------:R-:W-:Y:S01]  /*ae30*/  IMAD.MOV.U32 R27, RZ, RZ, R53 ;  /* 0x000000ffff1b7224 */ /* 0x000fe200078e0035 */
[----:B--2---:R-:W-:Y:S01]  /*ae40*/  IABS R8, R60 ;  /* 0x0000003c00087213 */ /* 0x004fe20000000000 */
[----:B---3--:R-:W-:-:S02]  /*ae50*/  IMAD.MOV.U32 R34, RZ, RZ, R22 ;  /* 0x000000ffff227224 */ /* 0x008fc400078e0016 */
[----:B------:R-:W2:Y:S04]  /*ae60*/  LDL.LU R22, [R1+0x5c] ;  /* 0x00005c0001167983 */ /* 0x000ea80000300800 */
[----:B------:R-:W3:Y:S04]  /*ae70*/  LDL.LU R40, [R1+0x14] ;  /* 0x0000140001287983 */ /* 0x000ee80000300800 */
[----:B------:R-:W4:Y:S04]  /*ae80*/  LDL.LU R46, [R1+0x18] ;  /* 0x00001800012e7983 */ /* 0x000f280000300800 */
[----:B------:R0:W-:Y:S04]  /*ae90*/  STL [R1+0x6b0], R13 ;  /* 0x0006b00d01007387 */ /* 0x0001e80000100800 */
[----:B------:R-:W-:Y:S04]  /*aea0*/  STL [R1+0x6b8], R14 ;  /* 0x0006b80e01007387 */ /* 0x000fe80000100800 */
[----:B------:R-:W2:Y:S01]  /*aeb0*/  LDL.LU R53, [R1+0x8c] ;  /* 0x00008c0001357983 */ /* 0x000ea20000300800 */
[----:B------:R-:W-:-:S04]  /*aec0*/  IMAD.HI.U32 R2, R25, R8, RZ ;  /* 0x0000000819027227 */ /* 0x000fc800078e00ff */
[----:B------:R-:W-:-:S04]  /*aed0*/  IMAD.MOV R2, RZ, RZ, -R2 ;  /* 0x000000ffff027224 */ /* 0x000fc800078e0a02 */
[----:B------:R-:W-:Y:S02]  /*aee0*/  IMAD R8, R0, R2, R8 ;  /* 0x0000000200087224 */ /* 0x000fe400078e0208 */
[----:B------:R-:W-:-:S03]  /*aef0*/  IMAD.HI.U32 R12, R25, R10, RZ ;  /* 0x0000000a190c7227 */ /* 0x000fc600078e00ff */
[----:B------:R-:W-:Y:S01]  /*af00*/  ISETP.GT.U32.AND P6, PT, R0, R8, PT ;  /* 0x000000080000720c */ /* 0x000fe20003fc4070 */
[----:B------:R-:W-:Y:S01]  /*af10*/  IMAD.MOV R12, RZ, RZ, -R12 ;  /* 0x000000ffff0c7224 */ /* 0x000fe200078e0a0c */
[----:B------:R-:W-:-:S03]  /*af20*/  IABS R9, R61 ;  /* 0x0000003d00097213 */ /* 0x000fc60000000000 */
[----:B------:R-:W-:Y:S02]  /*af30*/  IMAD R10, R0, R12, R10 ;  /* 0x0000000c000a7224 */ /* 0x000fe400078e020a */
[----:B------:R-:W-:-:S04]  /*af40*/  IMAD.HI.U32 R5, R25, R9, RZ ;  /* 0x0000000919057227 */ /* 0x000fc800078e00ff */
[----:B------:R-:W-:Y:S02]  /*af50*/  IMAD.MOV R5, RZ, RZ, -R5 ;  /* 0x000000ffff057224 */ /* 0x000fe400078e0a05 */
[----:B------:R-:W-:Y:S01]  /*af60*/  @!P6 IMAD.IADD R8, R8, 0x1, -R0 ;  /* 0x000000010808e824 */ /* 0x000fe200078e0a00 */
[C---:B------:R-:W-:Y:S01]  /*af70*/  ISETP.GT.U32.AND P6, PT, R0.reuse, R10, PT ;  /* 0x0000000a0000720c */ /* 0x040fe20003fc4070 */
[----:B------:R-:W-:Y:S02]  /*af80*/  IMAD R9, R0, R5, R9 ;  /* 0x0000000500097224 */ /* 0x000fe400078e0209 */
[----:B------:R-:W-:-:S03]  /*af90*/  IMAD.HI.U32 R6, R25, R11, RZ ;  /* 0x0000000b19067227 */ /* 0x000fc600078e00ff */
[----:B------:R-:W-:Y:S01]  /*afa0*/  ISETP.GT.U32.AND P1, PT, R0, R9, PT ;  /* 0x000000090000720c */ /* 0x000fe20003f24070 */
[----:B------:R-:W-:Y:S01]  /*afb0*/  IMAD.MOV R6, RZ, RZ, -R6 ;  /* 0x000000ffff067224 */ /* 0x000fe200078e0a06 */
[----:B------:R-:W-:-:S05]  /*afc0*/  IABS R2, R42 ;  /* 0x0000002a00027213 */ /* 0x000fca0000000000 */
[--C-:B------:R-:W-:Y:S02]  /*afd0*/  @!P6 IMAD.IADD R10, R10, 0x1, -R0.reuse ;  /* 0x000000010a0ae824 */ /* 0x100fe400078e0a00 */
[C---:B------:R-:W-:Y:S02]  /*afe0*/  IMAD R6, R0.reuse, R6, R11 ;  /* 0x0000000600067224 */ /* 0x040fe400078e020b */
[----:B------:R-:W-:Y:S01]  /*aff0*/  IMAD.HI.U32 R11, R25, R2, RZ ;  /* 0x00000002190b7227 */ /* 0x000fe200078e00ff */
[C---:B------:R-:W-:Y:S02]  /*b000*/  ISETP.GT.U32.AND P6, PT, R0.reuse, R10, PT ;  /* 0x0000000a0000720c */ /* 0x040fe40003fc4070 */
[----:B-----5:R-:W-:Y:S01]  /*b010*/  IABS R4, R47 ;  /* 0x0000002f00047213 */ /* 0x020fe20000000000 */
[----:B------:R-:W-:Y:S02]  /*b020*/  IMAD.MOV R11, RZ, RZ, -R11 ;  /* 0x000000ffff0b7224 */ /* 0x000fe400078e0a0b */
[----:B------:R-:W-:Y:S01]  /*b030*/  @!P1 IMAD.IADD R9, R9, 0x1, -R0 ;  /* 0x0000000109099824 */ /* 0x000fe200078e0a00 */
[C---:B------:R-:W-:Y:S01]  /*b040*/  ISETP.GT.U32.AND P1, PT, R0.reuse, R8, PT ;  /* 0x000000080000720c */ /* 0x040fe20003f24070 */
[----:B------:R-:W-:-:S02]  /*b050*/  IMAD R2, R0, R11, R2 ;  /* 0x0000000b00027224 */ /* 0x000fc400078e0202 */
[----:B------:R-:W-:Y:S01]  /*b060*/  IMAD.HI.U32 R12, R25, R4, RZ ;  /* 0x00000004190c7227 */ /* 0x000fe200078e00ff */
[----:B------:R-:W-:-:S03]  /*b070*/  ISETP.GT.U32.AND P2, PT, R0, R9, PT ;  /* 0x000000090000720c */ /* 0x000fc60003f44070 */
[----:B------:R-:W-:Y:S01]  /*b080*/  @!P6 IMAD.IADD R10, R10, 0x1, -R0 ;  /* 0x000000010a0ae824 */ /* 0x000fe200078e0a00 */
[----:B------:R-:W-:Y:S01]  /*b090*/  ISETP.GT.U32.AND P6, PT, R0, R2, PT ;  /* 0x000000020000720c */ /* 0x000fe20003fc4070 */
[----:B------:R-:W-:Y:S01]  /*b0a0*/  IMAD.MOV R12, RZ, RZ, -R12 ;  /* 0x000000ffff0c7224 */ /* 0x000fe200078e0a0c */
[----:B------:R-:W-:-:S03]  /*b0b0*/  ISETP.GE.AND P4, PT, R61, RZ, PT ;  /* 0x000000ff3d00720c */ /* 0x000fc60003f86270 */
[----:B------:R-:W-:Y:S02]  /*b0c0*/  IMAD R4, R0, R12, R4 ;  /* 0x0000000c00047224 */ /* 0x000fe400078e0204 */
[----:B------:R-:W-:-:S04]  /*b0d0*/  @!P1 IMAD.IADD R8, R8, 0x1, -R0 ;  /* 0x0000000108089824 */ /* 0x000fc800078e0a00 */
[----:B------:R-:W-:Y:S01]  /*b0e0*/  IMAD.MOV.U32 R48, RZ, RZ, R8 ;  /* 0x000000ffff307224 */ /* 0x000fe200078e0008 */
[----:B------:R-:W-:Y:S01]  /*b0f0*/  ISETP.GT.U32.AND P1, PT, R0, R6, PT ;  /* 0x000000060000720c */ /* 0x000fe20003f24070 */
[--C-:B------:R-:W-:Y:S02]  /*b100*/  @!P2 IMAD.IADD R9, R9, 0x1, -R0.reuse ;  /* 0x000000010909a824 */ /* 0x100fe400078e0a00 */
[----:B------:R-:W-:Y:S01]  /*b110*/  @!P6 IMAD.IADD R2, R2, 0x1, -R0 ;  /* 0x000000010202e824 */ /* 0x000fe200078e0a00 */
[----:B------:R-:W-:Y:S01]  /*b120*/  ISETP.GE.AND P5, PT, R60, RZ, PT ;  /* 0x000000ff3c00720c */ /* 0x000fe20003fa6270 */
[----:B------:R-:W-:-:S03]  /*b130*/  @!P4 IMAD.MOV R9, RZ, RZ, -R9 ;  /* 0x000000ffff09c224 */ /* 0x000fc600078e0a09 */
[----:B------:R-:W-:Y:S01]  /*b140*/  ISETP.GT.U32.AND P4, PT, R0, R2, PT ;  /* 0x000000020000720c */ /* 0x000fe20003f84070 */
[----:B------:R-:W-:Y:S02]  /*b150*/  IMAD.MOV.U32 R43, RZ, RZ, R39 ;  /* 0x000000ffff2b7224 */ /* 0x000fe400078e0027 */
[----:B------:R-:W-:Y:S01]  /*b160*/  IMAD.MOV.U32 R39, RZ, RZ, R37 ;  /* 0x000000ffff277224 */ /* 0x000fe200078e0025 */
[----:B------:R-:W-:Y:S01]  /*b170*/  IABS R5, R41 ;  /* 0x0000002900057213 */ /* 0x000fe20000000000 */
[----:B------:R-:W-:Y:S02]  /*b180*/  IMAD.MOV.U32 R37, RZ, RZ, R34 ;  /* 0x000000ffff257224 */ /* 0x000fe400078e0022 */
[----:B------:R-:W-:Y:S01]  /*b190*/  @!P1 IMAD.IADD R6, R6, 0x1, -R0 ;  /* 0x0000000106069824 */ /* 0x000fe200078e0a00 */
[----:B------:R-:W-:Y:S01]  /*b1a0*/  ISETP.GE.AND P1, PT, R41, RZ, PT ;  /* 0x000000ff2900720c */ /* 0x000fe20003f26270 */
[----:B------:R-:W-:Y:S02]  /*b1b0*/  IMAD.MOV.U32 R41, RZ, RZ, R39 ;  /* 0x000000ffff297224 */ /* 0x000fe400078e0027 */
[----:B------:R-:W-:-:S02]  /*b1c0*/  IMAD.MOV.U32 R39, RZ, RZ, R38 ;  /* 0x000000ffff277224 */ /* 0x000fc400078e0026 */
[----:B------:R-:W-:Y:S02]  /*b1d0*/  @!P5 IMAD.MOV R48, RZ, RZ, -R48 ;  /* 0x000000ffff30d224 */ /* 0x000fe400078e0a30 */
[----:B------:R-:W-:Y:S02]  /*b1e0*/  IMAD.MOV.U32 R38, RZ, RZ, R37 ;  /* 0x000000ffff267224 */ /* 0x000fe400078e0025 */
[----:B------:R-:W-:Y:S02]  /*b1f0*/  IMAD.MOV.U32 R37, RZ, RZ, R27 ;  /* 0x000000ffff257224 */ /* 0x000fe400078e001b */
[----:B------:R-:W-:Y:S01]  /*b200*/  @!P4 IMAD.IADD R2, R2, 0x1, -R0 ;  /* 0x000000010202c824 */ /* 0x000fe200078e0a00 */
[----:B------:R-:W-:Y:S01]  /*b210*/  ISETP.GE.AND P4, PT, R42, RZ, PT ;  /* 0x000000ff2a00720c */ /* 0x000fe20003f86270 */
[----:B------:R-:W-:Y:S02]  /*b220*/  IMAD.MOV.U32 R34, RZ, RZ, R32 ;  /* 0x000000ffff227224 */ /* 0x000fe400078e0020 */
[----:B------:R-:W-:-:S02]  /*b230*/  IMAD.MOV.U32 R32, RZ, RZ, R26 ;  /* 0x000000ffff207224 */ /* 0x000fc400078e001a */
[----:B------:R-:W-:Y:S01]  /*b240*/  IMAD.MOV.U32 R42, RZ, RZ, R39 ;  /* 0x000000ffff2a7224 */ /* 0x000fe200078e0027 */
[----:B------:R-:W5:Y:S01]  /*b250*/  LDL.LU R26, [R1+0x60] ;  /* 0x00006000011a7983 */ /* 0x000f620000300800 */
[----:B------:R-:W-:Y:S02]  /*b260*/  IMAD.MOV.U32 R39, RZ, RZ, R38 ;  /* 0x000000ffff277224 */ /* 0x000fe400078e0026 */
[----:B------:R-:W-:Y:S01]  /*b270*/  IMAD.MOV.U32 R38, RZ, RZ, R37 ;  /* 0x000000ffff267224 */ /* 0x000fe200078e0025 */
[----:B------:R-:W-:Y:S01]  /*b280*/  STL [R1+0x6bc], R48 ;  /* 0x0006bc3001007387 */ /* 0x000fe20000100800 */
[----:B------:R-:W-:Y:S02]  /*b290*/  IMAD.MOV.U32 R37, RZ, RZ, R36 ;  /* 0x000000ffff257224 */ /* 0x000fe400078e0024 */
[----:B------:R-:W-:Y:S01]  /*b2a0*/  IMAD.MOV.U32 R36, RZ, RZ, R32 ;  /* 0x000000ffff247224 */ /* 0x000fe200078e0020 */
[----:B------:R-:W-:Y:S01]  /*b2b0*/  STL [R1+0x6c0], R9 ;  /* 0x0006c00901007387 */ /* 0x000fe20000100800 */
[----:B------:R-:W-:Y:S01]  /*b2c0*/  IMAD.MOV.U32 R32, RZ, RZ, R17 ;  /* 0x000000ffff207224 */ /* 0x000fe200078e0011 */
[----:B---3--:R-:W-:-:S05]  /*b2d0*/  IABS R12, R40 ;  /* 0x00000028000c7213 */ /* 0x008fca0000000000 */
[----:B------:R-:W-:-:S04]  /*b2e0*/  IMAD.HI.U32 R8, R25, R12, RZ ;  /* 0x0000000c19087227 */ /* 0x000fc800078e00ff */
[----:B------:R-:W-:-:S04]  /*b2f0*/  IMAD.MOV R8, RZ, RZ, -R8 ;  /* 0x000000ffff087224 */ /* 0x000fc800078e0a08 */
[----:B------:R-:W-:Y:S02]  /*b300*/  IMAD R8, R0, R8, R12 ;  /* 0x0000000800087224 */ /* 0x000fe400078e020c */
[----:B------:R-:W-:-:S04]  /*b310*/  IMAD.MOV.U32 R12, RZ, RZ, R10 ;  /* 0x000000ffff0c7224 */ /* 0x000fc800078e000a */
[----:B------:R-:W-:Y:S01]  /*b320*/  @!P0 IMAD.MOV R12, RZ, RZ, -R12 ;  /* 0x000000ffff0c8224 */ /* 0x000fe200078e0a0c */
[----:B------:R-:W-:Y:S01]  /*b330*/  ISETP.GT.U32.AND P0, PT, R0, R8, PT ;  /* 0x000000080000720c */ /* 0x000fe20003f04070 */
[----:B--2---:R-:W-:-:S03]  /*b340*/  IMAD.MOV.U32 R27, RZ, RZ, R53 ;  /* 0x000000ffff1b7224 */ /* 0x004fc600078e0035 */
[----:B------:R1:W-:Y:S04]  /*b350*/  STL [R1+0x6c8], R12 ;  /* 0x0006c80c01007387 */ /* 0x0003e80000100800 */
[----:B------:R-:W2:Y:S04]  /*b360*/  LDL.LU R53, [R1+0x130] ;  /* 0x0001300001357983 */ /* 0x000ea80000300800 */
[----:B------:R-:W3:Y:S01]  /*b370*/  LDL.LU R17, [R1+0x9c] ;  /* 0x00009c0001117983 */ /* 0x000ee20000300800 */
[----:B------:R-:W-:Y:S01]  /*b380*/  @!P0 IMAD.IADD R8, R8, 0x1, -R0 ;  /* 0x0000000108088824 */ /* 0x000fe200078e0a00 */
[----:B------:R-:W-:Y:S01]  /*b390*/  ISETP.GE.AND P0, PT, R40, RZ, PT ;  /* 0x000000ff2800720c */ /* 0x000fe20003f06270 */
[----:B------:R-:W-:-:S02]  /*b3a0*/  IMAD.MOV.U32 R40, RZ, RZ, R39 ;  /* 0x000000ffff287224 */ /* 0x000fc400078e0027 */
[----:B------:R-:W4:Y:S01]  /*b3b0*/  LDL.LU R39, [R1+0x3c] ;  /* 0x00003c0001277983 */ /* 0x000f220000300800 */
[----:B0-----:R-:W-:-:S04]  /*b3c0*/  IMAD.HI.U32 R13, R25, R5, RZ ;  /* 0x00000005190d7227 */ /* 0x001fc800078e00ff */
[----:B------:R-:W-:Y:S01]  /*b3d0*/  IMAD.MOV R13, RZ, RZ, -R13 ;  /* 0x000000ffff0d7224 */ /* 0x000fe200078e0a0d */
[----:B------:R-:W-:-:S03]  /*b3e0*/  ISETP.GT.U32.AND P2, PT, R0, R4, PT ;  /* 0x000000040000720c */ /* 0x000fc60003f44070 */
[----:B------:R-:W-:-:S05]  /*b3f0*/  IMAD R5, R0, R13, R5 ;  /* 0x0000000d00057224 */ /* 0x000fca00078e0205 */
[----:B------:R-:W-:Y:S02]  /*b400*/  ISETP.GT.U32.AND P5, PT, R0, R5, PT ;  /* 0x000000050000720c */ /* 0x000fe40003fa4070 */
[----:B------:R-:W-:-:S03]  /*b410*/  IABS R7, R45 ;  /* 0x0000002d00077213 */ /* 0x000fc60000000000 */
[----:B------:R-:W-:Y:S02]  /*b420*/  @!P2 IMAD.IADD R4, R4, 0x1, -R0 ;  /* 0x000000010404a824 */ /* 0x000fe400078e0a00 */
[----:B------:R-:W-:-:S03]  /*b430*/  IMAD.HI.U32 R13, R25, R7, RZ ;  /* 0x00000007190d7227 */ /* 0x000fc600078e00ff */
[----:B------:R-:W-:-:S03]  /*b440*/  ISETP.GT.U32.AND P6, PT, R0, R4, PT ;  /* 0x000000040000720c */ /* 0x000fc60003fc4070 */
[----:B------:R-:W-:Y:S01]  /*b450*/  @!P5 IMAD.IADD R5, R5, 0x1, -R0 ;  /* 0x000000010505d824 */ /* 0x000fe200078e0a00 */
[----:B------:R-:W-:Y:S01]  /*b460*/  ISETP.GT.U32.AND P5, PT, R0, R6, PT ;  /* 0x000000060000720c */ /* 0x000fe20003fa4070 */
[----:B------:R-:W-:-:S03]  /*b470*/  IMAD.MOV R13, RZ, RZ, -R13 ;  /* 0x000000ffff0d7224 */ /* 0x000fc600078e0a0d */
[C---:B------:R-:W-:Y:S01]  /*b480*/  ISETP.GT.U32.AND P2, PT, R0.reuse, R5, PT ;  /* 0x000000050000720c */ /* 0x040fe20003f44070 */
[----:B------:R-:W-:Y:S01]  /*b490*/  IMAD R7, R0, R13, R7 ;  /* 0x0000000d00077224 */ /* 0x000fe200078e0207 */
[----:B------:R-:W-:-:S03]  /*b4a0*/  IABS R10, R44 ;  /* 0x0000002c000a7213 */ /* 0x000fc60000000000 */
[----:B------:R-:W-:Y:S01]  /*b4b0*/  @!P6 IMAD.IADD R4, R4, 0x1, -R0 ;  /* 0x000000010404e824 */ /* 0x000fe200078e0a00 */
[----:B------:R-:W-:-:S03]  /*b4c0*/  ISETP.GT.U32.AND P6, PT, R0, R7, PT ;  /* 0x000000070000720c */ /* 0x000fc60003fc4070 */
[----:B------:R-:W-:Y:S02]  /*b4d0*/  @!P5 IMAD.IADD R6, R6, 0x1, -R0 ;  /* 0x000000010606d824 */ /* 0x000fe400078e0a00 */
[----:B-1----:R-:W-:-:S04]  /*b4e0*/  IMAD.HI.U32 R12, R25, R10, RZ ;  /* 0x0000000a190c7227 */ /* 0x002fc800078e00ff */
[----:B------:R-:W-:Y:S01]  /*b4f0*/  @!P2 IMAD.IADD R5, R5, 0x1, -R0 ;  /* 0x000000010505a824 */ /* 0x000fe200078e0a00 */
[----:B------:R-:W-:Y:S01]  /*b500*/  ISETP.GE.AND P2, PT, R47, RZ, PT ;  /* 0x000000ff2f00720c */ /* 0x000fe20003f46270 */
[----:B------:R-:W-:Y:S02]  /*b510*/  @!P3 IMAD.MOV R6, RZ, RZ, -R6 ;  /* 0x000000ffff06b224 */ /* 0x000fe400078e0a06 */
[----:B------:R-:W-:Y:S02]  /*b520*/  @!P1 IMAD.MOV R5, RZ, RZ, -R5 ;  /* 0x000000ffff059224 */ /* 0x000fe400078e0a05 */
[----:B------:R-:W-:Y:S01]  /*b530*/  IMAD.MOV R12, RZ, RZ, -R12 ;  /* 0x000000ffff0c7224 */ /* 0x000fe200078e0a0c */
[----:B------:R-:W-:Y:S01]  /*b540*/  STL [R1+0x6cc], R6 ;  /* 0x0006cc0601007387 */ /* 0x000fe20000100800 */
[----:B------:R-:W-:Y:S01]  /*b550*/  @!P6 IMAD.IADD R7, R7, 0x1, -R0 ;  /* 0x000000010707e824 */ /* 0x000fe200078e0a00 */
[C---:B------:R-:W-:Y:S01]  /*b560*/  ISETP.GT.U32.AND P3, PT, R0.reuse, R8, PT ;  /* 0x000000080000720c */ /* 0x040fe20003f64070 */
[C---:B------:R-:W-:Y:S01]  /*b570*/  IMAD R10, R0.reuse, R12, R10 ;  /* 0x0000000c000a7224 */ /* 0x040fe200078e020a */
[----:B------:R0:W-:Y:S02]  /*b580*/  STL [R1+0x6d4], R5 ;  /* 0x0006d40501007387 */ /* 0x0001e40000100800 */
[----:B------:R-:W-:Y:S01]  /*b590*/  ISETP.GT.U32.AND P6, PT, R0, R7, PT ;  /* 0x000000070000720c */ /* 0x000fe20003fc4070 */
[----:B0-----:R-:W-:-:S04]  /*b5a0*/  IMAD.MOV.U32 R5, RZ, RZ, R4 ;  /* 0x000000ffff057224 */ /* 0x001fc800078e0004 */
[----:B------:R-:W-:Y:S01]  /*b5b0*/  @!P2 IMAD.MOV R5, RZ, RZ, -R5 ;  /* 0x000000ffff05a224 */ /* 0x000fe200078e0a05 */
[----:B------:R-:W-:-:S03]  /*b5c0*/  ISETP.GT.U32.AND P2, PT, R0, R10, PT ;  /* 0x0000000a0000720c */ /* 0x000fc60003f44070 */
[----:B------:R-:W-:Y:S02]  /*b5d0*/  @!P3 IMAD.IADD R8, R8, 0x1, -R0 ;  /* 0x000000010808b824 */ /* 0x000fe400078e0a00 */
[----:B------:R-:W-:Y:S01]  /*b5e0*/  @!P4 IMAD.MOV R2, RZ, RZ, -R2 ;  /* 0x000000ffff02c224 */ /* 0x000fe200078e0a02 */
[----:B------:R-:W-:Y:S01]  /*b5f0*/  IABS R9, R43 ;  /* 0x0000002b00097213 */ /* 0x000fe20000000000 */
[----:B------:R-:W-:Y:S01]  /*b600*/  @!P6 IMAD.IADD R7, R7, 0x1, -R0 ;  /* 0x000000010707e824 */ /* 0x000fe200078e0a00 */
[----:B------:R-:W-:Y:S01]  /*b610*/  ISETP.GE.AND P6, PT, R43, RZ, PT ;  /* 0x000000ff2b00720c */ /* 0x000fe20003fc6270 */
[----:B------:R-:W-:Y:S01]  /*b620*/  @!P0 IMAD.MOV R8, RZ, RZ, -R8 ;  /* 0x000000ffff088224 */ /* 0x000fe200078e0a08 */
[----:B------:R-:W-:Y:S01]  /*b630*/  IABS R4, R41 ;  /* 0x0000002900047213 */ /* 0x000fe20000000000 */
[----:B------:R-:W-:Y:S01]  /*b640*/  IMAD.MOV.U32 R43, RZ, RZ, R38 ;  /* 0x000000ffff2b7224 */ /* 0x000fe200078e0026 */
[----:B------:R-:W-:Y:S01]  /*b650*/  STL [R1+0x6d8], R5 ;  /* 0x0006d80501007387 */ /* 0x000fe20000100800 */
[----:B------:R-:W-:-:S02]  /*b660*/  IMAD.MOV.U32 R38, RZ, RZ, R36 ;  /* 0x000000ffff267224 */ /* 0x000fc400078e0024 */
[----:B------:R-:W-:Y:S01]  /*b670*/  @!P2 IMAD.IADD R10, R10, 0x1, -R0 ;  /* 0x000000010a0aa824 */ /* 0x000fe200078e0a00 */
[----:B------:R-:W-:Y:S01]  /*b680*/  ISETP.GE.AND P2, PT, R41, RZ, PT ;  /* 0x000000ff2900720c */ /* 0x000fe20003f46270 */
[----:B------:R-:W-:Y:S01]  /*b690*/  STL [R1+0x6e0], R2 ;  /* 0x0006e00201007387 */ /* 0x000fe20000100800 */
[----:B------:R-:W-:Y:S02]  /*b6a0*/  IMAD.MOV.U32 R36, RZ, RZ, R34 ;  /* 0x000000ffff247224 */ /* 0x000fe400078e0022 */
[----:B------:R-:W-:Y:S01]  /*b6b0*/  IMAD.MOV.U32 R34, RZ, RZ, R32 ;  /* 0x000000ffff227224 */ /* 0x000fe200078e0020 */
[----:B------:R-:W-:Y:S04]  /*b6c0*/  STL [R1+0x6e4], R8 ;  /* 0x0006e40801007387 */ /* 0x000fe80000100800 */
[----:B------:R-:W2:Y:S01]  /*b6d0*/  LDL.LU R32, [R1+0xb0] ;  /* 0x0000b00001207983 */ /* 0x000ea20000300800 */
[----:B----4-:R-:W-:-:S02]  /*b6e0*/  IMAD.MOV.U32 R41, RZ, RZ, R39 ;  /* 0x000000ffff297224 */ /* 0x010fc400078e0027 */
[----:B------:R-:W-:Y:S02]  /*b6f0*/  IMAD.MOV.U32 R39, RZ, RZ, R37 ;  /* 0x000000ffff277224 */ /* 0x000fe400078e0025 */
[----:B------:R-:W-:Y:S02]  /*b700*/  IMAD.MOV.U32 R37, RZ, RZ, R35 ;  /* 0x000000ffff257224 */ /* 0x000fe400078e0023 */
[----:B------:R-:W-:Y:S02]  /*b710*/  IMAD.MOV.U32 R35, RZ, RZ, R33 ;  /* 0x000000ffff237224 */ /* 0x000fe400078e0021 */
[----:B------:R-:W4:Y:S01]  /*b720*/  LDL.LU R33, [R1+0x84] ;  /* 0x0000840001217983 */ /* 0x000f220000300800 */
[----:B------:R-:W-:Y:S01]  /*b730*/  IABS R11, R46 ;  /* 0x0000002e000b7213 */ /* 0x000fe20000000000 */
[----:B------:R-:W-:Y:S01]  /*b740*/  IMAD.HI.U32 R13, R25, R9, RZ ;  /* 0x00000009190d7227 */ /* 0x000fe200078e00ff */
[----:B------:R-:W-:Y:S01]  /*b750*/  ISETP.GE.AND P4, PT, R45, RZ, PT ;  /* 0x000000ff2d00720c */ /* 0x000fe20003f86270 */
[----:B------:R-:W3:Y:S02]  /*b760*/  LDL.LU R47, [R1+0x40] ;  /* 0x00004000012f7983 */ /* 0x000ee40000300800 */
[----:B------:R-:W-:-:S04]  /*b770*/  IMAD.HI.U32 R14, R25, R11, RZ ;  /* 0x0000000b190e7227 */ /* 0x000fc800078e00ff */
[----:B------:R-:W-:-:S04]  /*b780*/  IMAD.MOV R14, RZ, RZ, -R14 ;  /* 0x000000ffff0e7224 */ /* 0x000fc800078e0a0e */
[----:B------:R-:W-:Y:S02]  /*b790*/  IMAD R11, R0, R14, R11 ;  /* 0x0000000e000b7224 */ /* 0x000fe400078e020b */
[----:B------:R-:W-:-:S03]  /*b7a0*/  IMAD.MOV R13, RZ, RZ, -R13 ;  /* 0x000000ffff0d7224 */ /* 0x000fc600078e0a0d */
[C---:B------:R-:W-:Y:S01]  /*b7b0*/  ISETP.GT.U32.AND P5, PT, R0.reuse, R11, PT ;  /* 0x0000000b0000720c */ /* 0x040fe20003fa4070 */
[----:B------:R-:W-:-:S05]  /*b7c0*/  IMAD R9, R0, R13, R9 ;  /* 0x0000000d00097224 */ /* 0x000fca00078e0209 */
[----:B------:R-:W-:-:S07]  /*b7d0*/  ISETP.GT.U32.AND P3, PT, R0, R9, PT ;  /* 0x000000090000720c */ /* 0x000fce0003f64070 */
[----:B------:R-:W-:Y:S01]  /*b7e0*/  @!P5 IMAD.IADD R11, R11, 0x1, -R0 ;  /* 0x000000010b0bd824 */ /* 0x000fe200078e0a00 */
[----:B------:R-:W-:-:S04]  /*b7f0*/  ISETP.GE.AND P5, PT, R46, RZ, PT ;  /* 0x000000ff2e00720c */ /* 0x000fc80003fa6270 */
[C---:B------:R-:W-:Y:S01]  /*b800*/  ISETP.GT.U32.AND P1, PT, R0.reuse, R11, PT ;  /* 0x0000000b0000720c */ /* 0x040fe20003f24070 */
[----:B------:R-:W-:Y:S01]  /*b810*/  @!P3 IMAD.IADD R9, R9, 0x1, -R0 ;  /* 0x000000010909b824 */ /* 0x000fe200078e0a00 */
[----:B------:R-:W-:-:S04]  /*b820*/  ISETP.GT.U32.AND P3, PT, R0, R10, PT ;  /* 0x0000000a0000720c */ /* 0x000fc80003f64070 */
[----:B------:R-:W-:Y:S01]  /*b830*/  ISETP.GT.U32.AND P0, PT, R0, R9, PT ;  /* 0x000000090000720c */ /* 0x000fe20003f04070 */
[----:B------:R-:W-:-:S06]  /*b840*/  @!P4 IMAD.MOV R7, RZ, RZ, -R7 ;  /* 0x000000ffff07c224 */ /* 0x000fcc00078e0a07 */
[--C-:B------:R-:W-:Y:S01]  /*b850*/  @!P1 IMAD.IADD R11, R11, 0x1, -R0.reuse ;  /* 0x000000010b0b9824 */ /* 0x100fe200078e0a00 */
[----:B------:R-:W-:Y:S01]  /*b860*/  ISETP.GE.AND P1, PT, R44, RZ, PT ;  /* 0x000000ff2c00720c */ /* 0x000fe20003f26270 */
[----:B------:R-:W-:Y:S02]  /*b870*/  @!P3 IMAD.IADD R10, R10, 0x1, -R0 ;  /* 0x000000010a0ab824 */ /* 0x000fe400078e0a00 */
[----:B------:R-:W-:Y:S01]  /*b880*/  @!P5 IMAD.MOV R11, RZ, RZ, -R11 ;  /* 0x000000ffff0bd224 */ /* 0x000fe200078e0a0b */
[----:B------:R-:W-:Y:S02]  /*b890*/  IABS R6, R40 ;  /* 0x0000002800067213 */ /* 0x000fe40000000000 */
[----:B------:R-:W-:Y:S01]  /*b8a0*/  ISETP.GE.AND P3, PT, R40, RZ, PT ;  /* 0x000000ff2800720c */ /* 0x000fe20003f66270 */
[----:B------:R-:W-:Y:S01]  /*b8b0*/  IMAD.MOV.U32 R40, RZ, RZ, R39 ;  /* 0x000000ffff287224 */ /* 0x000fe200078e0027 */
[----:B------:R-:W-:Y:S01]  /*b8c0*/  STL [R1+0x6e8], R11 ;  /* 0x0006e80b01007387 */ /* 0x000fe20000100800 */
[----:B------:R-:W-:-:S02]  /*b8d0*/  IMAD.MOV.U32 R39, RZ, RZ, R38 ;  /* 0x000000ffff277224 */ /* 0x000fc400078e0026 */
[----:B------:R-:W-:Y:S01]  /*b8e0*/  IMAD.MOV.U32 R38, RZ, RZ, R37 ;  /* 0x000000ffff267224 */ /* 0x000fe200078e0025 */
[----:B------:R0:W-:Y:S01]  /*b8f0*/  STL [R1+0x6f0], R7 ;  /* 0x0006f00701007387 */ /* 0x0001e20000100800 */
[----:B------:R-:W-:Y:S02]  /*b900*/  IMAD.MOV.U32 R37, RZ, RZ, R36 ;  /* 0x000000ffff257224 */ /* 0x000fe400078e0024 */
[----:B------:R-:W-:Y:S01]  /*b910*/  @!P0 IMAD.IADD R9, R9, 0x1, -R0 ;  /* 0x0000000109098824 */ /* 0x000fe200078e0a00 */
[----:B------:R-:W-:Y:S01]  /*b920*/  ISETP.GE.AND P0, PT, R40, RZ, PT ;  /* 0x000000ff2800720c */ /* 0x000fe20003f06270 */
[----:B------:R-:W-:Y:S02]  /*b930*/  IMAD.MOV.U32 R36, RZ, RZ, R35 ;  /* 0x000000ffff247224 */ /* 0x000fe400078e0023 */
[----:B------:R-:W-:Y:S02]  /*b940*/  IMAD.MOV.U32 R35, RZ, RZ, R34 ;  /* 0x000000ffff237224 */ /* 0x000fe400078e0022 */
[----:B0-----:R-:W-:Y:S01]  /*b950*/  IMAD.MOV.U32 R7, RZ, RZ, R10 ;  /* 0x000000ffff077224 */ /* 0x001fe200078e000a */
[----:B------:R-:W-:Y:S01]  /*b960*/  IABS R10, R40 ;  /* 0x00000028000a7213 */ /* 0x000fe20000000000 */
[----:B------:R-:W-:-:S02]  /*b970*/  IMAD.MOV.U32 R40, RZ, RZ, R39 ;  /* 0x000000ffff287224 */ /* 0x000fc400078e0027 */
[----:B------:R-:W-:Y:S02]  /*b980*/  IMAD.MOV.U32 R39, RZ, RZ, R38 ;  /* 0x000000ffff277224 */ /* 0x000fe400078e0026 */
[----:B------:R-:W-:Y:S02]  /*b990*/  @!P1 IMAD.MOV R7, RZ, RZ, -R7 ;  /* 0x000000ffff079224 */ /* 0x000fe400078e0a07 */
[----:B------:R-:W-:Y:S02]  /*b9a0*/  IMAD.MOV.U32 R38, RZ, RZ, R37 ;  /* 0x000000ffff267224 */ /* 0x000fe400078e0025 */
[----:B------:R-:W-:Y:S02]  /*b9b0*/  IMAD.MOV.U32 R37, RZ, RZ, R36 ;  /* 0x000000ffff257224 */ /* 0x000fe400078e0024 */
[----:B------:R-:W-:Y:S02]  /*b9c0*/  IMAD.MOV.U32 R36, RZ, RZ, R35 ;  /* 0x000000ffff247224 */ /* 0x000fe400078e0023 */
[----:B----4-:R-:W-:-:S02]  /*b9d0*/  IMAD.MOV.U32 R34, RZ, RZ, R33 ;  /* 0x000000ffff227224 */ /* 0x010fc400078e0021 */
[----:B------:R-:W-:Y:S02]  /*b9e0*/  IMAD.MOV.U32 R33, RZ, RZ, R22 ;  /* 0x000000ffff217224 */ /* 0x000fe400078e0016 */
[----:B------:R-:W-:Y:S01]  /*b9f0*/  IMAD.MOV.U32 R35, RZ, RZ, R34 ;  /* 0x000000ffff237224 */ /* 0x000fe200078e0022 */
[----:B------:R-:W4:Y:S01]  /*ba00*/  LDL.LU R22, [R1+0xf8] ;  /* 0x0000f80001167983 */ /* 0x000f220000300800 */
[----:B------:R-:W-:Y:S02]  /*ba10*/  IMAD.MOV.U32 R34, RZ, RZ, R33 ;  /* 0x000000ffff227224 */ /* 0x000fe400078e0021 */
[----:B------:R-:W-:Y:S01]  /*ba20*/  IMAD.MOV.U32 R33, RZ, RZ, R24 ;  /* 0x000000ffff217224 */ /* 0x000fe200078e0018 */
[----:B------:R3:W-:Y:S04]  /*ba30*/  STL [R1+0x6f4], R7 ;  /* 0x0006f40701007387 */ /* 0x0007e80000100800 */
[----:B------:R-:W2:Y:S01]  /*ba40*/  LDL.LU R24, [R1+0x64] ;  /* 0x0000640001187983 */ /* 0x000ea20000300800 */
        /* <DEDUP_REMOVED lines=11> */
[----:B------:R-:W-:Y:S01]  /*bb00*/  ISETP.GT.U32.AND P1, PT, R0, R4, PT ;  /* 0x000000040000720c */ /* 0x000fe20003f24070 */
[----:B------:R-:W-:Y:S01]  /*bb10*/  IMAD.MOV.U32 R13, RZ, RZ, R9 ;  /* 0x000000ffff0d7224 */ /* 0x000fe200078e0009 */
[----:B------:R-:W-:Y:S02]  /*bb20*/  IABS R5, R42 ;  /* 0x0000002a00057213 */ /* 0x000fe40000000000 */
[----:B------:R-:W-:Y:S01]  /*bb30*/  ISETP.GE.AND P4, PT, R42, RZ, PT ;  /* 0x000000ff2a00720c */ /* 0x000fe20003f86270 */
[----:B------:R-:W-:-:S08]  /*bb40*/  @!P6 IMAD.MOV R13, RZ, RZ, -R13 ;  /* 0x000000ffff0de224 */ /* 0x000fd000078e0a0d */
[----:B------:R-:W-:-:S04]  /*bb50*/  @!P1 IMAD.IADD R4, R4, 0x1, -R0 ;  /* 0x0000000104049824 */ /* 0x000fc800078e0a00 */
[----:B------:R-:W-:Y:S02]  /*bb60*/  IMAD.MOV.U32 R14, RZ, RZ, R4 ;  /* 0x000000ffff0e7224 */ /* 0x000fe400078e0004 */
[----:B------:R-:W-:Y:S02]  /*bb70*/  IMAD.MOV.U32 R42, RZ, RZ, R39 ;  /* 0x000000ffff2a7224 */ /* 0x000fe400078e0027 */
[----:B------:R-:W-:Y:S02]  /*bb80*/  @!P2 IMAD.MOV R14, RZ, RZ, -R14 ;  /* 0x000000ffff0ea224 */ /* 0x000fe400078e0a0e */
[----:B------:R-:W-:Y:S02]  /*bb90*/  IMAD.MOV.U32 R39, RZ, RZ, R37 ;  /* 0x000000ffff277224 */ /* 0x000fe400078e0025 */
[----:B------:R-:W-:Y:S02]  /*bba0*/  IMAD.MOV.U32 R44, RZ, RZ, R38 ;  /* 0x000000ffff2c7224 */ /* 0x000fe400078e0026 */
[----:B-----5:R-:W-:-:S02]  /*bbb0*/  IMAD.MOV.U32 R38, RZ, RZ, R26 ;  /* 0x000000ffff267224 */ /* 0x020fc400078e001a */
[----:B------:R-:W-:Y:S02]  /*bbc0*/  IMAD.MOV.U32 R26, RZ, RZ, R55 ;  /* 0x000000ffff1a7224 */ /* 0x000fe400078e0037 */
[----:B--2---:R-:W-:Y:S02]  /*bbd0*/  IMAD.MOV.U32 R34, RZ, RZ, R24 ;  /* 0x000000ffff227224 */ /* 0x004fe400078e0018 */
[----:B------:R-:W2:Y:S04]  /*bbe0*/  LDL.LU R24, [R1+0x90] ;  /* 0x0000900001187983 */ /* 0x000ea80000300800 */
[----:B------:R-:W5:Y:S01]  /*bbf0*/  LDL.LU R40, [R1+0x48] ;  /* 0x0000480001287983 */ /* 0x000f620000300800 */
[----:B------:R-:W-:Y:S02]  /*bc00*/  IMAD.MOV.U32 R37, RZ, RZ, R34 ;  /* 0x000000ffff257224 */ /* 0x000fe400078e0022 */
[----:B------:R-:W-:Y:S01]  /*bc10*/  IMAD.MOV.U32 R34, RZ, RZ, R27 ;  /* 0x000000ffff227224 */ /* 0x000fe200078e001b */
[----:B------:R-:W4:Y:S01]  /*bc20*/  LDL.LU R46, [R1+0x4c] ;  /* 0x00004c00012e7983 */ /* 0x000f220000300800 */
[----:B------:R-:W-:-:S02]  /*bc30*/  IMAD.MOV.U32 R27, RZ, RZ, R23 ;  /* 0x000000ffff1b7224 */ /* 0x000fc400078e0017 */
[----:B------:R-:W-:Y:S01]  /*bc40*/  IMAD.MOV.U32 R23, RZ, RZ, R18 ;  /* 0x000000ffff177224 */ /* 0x000fe200078e0012 */
[----:B------:R0:W-:Y:S01]  /*bc50*/  STL [R1+0x6f8], R13 ;  /* 0x0006f80d01007387 */ /* 0x0001e20000100800 */
[----:B------:R-:W-:-:S03]  /*bc60*/  IMAD.MOV.U32 R18, RZ, RZ, R15 ;  /* 0x000000ffff127224 */ /* 0x000fc600078e000f */
[----:B------:R-:W-:Y:S04]  /*bc70*/  STL [R1+0x6fc], R14 ;  /* 0x0006fc0e01007387 */ /* 0x000fe80000100800 */
[----:B------:R-:W2:Y:S04]  /*bc80*/  LDL.LU R55, [R1+0xb4] ;  /* 0x0000b40001377983 */ /* 0x000ea80000300800 */
[----:B------:R-:W4:Y:S01]  /*bc90*/  LDL.LU R15, [R1+0x94] ;  /* 0x00009400010f7983 */ /* 0x000f220000300800 */
[----:B------:R-:W-:-:S04]  /*bca0*/  IMAD.HI.U32 R2, R25, R5, RZ ;  /* 0x0000000519027227 */ /* 0x000fc800078e00ff */
[----:B------:R-:W-:-:S04]  /*bcb0*/  IMAD.MOV R2, RZ, RZ, -R2 ;  /* 0x000000ffff027224 */ /* 0x000fc800078e0a02 */
[----:B------:R-:W-:Y:S02]  /*bcc0*/  IMAD R5, R0, R2, R5 ;  /* 0x0000000200057224 */ /* 0x000fe400078e0205 */
[----:B------:R-:W-:-:S03]  /*bcd0*/  IMAD.HI.U32 R12, R25, R10, RZ ;  /* 0x0000000a190c7227 */ /* 0x000fc600078e00ff */
[----:B------:R-:W-:Y:S01]  /*bce0*/  ISETP.GT.U32.AND P6, PT, R0, R5, PT ;  /* 0x000000050000720c */ /* 0x000fe20003fc4070 */
[----:B------:R-:W-:Y:S02]  /*bcf0*/  IMAD.MOV R12, RZ, RZ, -R12 ;  /* 0x000000ffff0c7224 */ /* 0x000fe400078e0a0c */
[----:B------:R-:W-:-:S04]  /*bd00*/  IMAD.HI.U32 R8, R25, R6, RZ ;  /* 0x0000000619087227 */ /* 0x000fc800078e00ff */
[----:B------:R-:W-:Y:S02]  /*bd10*/  IMAD R10, R0, R12, R10 ;  /* 0x0000000c000a7224 */ /* 0x000fe400078e020a */
[----:B------:R-:W-:-:S04]  /*bd20*/  IMAD.MOV R8, RZ, RZ, -R8 ;  /* 0x000000ffff087224 */ /* 0x000fc800078e0a08 */
        /* <DEDUP_REMOVED lines=10> */
[----:B------:R-:W-:Y:S02]  /*bdd0*/  ISETP.GT.U32.AND P6, PT, R0, R10, PT ;  /* 0x0000000a0000720c */ /* 0x000fe40003fc4070 */
[----:B---3--:R-:W-:Y:S01]  /*bde0*/  IABS R7, R47 ;  /* 0x0000002f00077213 */ /* 0x008fe20000000000 */
        /* <DEDUP_REMOVED lines=8> */
[----:B------:R-:W-:-:S04]  /*be70*/  IMAD.MOV R12, RZ, RZ, -R12 ;  /* 0x000000ffff0c7224 */ /* 0x000fc800078e0a0c */
[----:B------:R-:W-:Y:S02]  /*be80*/  IMAD R7, R0, R12, R7 ;  /* 0x0000000c00077224 */ /* 0x000fe400078e0207 */
[----:B------:R-:W-:-:S04]  /*be90*/  @!P1 IMAD.IADD R5, R5, 0x1, -R0 ;  /* 0x0000000105059824 */ /* 0x000fc800078e0a00 */
[----:B------:R-:W-:Y:S01]  /*bea0*/  IMAD.MOV.U32 R48, RZ, RZ, R5 ;  /* 0x000000ffff307224 */ /* 0x000fe200078e0005 */
[----:B------:R-:W-:Y:S01]  /*beb0*/  ISETP.GT.U32.AND P1, PT, R0, R9, PT ;  /* 0x000000090000720c */ /* 0x000fe20003f24070 */
[--C-:B------:R-:W-:Y:S02]  /*bec0*/  @!P2 IMAD.IADD R6, R6, 0x1, -R0.reuse ;  /* 0x000000010606a824 */ /* 0x100fe400078e0a00 */
[----:B------:R-:W-:Y:S02]  /*bed0*/  @!P6 IMAD.IADD R2, R2, 0x1, -R0 ;  /* 0x000000010202e824 */ /* 0x000fe400078e0a00 */
[----:B------:R-:W-:-:S03]  /*bee0*/  @!P3 IMAD.MOV R6, RZ, RZ, -R6 ;  /* 0x000000ffff06b224 */ /* 0x000fc600078e0a06 */
[----:B------:R-:W-:Y:S02]  /*bef0*/  ISETP.GT.U32.AND P3, PT, R0, R2, PT ;  /* 0x000000020000720c */ /* 0x000fe40003f64070 */
[----:B------:R-:W-:-:S03]  /*bf00*/  IABS R8, R41 ;  /* 0x0000002900087213 */ /* 0x000fc60000000000 */
[----:B------:R-:W-:Y:S01]  /*bf10*/  @!P1 IMAD.IADD R9, R9, 0x1, -R0 ;  /* 0x0000000109099824 */ /* 0x000fe200078e0a00 */
[----:B------:R-:W-:Y:S01]  /*bf20*/  ISETP.GE.AND P1, PT, R41, RZ, PT ;  /* 0x000000ff2900720c */ /* 0x000fe20003f26270 */
[----:B------:R-:W-:Y:S02]  /*bf30*/  IMAD.MOV.U32 R41, RZ, RZ, R39 ;  /* 0x000000ffff297224 */ /* 0x000fe400078e0027 */
[----:B------:R-:W-:Y:S02]  /*bf40*/  IMAD.MOV.U32 R39, RZ, RZ, R38 ;  /* 0x000000ffff277224 */ /* 0x000fe400078e0026 */
[----:B------:R-:W-:Y:S02]  /*bf50*/  @!P4 IMAD.MOV R48, RZ, RZ, -R48 ;  /* 0x000000ffff30c224 */ /* 0x000fe400078e0a30 */
[----:B------:R-:W-:Y:S02]  /*bf60*/  IMAD.MOV.U32 R38, RZ, RZ, R37 ;  /* 0x000000ffff267224 */ /* 0x000fe400078e0025 */
[----:B------:R-:W-:-:S02]  /*bf70*/  IMAD.MOV.U32 R37, RZ, RZ, R26 ;  /* 0x000000ffff257224 */ /* 0x000fc400078e001a */
[----:B------:R-:W-:Y:S01]  /*bf80*/  @!P3 IMAD.IADD R2, R2, 0x1, -R0 ;  /* 0x000000010202b824 */ /* 0x000fe200078e0a00 */
[----:B------:R-:W-:Y:S01]  /*bf90*/  ISETP.GE.AND P3, PT, R43, RZ, PT ;  /* 0x000000ff2b00720c */ /* 0x000fe20003f66270 */
[----:B------:R-:W-:Y:S01]  /*bfa0*/  IMAD.MOV.U32 R43, RZ, RZ, R39 ;  /* 0x000000ffff2b7224 */ /* 0x000fe200078e0027 */
[----:B------:R-:W-:Y:S01]  /*bfb0*/  STL [R1+0x704], R48 ;  /* 0x0007043001007387 */ /* 0x000fe20000100800 */
[----:B------:R-:W-:Y:S02]  /*bfc0*/  IMAD.MOV.U32 R39, RZ, RZ, R38 ;  /* 0x000000ffff277224 */ /* 0x000fe400078e0026 */
[----:B------:R-:W-:Y:S01]  /*bfd0*/  IMAD.MOV.U32 R38, RZ, RZ, R37 ;  /* 0x000000ffff267224 */ /* 0x000fe200078e0025 */
[----:B------:R-:W-:Y:S01]  /*bfe0*/  STL [R1+0x708], R6 ;  /* 0x0007080601007387 */ /* 0x000fe20000100800 */
[----:B------:R-:W-:Y:S02]  /*bff0*/  IMAD.MOV.U32 R37, RZ, RZ, R36 ;  /* 0x000000ffff257224 */ /* 0x000fe400078e0024 */
[----:B------:R-:W-:-:S02]  /*c000*/  IMAD.MOV.U32 R36, RZ, RZ, R27 ;  /* 0x000000ffff247224 */ /* 0x000fc400078e001b */
[----:B------:R-:W-:Y:S01]  /*c010*/  IMAD.MOV.U32 R27, RZ, RZ, R17 ;  /* 0x000000ffff1b7224 */ /* 0x000fe200078e0011 */
[----:B-----5:R-:W-:-:S05]  /*c020*/  IABS R12, R40 ;  /* 0x00000028000c7213 */ /* 0x020fca0000000000 */
[----:B------:R-:W-:-:S04]  /*c030*/  IMAD.HI.U32 R5, R25, R12, RZ ;  /* 0x0000000c19057227 */ /* 0x000fc800078e00ff */
[----:B------:R-:W-:-:S04]  /*c040*/  IMAD.MOV R5, RZ, RZ, -R5 ;  /* 0x000000ffff057224 */ /* 0x000fc800078e0a05 */
[----:B------:R-:W-:Y:S02]  /*c050*/  IMAD R5, R0, R5, R12 ;  /* 0x0000000500057224 */ /* 0x000fe400078e020c */
[----:B------:R-:W-:-:S04]  /*c060*/  IMAD.MOV.U32 R12, RZ, RZ, R10 ;  /* 0x000000ffff0c7224 */ /* 0x000fc800078e000a */
[----:B------:R-:W-:Y:S01]  /*c070*/  @!P0 IMAD.MOV R12, RZ, RZ, -R12 ;  /* 0x000000ffff0c8224 */ /* 0x000fe200078e0a0c */
[----:B------:R-:W-:Y:S01]  /*c080*/  ISETP.GT.U32.AND P0, PT, R0, R5, PT ;  /* 0x000000050000720c */ /* 0x000fe20003f04070 */
[----:B----4-:R-:W-:Y:S02]  /*c090*/  IMAD.MOV.U32 R26, RZ, RZ, R15 ;  /* 0x000000ffff1a7224 */ /* 0x010fe400078e000f */
[----:B--2---:R-:W-:Y:S01]  /*c0a0*/  IMAD.MOV.U32 R15, RZ, RZ, R55 ;  /* 0x000000ffff0f7224 */ /* 0x004fe200078e0037 */
        /* <DEDUP_REMOVED lines=43> */
[----:B------:R-:W-:Y:S01]  /*c360*/  @!P0 IMAD.MOV R5, RZ, RZ, -R5 ;  /* 0x000000ffff058224 */ /* 0x000fe200078e0a05 */
[----:B------:R-:W-:Y:S01]  /*c370*/  IABS R6, R42 ;  /* 0x0000002a00067213 */ /* 0x000fe20000000000 */
[--C-:B------:R-:W-:Y:S01]  /*c380*/  @!P6 IMAD.IADD R4, R4, 0x1, -R0.reuse ;  /* 0x000000010404e824 */ /* 0x100fe200078e0a00 */
[----:B------:R-:W-:Y:S01]  /*c390*/  ISETP.GE.AND P6, PT, R42, RZ, PT ;  /* 0x000000ff2a00720c */ /* 0x000fe20003fc6270 */
[----:B------:R-:W-:Y:S02]  /*c3a0*/  STL [R1+0x720], R8 ;  /* 0x0007200801007387 */ /* 0x000fe40000100800 */
[----:B------:R-:W-:Y:S01]  /*c3b0*/  @!P2 IMAD.IADD R10, R10, 0x1, -R0 ;  /* 0x000000010a0aa824 */ /* 0x000fe200078e0a00 */
[----:B------:R-:W-:Y:S01]  /*c3c0*/  ISETP.GE.AND P2, PT, R41, RZ, PT ;  /* 0x000000ff2900720c */ /* 0x000fe20003f46270 */
[----:B------:R-:W-:Y:S01]  /*c3d0*/  IMAD.MOV.U32 R41, RZ, RZ, R38 ;  /* 0x000000ffff297224 */ /* 0x000fe200078e0026 */
[----:B------:R0:W-:Y:S01]  /*c3e0*/  STL [R1+0x724], R2 ;  /* 0x0007240201007387 */ /* 0x0001e20000100800 */
[----:B------:R-:W-:-:S02]  /*c3f0*/  IMAD.MOV.U32 R38, RZ, RZ, R36 ;  /* 0x000000ffff267224 */ /* 0x000fc400078e0024 */
[----:B------:R-:W-:Y:S01]  /*c400*/  IMAD.MOV.U32 R36, RZ, RZ, R34 ;  /* 0x000000ffff247224 */ /* 0x000fe200078e0022 */
[----:B------:R-:W-:Y:S01]  /*c410*/  STL [R1+0x728], R5 ;  /* 0x0007280501007387 */ /* 0x000fe20000100800 */
[----:B------:R-:W-:-:S03]  /*c420*/  IMAD.MOV.U32 R34, RZ, RZ, R27 ;  /* 0x000000ffff227224 */ /* 0x000fc600078e001b */
[----:B------:R-:W5:Y:S01]  /*c430*/  LDL.LU R27, [R1+0xd8] ;  /* 0x0000d800011b7983 */ /* 0x000f620000300800 */
[----:B----4-:R-:W-:Y:S02]  /*c440*/  IMAD.MOV.U32 R42, RZ, RZ, R39 ;  /* 0x000000ffff2a7224 */ /* 0x010fe400078e0027 */
[----:B------:R-:W-:Y:S02]  /*c450*/  IMAD.MOV.U32 R39, RZ, RZ, R37 ;  /* 0x000000ffff277224 */ /* 0x000fe400078e0025 */
[----:B------:R-:W-:Y:S02]  /*c460*/  IMAD.MOV.U32 R37, RZ, RZ, R35 ;  /* 0x000000ffff257224 */ /* 0x000fe400078e0023 */
[----:B------:R-:W-:Y:S02]  /*c470*/  IMAD.MOV.U32 R35, RZ, RZ, R33 ;  /* 0x000000ffff237224 */ /* 0x000fe400078e0021 */
[----:B------:R-:W4:Y:S01]  /*c480*/  LDL.LU R33, [R1+0xb8] ;  /* 0x0000b80001217983 */ /* 0x000f220000300800 */
[----:B------:R-:W-:Y:S01]  /*c490*/  IABS R11, R46 ;  /* 0x0000002e000b7213 */ /* 0x000fe20000000000 */
[----:B------:R-:W-:Y:S01]  /*c4a0*/  IMAD.HI.U32 R13, R25, R6, RZ ;  /* 0x00000006190d7227 */ /* 0x000fe200078e00ff */
[----:B------:R-:W-:Y:S01]  /*c4b0*/  ISETP.GE.AND P3, PT, R45, RZ, PT ;  /* 0x000000ff2d00720c */ /* 0x000fe20003f66270 */
[----:B------:R-:W2:Y:S02]  /*c4c0*/  LDL.LU R47, [R1+0x74] ;  /* 0x00007400012f7983 */ /* 0x000ea40000300800 */
        /* <DEDUP_REMOVED lines=9> */
[----:B------:R-:W-:Y:S01]  /*c560*/  ISETP.GT.U32.AND P1, PT, R0, R11, PT ;  /* 0x0000000b0000720c */ /* 0x000fe20003f24070 */
[----:B------:R-:W-:Y:S01]  /*c570*/  @!P5 IMAD.IADD R6, R6, 0x1, -R0 ;  /* 0x000000010606d824 */ /* 0x000fe200078e0a00 */
[----:B------:R-:W-:Y:S01]  /*c580*/  ISETP.GT.U32.AND P5, PT, R0, R10, PT ;  /* 0x0000000a0000720c */ /* 0x000fe20003fa4070 */
[----:B0-----:R-:W-:-:S03]  /*c590*/  IMAD.HI.U32 R2, R25, R7, RZ ;  /* 0x0000000719027227 */ /* 0x001fc600078e00ff */
[----:B------:R-:W-:Y:S01]  /*c5a0*/  ISETP.GT.U32.AND P0, PT, R0, R6, PT ;  /* 0x000000060000720c */ /* 0x000fe20003f04070 */
[----:B------:R-:W-:Y:S01]  /*c5b0*/  IMAD.MOV R2, RZ, RZ, -R2 ;  /* 0x000000ffff027224 */ /* 0x000fe200078e0a02 */
[----:B------:R-:W-:-:S05]  /*c5c0*/  IABS R9, R40 ;  /* 0x0000002800097213 */ /* 0x000fca0000000000 */
[--C-:B------:R-:W-:Y:S01]  /*c5d0*/  @!P1 IMAD.IADD R11, R11, 0x1, -R0.reuse ;  /* 0x000000010b0b9824 */ /* 0x100fe200078e0a00 */
[----:B------:R-:W-:Y:S01]  /*c5e0*/  ISETP.GE.AND P1, PT, R44, RZ, PT ;  /* 0x000000ff2c00720c */ /* 0x000fe20003f26270 */
[----:B------:R-:W-:Y:S02]  /*c5f0*/  IMAD R7, R0, R2, R7 ;  /* 0x0000000200077224 */ /* 0x000fe400078e0207 */
[----:B------:R-:W-:Y:S02]  /*c600*/  @!P4 IMAD.MOV R11, RZ, RZ, -R11 ;  /* 0x000000ffff0bc224 */ /* 0x000fe400078e0a0b */
[----:B------:R-:W-:Y:S01]  /*c610*/  @!P5 IMAD.IADD R10, R10, 0x1, -R0 ;  /* 0x000000010a0ad824 */ /* 0x000fe200078e0a00 */
[----:B------:R-:W-:Y:S01]  /*c620*/  ISETP.GE.AND P5, PT, R40, RZ, PT ;  /* 0x000000ff2800720c */ /* 0x000fe20003fa6270 */
[----:B------:R-:W-:Y:S02]  /*c630*/  @!P3 IMAD.MOV R4, RZ, RZ, -R4 ;  /* 0x000000ffff04b224 */ /* 0x000fe400078e0a04 */
[----:B------:R-:W-:-:S02]  /*c640*/  IMAD.MOV.U32 R40, RZ, RZ, R39 ;  /* 0x000000ffff287224 */ /* 0x000fc400078e0027 */
[----:B------:R-:W-:Y:S01]  /*c650*/  IMAD.MOV.U32 R39, RZ, RZ, R38 ;  /* 0x000000ffff277224 */ /* 0x000fe200078e0026 */
[----:B------:R-:W-:Y:S01]  /*c660*/  STL [R1+0x730], R11 ;  /* 0x0007300b01007387 */ /* 0x000fe20000100800 */
[----:B------:R-:W-:Y:S01]  /*c670*/  IMAD.MOV.U32 R38, RZ, RZ, R37 ;  /* 0x000000ffff267224 */ /* 0x000fe200078e0025 */
[----:B------:R-:W-:Y:S01]  /*c680*/  ISETP.GT.U32.AND P4, PT, R0, R7, PT ;  /* 0x000000070000720c */ /* 0x000fe20003f84070 */
[----:B------:R-:W-:Y:S01]  /*c690*/  IMAD.MOV.U32 R37, RZ, RZ, R36 ;  /* 0x000000ffff257224 */ /* 0x000fe200078e0024 */
[----:B------:R0:W-:Y:S01]  /*c6a0*/  STL [R1+0x734], R4 ;  /* 0x0007340401007387 */ /* 0x0001e20000100800 */
[----:B------:R-:W-:Y:S02]  /*c6b0*/  IMAD.MOV.U32 R36, RZ, RZ, R35 ;  /* 0x000000ffff247224 */ /* 0x000fe400078e0023 */
[----:B------:R-:W-:Y:S02]  /*c6c0*/  IMAD.MOV.U32 R35, RZ, RZ, R34 ;  /* 0x000000ffff237224 */ /* 0x000fe400078e0022 */
[----:B------:R-:W-:Y:S01]  /*c6d0*/  @!P0 IMAD.IADD R6, R6, 0x1, -R0 ;  /* 0x0000000106068824 */ /* 0x000fe200078e0a00 */
[----:B------:R-:W-:Y:S01]  /*c6e0*/  ISETP.GE.AND P0, PT, R40, RZ, PT ;  /* 0x000000ff2800720c */ /* 0x000fe20003f06270 */
        /* <DEDUP_REMOVED lines=9> */
[----:B------:R-:W-:Y:S01]  /*c780*/  IMAD.MOV.U32 R38, RZ, RZ, R37 ;  /* 0x000000ffff267224 */ /* 0x000fe200078e0025 */
[----:B------:R-:W-:Y:S01]  /*c790*/  IABS R11, R40 ;  /* 0x00000028000b7213 */ /* 0x000fe20000000000 */
[----:B------:R-:W-:Y:S01]  /*c7a0*/  @!P4 IMAD.IADD R7, R7, 0x1, -R0 ;  /* 0x000000010707c824 */ /* 0x000fe200078e0a00 */
[----:B------:R-:W-:Y:S01]  /*c7b0*/  ISETP.GE.AND P4, PT, R40, RZ, PT ;  /* 0x000000ff2800720c */ /* 0x000fe20003f86270 */
[----:B----4-:R-:W-:Y:S02]  /*c7c0*/  IMAD.MOV.U32 R34, RZ, RZ, R33 ;  /* 0x000000ffff227224 */ /* 0x010fe400078e0021 */
[----:B------:R-:W-:Y:S02]  /*c7d0*/  IMAD.MOV.U32 R33, RZ, RZ, R24 ;  /* 0x000000ffff217224 */ /* 0x000fe400078e0018 */
[----:B------:R-:W-:Y:S02]  /*c7e0*/  IMAD.MOV.U32 R24, RZ, RZ, R23 ;  /* 0x000000ffff187224 */ /* 0x000fe400078e0017 */
[----:B------:R-:W-:-:S02]  /*c7f0*/  IMAD.MOV.U32 R23, RZ, RZ, R18 ;  /* 0x000000ffff177224 */ /* 0x000fc400078e0012 */
[----:B------:R-:W-:Y:S02]  /*c800*/  IMAD.MOV.U32 R18, RZ, RZ, R16 ;  /* 0x000000ffff127224 */ /* 0x000fe400078e0010 */
[----:B------:R-:W-:Y:S02]  /*c810*/  IMAD.MOV.U32 R36, RZ, RZ, R33 ;  /* 0x000000ffff247224 */ /* 0x000fe400078e0021 */
[----:B------:R-:W-:Y:S02]  /*c820*/  IMAD.MOV.U32 R16, RZ, RZ, R31 ;  /* 0x000000ffff107224 */ /* 0x000fe400078e001f */
[----:B------:R-:W-:Y:S02]  /*c830*/  IMAD.MOV.U32 R31, RZ, RZ, R52 ;  /* 0x000000ffff1f7224 */ /* 0x000fe400078e0034 */
[----:B------:R-:W4:Y:S01]  /*c840*/  LDL.LU R52, [R1+0x12c] ;  /* 0x00012c0001347983 */ /* 0x000f220000300800 */
[----:B------:R-:W-:Y:S02]  /*c850*/  IMAD.MOV.U32 R37, RZ, RZ, R36 ;  /* 0x000000ffff257224 */ /* 0x000fe400078e0024 */
[----:B------:R-:W-:Y:S01]  /*c860*/  IMAD.MOV.U32 R36, RZ, RZ, R20 ;  /* 0x000000ffff247224 */ /* 0x000fe200078e0014 */
[----:B------:R2:W-:Y:S04]  /*c870*/  STL [R1+0x738], R4 ;  /* 0x0007380401007387 */ /* 0x0005e80000100800 */
[----:B------:R-:W3:Y:S04]  /*c880*/  LDL.LU R33, [R1+0x98] ;  /* 0x0000980001217983 */ /* 0x000ee80000300800 */
[----:B------:R-:W5:Y:S04]  /*c890*/  LDL.LU R20, [R1+0xc8] ;  /* 0x0000c80001147983 */ /* 0x000f680000300800 */
[----:B------:R-:W4:Y:S01]  /*c8a0*/  LDL.LU R40, [R1+0x7c] ;  /* 0x00007c0001287983 */ /* 0x000f220000300800 */
[----:B------:R-:W-:Y:S01]  /*c8b0*/  IABS R8, R43 ;  /* 0x0000002b00087213 */ /* 0x000fe20000000000 */
[----:B------:R-:W-:-:S02]  /*c8c0*/  IMAD.MOV.U32 R13, RZ, RZ, R6 ;  /* 0x000000ffff0d7224 */ /* 0x000fc400078e0006 */
[C---:B------:R-:W-:Y:S01]  /*c8d0*/  IMAD.HI.U32 R12, R25.reuse, R10, RZ ;  /* 0x0000000a190c7227 */ /* 0x040fe200078e00ff */
[----:B------:R-:W-:Y:S01]  /*c8e0*/  ISETP.GT.U32.AND P1, PT, R0, R7, PT ;  /* 0x000000070000720c */ /* 0x000fe20003f24070 */
[----:B------:R-:W5:Y:S02]  /*c8f0*/  LDL.LU R46, [R1+0x80] ;  /* 0x00008000012e7983 */ /* 0x000f640000300800 */
[----:B------:R-:W-:-:S04]  /*c900*/  IMAD.HI.U32 R2, R25, R8, RZ ;  /* 0x0000000819027227 */ /* 0x000fc800078e00ff */
[----:B------:R-:W-:-:S04]  /*c910*/  IMAD.MOV R2, RZ, RZ, -R2 ;  /* 0x000000ffff027224 */ /* 0x000fc800078e0a02 */
[----:B------:R-:W-:Y:S02]  /*c920*/  IMAD R8, R0, R2, R8 ;  /* 0x0000000200087224 */ /* 0x000fe400078e0208 */
[----:B------:R-:W-:-:S03]  /*c930*/  @!P6 IMAD.MOV R13, RZ, RZ, -R13 ;  /* 0x000000ffff0de224 */ /* 0x000fc600078e0a0d */
[----:B------:R-:W-:Y:S01]  /*c940*/  ISETP.GT.U32.AND P6, PT, R0, R8, PT ;  /* 0x000000080000720c */ /* 0x000fe20003fc4070 */
[----:B------:R-:W-:-:S04]  /*c950*/  IMAD.MOV R12, RZ, RZ, -R12 ;  /* 0x000000ffff0c7224 */ /* 0x000fc800078e0a0c */
[----:B------:R-:W-:Y:S02]  /*c960*/  IMAD R10, R0, R12, R10 ;  /* 0x0000000c000a7224 */ /* 0x000fe400078e020a */
[----:B------:R-:W-:-:S06]  /*c970*/  IMAD.HI.U32 R5, R25, R9, RZ ;  /* 0x0000000919057227 */ /* 0x000fcc00078e00ff */
[----:B------:R-:W-:Y:S01]  /*c980*/  @!P6 IMAD.IADD R8, R8, 0x1, -R0 ;  /* 0x000000010808e824 */ /* 0x000fe200078e0a00 */
[----:B------:R-:W-:Y:S01]  /*c990*/  ISETP.GT.U32.AND P6, PT, R0, R10, PT ;  /* 0x0000000a0000720c */ /* 0x000fe20003fc4070 */
[----:B------:R-:W-:Y:S02]  /*c9a0*/  IMAD.MOV R5, RZ, RZ, -R5 ;  /* 0x000000ffff057224 */ /* 0x000fe400078e0a05 */
[----:B------:R-:W-:-:S04]  /*c9b0*/  IMAD.HI.U32 R6, R25, R11, RZ ;  /* 0x0000000b19067227 */ /* 0x000fc800078e00ff */
[C---:B------:R-:W-:Y:S01]  /*c9c0*/  IMAD R9, R0.reuse, R5, R9 ;  /* 0x0000000500097224 */ /* 0x040fe200078e0209 */
[----:B------:R-:W-:Y:S01]  /*c9d0*/  IABS R2, R41 ;  /* 0x0000002900027213 */ /* 0x000fe20000000000 */
[----:B------:R-:W-:Y:S02]  /*c9e0*/  @!P1 IMAD.IADD R7, R7, 0x1, -R0 ;  /* 0x0000000107079824 */ /* 0x000fe400078e0a00 */
[----:B------:R-:W-:Y:S01]  /*c9f0*/  IMAD.MOV R6, RZ, RZ, -R6 ;  /* 0x000000ffff067224 */ /* 0x000fe200078e0a06 */
[----:B------:R-:W-:Y:S01]  /*ca00*/  ISETP.GT.U32.AND P1, PT, R0, R9, PT ;  /* 0x000000090000720c */ /* 0x000fe20003f24070 */
[----:B------:R-:W-:Y:S02]  /*ca10*/  @!P6 IMAD.IADD R10, R10, 0x1, -R0 ;  /* 0x000000010a0ae824 */ /* 0x000fe400078e0a00 */
[C---:B------:R-:W-:Y:S02]  /*ca20*/  IMAD R6, R0.reuse, R6, R11 ;  /* 0x0000000600067224 */ /* 0x040fe400078e020b */
[----:B------:R-:W-:Y:S01]  /*ca30*/  IMAD.HI.U32 R11, R25, R2, RZ ;  /* 0x00000002190b7227 */ /* 0x000fe200078e00ff */
[----:B------:R-:W-:-:S03]  /*ca40*/  ISETP.GT.U32.AND P6, PT, R0, R10, PT ;  /* 0x0000000a0000720c */ /* 0x000fc60003fc4070 */
[----:B------:R-:W-:Y:S02]  /*ca50*/  IMAD.MOV R11, RZ, RZ, -R11 ;  /* 0x000000ffff0b7224 */ /* 0x000fe400078e0a0b */
[----:B------:R-:W-:Y:S02]  /*ca60*/  IMAD.MOV.U32 R14, RZ, RZ, R7 ;  /* 0x000000ffff0e7224 */ /* 0x000fe400078e0007 */
[----:B------:R-:W-:Y:S02]  /*ca70*/  @!P1 IMAD.IADD R9, R9, 0x1, -R0 ;  /* 0x0000000109099824 */ /* 0x000fe400078e0a00 */
[C---:B------:R-:W-:Y:S01]  /*ca80*/  IMAD R2, R0.reuse, R11, R2 ;  /* 0x0000000b00027224 */ /* 0x040fe200078e0202 */
[C---:B------:R-:W-:Y:S01]  /*ca90*/  ISETP.GT.U32.AND P1, PT, R0.reuse, R8, PT ;  /* 0x000000080000720c */ /* 0x040fe20003f24070 */
[----:B------:R-:W-:Y:S01]  /*caa0*/  @!P2 IMAD.MOV R14, RZ, RZ, -R14 ;  /* 0x000000ffff0ea224 */ /* 0x000fe200078e0a0e */
[----:B------:R-:W-:Y:S01]  /*cab0*/  ISETP.GT.U32.AND P2, PT, R0, R9, PT ;  /* 0x000000090000720c */ /* 0x000fe20003f44070 */
[----:B------:R-:W-:Y:S01]  /*cac0*/  @!P6 IMAD.IADD R10, R10, 0x1, -R0 ;  /* 0x000000010a0ae824 */ /* 0x000fe200078e0a00 */
[----:B------:R-:W-:-:S02]  /*cad0*/  ISETP.GT.U32.AND P6, PT, R0, R2, PT ;  /* 0x000000020000720c */ /* 0x000fc40003fc4070 */
[----:B--2---:R-:W-:-:S05]  /*cae0*/  IABS R4, R47 ;  /* 0x0000002f00047213 */ /* 0x004fca0000000000 */
[----:B------:R-:W-:-:S04]  /*caf0*/  IMAD.HI.U32 R12, R25, R4, RZ ;  /* 0x00000004190c7227 */ /* 0x000fc800078e00ff */
[----:B------:R-:W-:Y:S02]  /*cb00*/  IMAD.MOV R12, RZ, RZ, -R12 ;  /* 0x000000ffff0c7224 */ /* 0x000fe400078e0a0c */
[--C-:B------:R-:W-:Y:S01]  /*cb10*/  @!P1 IMAD.IADD R8, R8, 0x1, -R0.reuse ;  /* 0x0000000108089824 */ /* 0x100fe200078e0a00 */
[----:B------:R-:W-:Y:S01]  /*cb20*/  ISETP.GT.U32.AND P1, PT, R0, R6, PT ;  /* 0x000000060000720c */ /* 0x000fe20003f24070 */
[--C-:B------:R-:W-:Y:S02]  /*cb30*/  @!P2 IMAD.IADD R9, R9, 0x1, -R0.reuse ;  /* 0x000000010909a824 */ /* 0x100fe400078e0a00 */
[----:B------:R-:W-:Y:S02]  /*cb40*/  @!P6 IMAD.IADD R2, R2, 0x1, -R0 ;  /* 0x000000010202e824 */ /* 0x000fe400078e0a00 */
[C---:B------:R-:W-:Y:S01]  /*cb50*/  IMAD R4, R0.reuse, R12, R4 ;  /* 0x0000000c00047224 */ /* 0x040fe200078e0204 */
[----:B------:R-:W-:Y:S01]  /*cb60*/  ISETP.GE.AND P3, PT, R43, RZ, PT ;  /* 0x000000ff2b00720c */ /* 0x000fe20003f66270 */
[----:B------:R-:W-:Y:S01]  /*cb70*/  @!P5 IMAD.MOV R9, RZ, RZ, -R9 ;  /* 0x000000ffff09d224 */ /* 0x000fe200078e0a09 */
[----:B------:R-:W-:Y:S01]  /*cb80*/  ISETP.GT.U32.AND P5, PT, R0, R2, PT ;  /* 0x000000020000720c */ /* 0x000fe20003fa4070 */
[----:B------:R-:W-:-:S02]  /*cb90*/  IMAD.MOV.U32 R48, RZ, RZ, R8 ;  /* 0x000000ffff307224 */ /* 0x000fc400078e0008 */
[----:B------:R-:W-:Y:S02]  /*cba0*/  IMAD.MOV.U32 R43, RZ, RZ, R39 ;  /* 0x000000ffff2b7224 */ /* 0x000fe400078e0027 */
[----:B------:R-:W-:Y:S02]  /*cbb0*/  IMAD.MOV.U32 R44, RZ, RZ, R38 ;  /* 0x000000ffff2c7224 */ /* 0x000fe400078e0026 */
[----:B------:R-:W-:Y:S02]  /*cbc0*/  IMAD.MOV.U32 R39, RZ, RZ, R37 ;  /* 0x000000ffff277224 */ /* 0x000fe400078e0025 */
[----:B------:R-:W-:Y:S01]  /*cbd0*/  IMAD.MOV.U32 R38, RZ, RZ, R26 ;  /* 0x000000ffff267224 */ /* 0x000fe200078e001a */
[----:B------:R-:W-:Y:S01]  /*cbe0*/  IABS R5, R42 ;  /* 0x0000002a00057213 */ /* 0x000fe20000000000 */
[----:B------:R-:W-:Y:S01]  /*cbf0*/  @!P1 IMAD.IADD R6, R6, 0x1, -R0 ;  /* 0x0000000106069824 */ /* 0x000fe200078e0a00 */
[----:B------:R-:W-:Y:S01]  /*cc00*/  ISETP.GE.AND P1, PT, R42, RZ, PT ;  /* 0x000000ff2a00720c */ /* 0x000fe20003f26270 */
[----:B------:R-:W-:-:S02]  /*cc10*/  IMAD.MOV.U32 R42, RZ, RZ, R39 ;  /* 0x000000ffff2a7224 */ /* 0x000fc400078e0027 */
[----:B------:R-:W-:Y:S01]  /*cc20*/  IMAD.MOV.U32 R39, RZ, RZ, R38 ;  /* 0x000000ffff277224 */ /* 0x000fe200078e0026 */
[----:B------:R0:W-:Y:S01]  /*cc30*/  STL [R1+0x72c], R13 ;  /* 0x00072c0d01007387 */ /* 0x0001e20000100800 */
[----:B------:R-:W-:Y:S02]  /*cc40*/  @!P3 IMAD.MOV R48, RZ, RZ, -R48 ;  /* 0x000000ffff30b224 */ /* 0x000fe400078e0a30 */
[----:B------:R-:W-:Y:S01]  /*cc50*/  @!P5 IMAD.IADD R2, R2, 0x1, -R0 ;  /* 0x000000010202d824 */ /* 0x000fe200078e0a00 */
[----:B------:R-:W-:Y:S01]  /*cc60*/  ISETP.GE.AND P5, PT, R41, RZ, PT ;  /* 0x000000ff2900720c */ /* 0x000fe20003fa6270 */
[----:B------:R-:W-:Y:S01]  /*cc70*/  STL [R1+0x718], R14 ;  /* 0x0007180e01007387 */ /* 0x000fe20000100800 */
[----:B------:R-:W-:Y:S02]  /*cc80*/  IMAD.MOV.U32 R41, RZ, RZ, R39 ;  /* 0x000000ffff297224 */ /* 0x000fe400078e0027 */
[----:B------:R-:W-:Y:S01]  /*cc90*/  IMAD.MOV.U32 R26, RZ, RZ, R18 ;  /* 0x000000ffff1a7224 */ /* 0x000fe200078e0012 */
[----:B----4-:R-:W-:-:S05]  /*cca0*/  IABS R12, R40 ;  /* 0x00000028000c7213 */ /* 0x010fca0000000000 */
[----:B------:R-:W-:-:S04]  /*ccb0*/  IMAD.HI.U32 R8, R25, R12, RZ ;  /* 0x0000000c19087227 */ /* 0x000fc800078e00ff */
[----:B------:R-:W-:Y:S02]  /*ccc0*/  IMAD.MOV R8, RZ, RZ, -R8 ;  /* 0x000000ffff087224 */ /* 0x000fe400078e0a08 */
[----:B---3--:R-:W-:Y:S02]  /*ccd0*/  IMAD.MOV.U32 R37, RZ, RZ, R33 ;  /* 0x000000ffff257224 */ /* 0x008fe400078e0021 */
[----:B------:R-:W-:Y:S02]  /*cce0*/  IMAD.MOV.U32 R33, RZ, RZ, R32 ;  /* 0x000000ffff217224 */ /* 0x000fe400078e0020 */
[----:B------:R-:W-:Y:S02]  /*ccf0*/  IMAD.MOV.U32 R32, RZ, RZ, R56 ;  /* 0x000000ffff207224 */ /* 0x000fe400078e0038 */
[----:B------:R-:W-:Y:S01]  /*cd00*/  IMAD R8, R0, R8, R12 ;  /* 0x0000000800087224 */ /* 0x000fe200078e020c */
[----:B------:R-:W2:Y:S01]  /*cd10*/  LDL.LU R56, [R1+0xf0] ;  /* 0x0000f00001387983 */ /* 0x000ea20000300800 */
[----:B------:R-:W-:-:S02]  /*cd20*/  IMAD.MOV.U32 R12, RZ, RZ, R10 ;  /* 0x000000ffff0c7224 */ /* 0x000fc400078e000a */
[----:B------:R-:W-:Y:S01]  /*cd30*/  IMAD.MOV.U32 R38, RZ, RZ, R37 ;  /* 0x000000ffff267224 */ /* 0x000fe200078e0025 */
[----:B------:R-:W3:Y:S01]  /*cd40*/  LDL.LU R18, [R1+0x104] ;  /* 0x0001040001127983 */ /* 0x000ee20000300800 */
[----:B------:R-:W-:Y:S02]  /*cd50*/  IMAD.MOV.U32 R37, RZ, RZ, R36 ;  /* 0x000000ffff257224 */ /* 0x000fe400078e0024 */
[----:B------:R-:W-:Y:S02]  /*cd60*/  IMAD.MOV.U32 R36, RZ, RZ, R32 ;  /* 0x000000ffff247224 */ /* 0x000fe400078e0020 */
[----:B------:R-:W-:Y:S02]  /*cd70*/  @!P0 IMAD.MOV R12, RZ, RZ, -R12 ;  /* 0x000000ffff0c8224 */ /* 0x000fe400078e0a0c */
[----:B------:R-:W-:Y:S01]  /*cd80*/  IMAD.MOV.U32 R39, RZ, RZ, R38 ;  /* 0x000000ffff277224 */ /* 0x000fe200078e0026 */
[----:B------:R-:W-:Y:S01]  /*cd90*/  STL [R1+0x710], R48 ;  /* 0x0007103001007387 */ /* 0x000fe20000100800 */
[----:B------:R-:W-:-:S02]  /*cda0*/  IMAD.MOV.U32 R38, RZ, RZ, R37 ;  /* 0x000000ffff267224 */ /* 0x000fc400078e0025 */
[----:B------:R-:W-:Y:S01]  /*cdb0*/  IMAD.MOV.U32 R37, RZ, RZ, R36 ;  /* 0x000000ffff257224 */ /* 0x000fe200078e0024 */
[----:B------:R-:W-:Y:S01]  /*cdc0*/  STL [R1+0x700], R9 ;  /* 0x0007000901007387 */ /* 0x000fe20000100800 */
[----:B------:R-:W-:Y:S02]  /*cdd0*/  IMAD.MOV.U32 R36, RZ, RZ, R35 ;  /* 0x000000ffff247224 */ /* 0x000fe400078e0023 */
[----:B-----5:R-:W-:Y:S01]  /*cde0*/  IMAD.MOV.U32 R32, RZ, RZ, R20 ;  /* 0x000000ffff207224 */ /* 0x020fe200078e0014 */
[----:B------:R1:W-:Y:S01]  /*cdf0*/  STL [R1+0x6ec], R12 ;  /* 0x0006ec0c01007387 */ /* 0x0003e20000100800 */
[----:B------:R-:W-:Y:S02]  /*ce00*/  IMAD.MOV.U32 R35, RZ, RZ, R34 ;  /* 0x000000ffff237224 */ /* 0x000fe400078e0022 */
[----:B------:R-:W-:Y:S01]  /*ce10*/  IMAD.MOV.U32 R34, RZ, RZ, R19 ;  /* 0x000000ffff227224 */ /* 0x000fe200078e0013 */
[----:B------:R-:W4:Y:S04]  /*ce20*/  LDL.LU R20, [R1+0xfc] ;  /* 0x0000fc0001147983 */ /* 0x000f280000300800 */
[----:B------:R-:W5:Y:S01]  /*ce30*/  LDL.LU R19, [R1+0xc0] ;  /* 0x0000c00001137983 */ /* 0x000f620000300800 */
[----:B0-----:R-:W-:-:S04]  /*ce40*/  IMAD.HI.U32 R13, R25, R5, RZ ;  /* 0x00000005190d7227 */ /* 0x001fc800078e00ff */
[----:B------:R-:W-:-:S04]  /*ce50*/  IMAD.MOV R13, RZ, RZ, -R13 ;  /* 0x000000ffff0d7224 */ /* 0x000fc800078e0a0d */
[C---:B------:R-:W-:Y:S01]  /*ce60*/  IMAD R5, R0.reuse, R13, R5 ;  /* 0x0000000d00057224 */ /* 0x040fe200078e0205 */
[----:B------:R-:W-:-:S04]  /*ce70*/  ISETP.GT.U32.AND P2, PT, R0, R4, PT ;  /* 0x000000040000720c */ /* 0x000fc80003f44070 */
[C---:B------:R-:W-:Y:S02]  /*ce80*/  ISETP.GT.U32.AND P3, PT, R0.reuse, R5, PT ;  /* 0x000000050000720c */ /* 0x040fe40003f64070 */
[----:B------:R-:W-:-:S07]  /*ce90*/  ISETP.GT.U32.AND P0, PT, R0, R8, PT ;  /* 0x000000080000720c */ /* 0x000fce0003f04070 */
[----:B------:R-:W-:-:S04]  /*cea0*/  @!P2 IMAD.IADD R4, R4, 0x1, -R0 ;  /* 0x000000010404a824 */ /* 0x000fc800078e0a00 */
[----:B------:R-:W-:Y:S01]  /*ceb0*/  @!P3 IMAD.IADD R5, R5, 0x1, -R0 ;  /* 0x000000010505b824 */ /* 0x000fe200078e0a00 */
[----:B------:R-:W-:-:S04]  /*cec0*/  ISETP.GT.U32.AND P3, PT, R0, R6, PT ;  /* 0x000000060000720c */ /* 0x000fc80003f64070 */
[C---:B------:R-:W-:Y:S02]  /*ced0*/  ISETP.GT.U32.AND P2, PT, R0.reuse, R5, PT ;  /* 0x000000050000720c */ /* 0x040fe40003f44070 */
[----:B------:R-:W-:Y:S02]  /*cee0*/  ISETP.GT.U32.AND P6, PT, R0, R4, PT ;  /* 0x000000040000720c */ /* 0x000fe40003fc4070 */
[----:B------:R-:W-:Y:S01]  /*cef0*/  IABS R10, R44 ;  /* 0x0000002c000a7213 */ /* 0x000fe20000000000 */
[----:B------:R-:W-:Y:S01]  /*cf00*/  @!P0 IMAD.IADD R8, R8, 0x1, -R0 ;  /* 0x0000000108088824 */ /* 0x000fe200078e0a00 */
[----:B------:R-:W-:-:S03]  /*cf10*/  ISETP.GE.AND P0, PT, R40, RZ, PT ;  /* 0x000000ff2800720c */ /* 0x000fc60003f06270 */
[----:B------:R-:W-:Y:S02]  /*cf20*/  @!P3 IMAD.IADD R6, R6, 0x1, -R0 ;  /* 0x000000010606b824 */ /* 0x000fe400078e0a00 */
[----:B-1----:R-:W-:-:S04]  /*cf30*/  IMAD.HI.U32 R12, R25, R10, RZ ;  /* 0x0000000a190c7227 */ /* 0x002fc800078e00ff */
[----:B------:R-:W-:Y:S01]  /*cf40*/  @!P2 IMAD.IADD R5, R5, 0x1, -R0 ;  /* 0x000000010505a824 */ /* 0x000fe200078e0a00 */
[----:B------:R-:W-:Y:S01]  /*cf50*/  ISETP.GE.AND P2, PT, R47, RZ, PT ;  /* 0x000000ff2f00720c */ /* 0x000fe20003f46270 */
[----:B------:R-:W-:Y:S02]  /*cf60*/  IMAD.MOV.U32 R40, RZ, RZ, R39 ;  /* 0x000000ffff287224 */ /* 0x000fe400078e0027 */
[----:B------:R-:W-:Y:S02]  /*cf70*/  IMAD.MOV.U32 R39, RZ, RZ, R37 ;  /* 0x000000ffff277224 */ /* 0x000fe400078e0025 */
[----:B------:R-:W-:Y:S02]  /*cf80*/  @!P4 IMAD.MOV R6, RZ, RZ, -R6 ;  /* 0x000000ffff06c224 */ /* 0x000fe400078e0a06 */
[----:B------:R-:W-:Y:S02]  /*cf90*/  IMAD.MOV.U32 R37, RZ, RZ, R36 ;  /* 0x000000ffff257224 */ /* 0x000fe400078e0024 */
[----:B------:R-:W-:-:S02]  /*cfa0*/  @!P1 IMAD.MOV R5, RZ, RZ, -R5 ;  /* 0x000000ffff059224 */ /* 0x000fc400078e0a05 */
[----:B------:R-:W-:Y:S02]  /*cfb0*/  IMAD.MOV.U32 R36, RZ, RZ, R34 ;  /* 0x000000ffff247224 */ /* 0x000fe400078e0022 */
[----:B------:R-:W-:Y:S02]  /*cfc0*/  @!P6 IMAD.IADD R4, R4, 0x1, -R0 ;  /* 0x000000010404e824 */ /* 0x000fe400078e0a00 */
[----:B------:R-:W-:Y:S02]  /*cfd0*/  IMAD.MOV R12, RZ, RZ, -R12 ;  /* 0x000000ffff0c7224 */ /* 0x000fe400078e0a0c */
[----:B------:R-:W-:Y:S02]  /*cfe0*/  IMAD.MOV.U32 R34, RZ, RZ, R15 ;  /* 0x000000ffff227224 */ /* 0x000fe400078e000f */
[----:B------:R-:W3:Y:S01]  /*cff0*/  LDL.LU R15, [R1+0x108] ;  /* 0x00010800010f7983 */ /* 0x000ee20000300800 */
[----:B------:R-:W-:-:S03]  /*d000*/  IMAD R10, R0, R12, R10 ;  /* 0x0000000c000a7224 */ /* 0x000fc600078e020a */
[----:B------:R-:W-:Y:S04]  /*d010*/  STL [R1+0x6dc], R6 ;  /* 0x0006dc0601007387 */ /* 0x000fe80000100800 */
[----:B------:R0:W-:Y:S01]  /*d020*/  STL [R1+0x6d0], R5 ;  /* 0x0006d00501007387 */ /* 0x0001e20000100800 */
[----:B------:R-:W-:Y:S01]  /*d030*/  ISETP.GT.U32.AND P4, PT, R0, R8, PT ;  /* 0x000000080000720c */ /* 0x000fe20003f84070 */
[----:B0-----:R-:W-:-:S04]  /*d040*/  IMAD.MOV.U32 R5, RZ, RZ, R4 ;  /* 0x000000ffff057224 */ /* 0x001fc800078e0004 */
[----:B------:R-:W-:Y:S01]  /*d050*/  @!P2 IMAD.MOV R5, RZ, RZ, -R5 ;  /* 0x000000ffff05a224 */ /* 0x000fe200078e0a05 */
[----:B------:R-:W-:-:S07]  /*d060*/  ISETP.GT.U32.AND P2, PT, R0, R10, PT ;  /* 0x0000000a0000720c */ /* 0x000fce0003f44070 */
[----:B------:R-:W-:Y:S01]  /*d070*/  @!P4 IMAD.IADD R8, R8, 0x1, -R0 ;  /* 0x000000010808c824 */ /* 0x000fe200078e0a00 */
[----:B------:R-:W-:Y:S01]  /*d080*/  IABS R4, R42 ;  /* 0x0000002a00047213 */ /* 0x000fe20000000000 */
[----:B------:R-:W-:Y:S02]  /*d090*/  @!P5 IMAD.MOV R2, RZ, RZ, -R2 ;  /* 0x000000ffff02d224 */ /* 0x000fe400078e0a02 */
[----:B------:R-:W-:Y:S02]  /*d0a0*/  @!P0 IMAD.MOV R8, RZ, RZ, -R8 ;  /* 0x000000ffff088224 */ /* 0x000fe400078e0a08 */
[----:B------:R-:W-:Y:S01]  /*d0b0*/  @!P2 IMAD.IADD R10, R10, 0x1, -R0 ;  /* 0x000000010a0aa824 */ /* 0x000fe200078e0a00 */
[----:B------:R-:W-:Y:S01]  /*d0c0*/  ISETP.GE.AND P2, PT, R42, RZ, PT ;  /* 0x000000ff2a00720c */ /* 0x000fe20003f46270 */
[----:B------:R-:W-:Y:S02]  /*d0d0*/  IMAD.MOV.U32 R42, RZ, RZ, R39 ;  /* 0x000000ffff2a7224 */ /* 0x000fe400078e0027 */
[----:B------:R-:W-:-:S02]  /*d0e0*/  IMAD.MOV.U32 R39, RZ, RZ, R38 ;  /* 0x000000ffff277224 */ /* 0x000fc400078e0026 */
[----:B------:R-:W-:Y:S02]  /*d0f0*/  IMAD.MOV.U32 R38, RZ, RZ, R37 ;  /* 0x000000ffff267224 */ /* 0x000fe400078e0025 */
[----:B------:R-:W-:Y:S02]  /*d100*/  IMAD.MOV.U32 R37, RZ, RZ, R36 ;  /* 0x000000ffff257224 */ /* 0x000fe400078e0024 */
[----:B------:R-:W-:Y:S01]  /*d110*/  IMAD.MOV.U32 R36, RZ, RZ, R35 ;  /* 0x000000ffff247224 */ /* 0x000fe200078e0023 */
[----:B------:R-:W-:Y:S01]  /*d120*/  STL [R1+0x6c4], R5 ;  /* 0x0006c40501007387 */ /* 0x000fe20000100800 */
[----:B------:R-:W-:Y:S02]  /*d130*/  IMAD.MOV.U32 R35, RZ, RZ, R34 ;  /* 0x000000ffff237224 */ /* 0x000fe400078e0022 */
[----:B------:R-:W-:Y:S01]  /*d140*/  IMAD.MOV.U32 R34, RZ, RZ, R33 ;  /* 0x000000ffff227224 */ /* 0x000fe200078e0021 */
[----:B------:R0:W-:Y:S04]  /*d150*/  STL [R1+0x6b4], R2 ;  /* 0x0006b40201007387 */ /* 0x0001e80000100800 */
[----:B------:R-:W-:Y:S01]  /*d160*/  STL [R1+0x6a4], R8 ;  /* 0x0006a40801007387 */ /* 0x000fe20000100800 */
[----:B-----5:R-:W-:-:S02]  /*d170*/  IMAD.MOV.U32 R33, RZ, RZ, R19 ;  /* 0x000000ffff217224 */ /* 0x020fc400078e0013 */
[----:B------:R-:W-:Y:S02]  /*d180*/  IMAD.MOV.U32 R19, RZ, RZ, R17 ;  /* 0x000000ffff137224 */ /* 0x000fe400078e0011 */
[----:B------:R-:W5:Y:S01]  /*d190*/  LDL.LU R17, [R1+0x100] ;  /* 0x0001000001117983 */ /* 0x000f620000300800 */
[----:B------:R-:W-:Y:S02]  /*d1a0*/  IABS R11, R46 ;  /* 0x0000002e000b7213 */ /* 0x000fe40000000000 */
[----:B------:R-:W-:-:S03]  /*d1b0*/  IABS R7, R45 ;  /* 0x0000002d00077213 */ /* 0x000fc60000000000 */
[----:B------:R-:W-:-:S04]  /*d1c0*/  IMAD.HI.U32 R14, R25, R11, RZ ;  /* 0x0000000b190e7227 */ /* 0x000fc800078e00ff */
[----:B------:R-:W-:Y:S01]  /*d1d0*/  IMAD.HI.U32 R13, R25, R7, RZ ;  /* 0x00000007190d7227 */ /* 0x000fe200078e00ff */
[----:B------:R-:W-:-:S03]  /*d1e0*/  IABS R9, R43 ;  /* 0x0000002b00097213 */ /* 0x000fc60000000000 */
[----:B------:R-:W-:Y:S02]  /*d1f0*/  IMAD.MOV R14, RZ, RZ, -R14 ;  /* 0x000000ffff0e7224 */ /* 0x000fe400078e0a0e */
[----:B------:R-:W-:Y:S02]  /*d200*/  IMAD.MOV R13, RZ, RZ, -R13 ;  /* 0x000000ffff0d7224 */ /* 0x000fe400078e0a0d */
[C---:B------:R-:W-:Y:S02]  /*d210*/  IMAD R11, R0.reuse, R14, R11 ;  /* 0x0000000e000b7224 */ /* 0x040fe400078e020b */
[C---:B------:R-:W-:Y:S02]  /*d220*/  IMAD R7, R0.reuse, R13, R7 ;  /* 0x0000000d00077224 */ /* 0x040fe400078e0207 */
[----:B------:R-:W-:Y:S01]  /*d230*/  IMAD.HI.U32 R13, R25, R9, RZ ;  /* 0x00000009190d7227 */ /* 0x000fe200078e00ff */
[----:B------:R-:W-:-:S03]  /*d240*/  ISETP.GT.U32.AND P3, PT, R0, R11, PT ;  /* 0x0000000b0000720c */ /* 0x000fc60003f64070 */
[----:B------:R-:W-:Y:S01]  /*d250*/  IMAD.MOV R13, RZ, RZ, -R13 ;  /* 0x000000ffff0d7224 */ /* 0x000fe200078e0a0d */
[----:B------:R-:W-:-:S03]  /*d260*/  ISETP.GT.U32.AND P6, PT, R0, R7, PT ;  /* 0x000000070000720c */ /* 0x000fc60003fc4070 */
[----:B------:R-:W-:-:S05]  /*d270*/  IMAD R9, R0, R13, R9 ;  /* 0x0000000d00097224 */ /* 0x000fca00078e0209 */
[----:B------:R-:W-:Y:S01]  /*d280*/  ISETP.GT.U32.AND P4, PT, R0, R9, PT ;  /* 0x000000090000720c */ /* 0x000fe20003f84070 */
[----:B------:R-:W-:-:S04]  /*d290*/  @!P3 IMAD.IADD R11, R11, 0x1, -R0 ;  /* 0x000000010b0bb824 */ /* 0x000fc800078e0a00 */
[----:B------:R-:W-:Y:S01]  /*d2a0*/  @!P6 IMAD.IADD R7, R7, 0x1, -R0 ;  /* 0x000000010707e824 */ /* 0x000fe200078e0a00 */
[----:B------:R-:W-:-:S04]  /*d2b0*/  ISETP.GT.U32.AND P1, PT, R0, R11, PT ;  /* 0x0000000b0000720c */ /* 0x000fc80003f24070 */
[----:B------:R-:W-:Y:S02]  /*d2c0*/  ISETP.GT.U32.AND P6, PT, R0, R7, PT ;  /* 0x000000070000720c */ /* 0x000fe40003fc4070 */
[----:B------:R-:W-:Y:S01]  /*d2d0*/  ISETP.GE.AND P3, PT, R46, RZ, PT ;  /* 0x000000ff2e00720c */ /* 0x000fe20003f66270 */
[--C-:B------:R-:W-:Y:S01]  /*d2e0*/  @!P4 IMAD.IADD R9, R9, 0x1, -R0.reuse ;  /* 0x000000010909c824 */ /* 0x100fe200078e0a00 */
[C---:B------:R-:W-:Y:S01]  /*d2f0*/  ISETP.GT.U32.AND P4, PT, R0.reuse, R10, PT ;  /* 0x0000000a0000720c */ /* 0x040fe20003f84070 */
[----:B0-----:R-:W-:Y:S01]  /*d300*/  IMAD.HI.U32 R2, R25, R4, RZ ;  /* 0x0000000419027227 */ /* 0x001fe200078e00ff */
[----:B------:R-:W-:Y:S02]  /*d310*/  ISETP.GE.AND P5, PT, R45, RZ, PT ;  /* 0x000000ff2d00720c */ /* 0x000fe40003fa6270 */
[----:B------:R-:W-:Y:S01]  /*d320*/  IABS R5, R41 ;  /* 0x0000002900057213 */ /* 0x000fe20000000000 */
[----:B------:R-:W-:Y:S01]  /*d330*/  @!P1 IMAD.IADD R11, R11, 0x1, -R0 ;  /* 0x000000010b0b9824 */ /* 0x000fe200078e0a00 */
[----:B------:R-:W-:Y:S01]  /*d340*/  ISETP.GT.U32.AND P0, PT, R0, R9, PT ;  /* 0x000000090000720c */ /* 0x000fe20003f04070 */
[----:B------:R-:W-:Y:S01]  /*d350*/  IMAD.MOV R2, RZ, RZ, -R2 ;  /* 0x000000ffff027224 */ /* 0x000fe200078e0a02 */
[----:B------:R-:W-:Y:S01]  /*d360*/  ISETP.GE.AND P1, PT, R44, RZ, PT ;  /* 0x000000ff2c00720c */ /* 0x000fe20003f26270 */
[----:B------:R-:W-:Y:S01]  /*d370*/  IMAD.MOV.U32 R44, RZ, RZ, R39 ;  /* 0x000000ffff2c7224 */ /* 0x000fe200078e0027 */
[----:B------:R-:W-:Y:S01]  /*d380*/  IABS R6, R40 ;  /* 0x0000002800067213 */ /* 0x000fe20000000000 */
[----:B------:R-:W-:Y:S01]  /*d390*/  IMAD.MOV.U32 R39, RZ, RZ, R38 ;  /* 0x000000ffff277224 */ /* 0x000fe200078e0026 */
[----:B------:R-:W2:Y:S01]  /*d3a0*/  LDL.LU R45, [R1+0xa4] ;  /* 0x0000a400012d7983 */ /* 0x000ea20000300800 */
[----:B------:R-:W-:-:S02]  /*d3b0*/  @!P6 IMAD.IADD R7, R7, 0x1, -R0 ;  /* 0x000000010707e824 */ /* 0x000fc400078e0a00 */
[----:B------:R-:W-:Y:S02]  /*d3c0*/  IMAD.MOV.U32 R38, RZ, RZ, R37 ;  /* 0x000000ffff267224 */ /* 0x000fe400078e0025 */
[----:B------:R-:W-:Y:S02]  /*d3d0*/  IMAD R2, R0, R2, R4 ;  /* 0x0000000200027224 */ /* 0x000fe400078e0204 */
[----:B------:R-:W-:Y:S02]  /*d3e0*/  IMAD.MOV.U32 R37, RZ, RZ, R36 ;  /* 0x000000ffff257224 */ /* 0x000fe400078e0024 */
[----:B------:R-:W-:-:S04]  /*d3f0*/  IMAD.HI.U32 R4, R25, R5, RZ ;  /* 0x0000000519047227 */ /* 0x000fc800078e00ff */
[----:B------:R-:W-:Y:S02]  /*d400*/  IMAD.MOV.U32 R36, RZ, RZ, R35 ;  /* 0x000000ffff247224 */ /* 0x000fe400078e0023 */
[----:B------:R-:W-:Y:S02]  /*d410*/  IMAD.MOV.U32 R35, RZ, RZ, R34 ;  /* 0x000000ffff237224 */ /* 0x000fe400078e0022 */
[----:B------:R-:W-:Y:S02]  /*d420*/  @!P3 IMAD.MOV R11, RZ, RZ, -R11 ;  /* 0x000000ffff0bb224 */ /* 0x000fe400078e0a0b */
[----:B------:R-:W-:Y:S01]  /*d430*/  @!P4 IMAD.IADD R10, R10, 0x1, -R0 ;  /* 0x000000010a0ac824 */ /* 0x000fe200078e0a00 */
[----:B------:R-:W-:Y:S01]  /*d440*/  ISETP.GE.AND P4, PT, R40, RZ, PT ;  /* 0x000000ff2800720c */ /* 0x000fe20003f86270 */
[----:B------:R-:W-:Y:S02]  /*d450*/  IMAD.MOV.U32 R34, RZ, RZ, R33 ;  /* 0x000000ffff227224 */ /* 0x000fe400078e0021 */
[----:B------:R-:W-:-:S02]  /*d460*/  @!P5 IMAD.MOV R7, RZ, RZ, -R7 ;  /* 0x000000ffff07d224 */ /* 0x000fc400078e0a07 */
[----:B------:R-:W-:Y:S02]  /*d470*/  IMAD.MOV.U32 R33, RZ, RZ, R19 ;  /* 0x000000ffff217224 */ /* 0x000fe400078e0013 */
[----:B------:R-:W-:Y:S02]  /*d480*/  IMAD.MOV R4, RZ, RZ, -R4 ;  /* 0x000000ffff047224 */ /* 0x000fe400078e0a04 */
[----:B------:R-:W-:Y:S02]  /*d490*/  IMAD.MOV.U32 R40, RZ, RZ, R39 ;  /* 0x000000ffff287224 */ /* 0x000fe400078e0027 */
[----:B------:R-:W-:Y:S02]  /*d4a0*/  IMAD.MOV.U32 R39, RZ, RZ, R38 ;  /* 0x000000ffff277224 */ /* 0x000fe400078e0026 */
[----:B------:R-:W-:Y:S02]  /*d4b0*/  IMAD.MOV.U32 R38, RZ, RZ, R37 ;  /* 0x000000ffff267224 */ /* 0x000fe400078e0025 */
[----:B------:R-:W-:-:S02]  /*d4c0*/  IMAD.MOV.U32 R37, RZ, RZ, R36 ;  /* 0x000000ffff257224 */ /* 0x000fc400078e0024 */
[----:B------:R-:W-:Y:S01]  /*d4d0*/  IMAD R5, R0, R4, R5 ;  /* 0x0000000400057224 */ /* 0x000fe200078e0205 */
[----:B------:R-:W-:Y:S01]  /*d4e0*/  IABS R4, R40 ;  /* 0x0000002800047213 */ /* 0x000fe20000000000 */
[----:B------:R-:W-:Y:S01]  /*d4f0*/  @!P0 IMAD.IADD R9, R9, 0x1, -R0 ;  /* 0x0000000109098824 */ /* 0x000fe200078e0a00 */
[----:B------:R-:W-:Y:S01]  /*d500*/  ISETP.GE.AND P0, PT, R40, RZ, PT ;  /* 0x000000ff2800720c */ /* 0x000fe20003f06270 */
[----:B------:R-:W-:Y:S02]  /*d510*/  IMAD.MOV.U32 R36, RZ, RZ, R35 ;  /* 0x000000ffff247224 */ /* 0x000fe400078e0023 */
[----:B------:R-:W-:Y:S02]  /*d520*/  IMAD.MOV.U32 R35, RZ, RZ, R34 ;  /* 0x000000ffff237224 */ /* 0x000fe400078e0022 */
[----:B------:R-:W-:Y:S02]  /*d530*/  IMAD.MOV.U32 R40, RZ, RZ, R39 ;  /* 0x000000ffff287224 */ /* 0x000fe400078e0027 */
[----:B------:R-:W-:-:S02]  /*d540*/  IMAD.MOV.U32 R34, RZ, RZ, R33 ;  /* 0x000000ffff227224 */ /* 0x000fc400078e0021 */
[----:B------:R-:W-:Y:S02]  /*d550*/  IMAD.MOV.U32 R39, RZ, RZ, R38 ;  /* 0x000000ffff277224 */ /* 0x000fe400078e0026 */
[----:B------:R-:W-:Y:S02]  /*d560*/  IMAD.MOV.U32 R33, RZ, RZ, R32 ;  /* 0x000000ffff217224 */ /* 0x000fe400078e0020 */
        /* <DEDUP_REMOVED lines=9> */
[----:B-----5:R-:W-:-:S02]  /*d600*/  IMAD.MOV.U32 R19, RZ, RZ, R17 ;  /* 0x000000ffff137224 */ /* 0x020fc400078e0011 */
[----:B------:R-:W5:Y:S04]  /*d610*/  LDL.LU R17, [R1+0x10c] ;  /* 0x00010c0001117983 */ /* 0x000f680000300800 */
[----:B------:R-:W-:Y:S04]  /*d620*/  STL [R1+0x694], R11 ;  /* 0x0006940b01007387 */ /* 0x000fe80000100800 */
[----:B------:R0:W-:Y:S04]  /*d630*/  STL [R1+0x684], R7 ;  /* 0x0006840701007387 */ /* 0x0001e80000100800 */
[----:B------:R-:W4:Y:S01]  /*d640*/  LDL.LU R57, [R1+0xf4] ;  /* 0x0000f40001397983 */ /* 0x000f220000300800 */
[----:B0-----:R-:W-:-:S04]  /*d650*/  IMAD.MOV.U32 R7, RZ, RZ, R10 ;  /* 0x000000ffff077224 */ /* 0x001fc800078e000a */
[----:B------:R-:W-:-:S05]  /*d660*/  @!P1 IMAD.MOV R7, RZ, RZ, -R7 ;  /* 0x000000ffff079224 */ /* 0x000fca00078e0a07 */
[----:B------:R0:W-:Y:S04]  /*d670*/  STL [R1+0x678], R7 ;  /* 0x0006780701007387 */ /* 0x0001e80000100800 */
[----:B------:R-:W3:Y:S01]  /*d680*/  LDL.LU R27, [R1+0xe0] ;  /* 0x0000e000011b7983 */ /* 0x000ee20000300800 */
[----:B------:R-:W-:Y:S02]  /*d690*/  ISETP.GT.U32.AND P3, PT, R0, R2, PT ;  /* 0x000000020000720c */ /* 0x000fe40003f64070 */
[----:B------:R-:W-:Y:S01]  /*d6a0*/  ISETP.GE.AND P5, PT, R41, RZ, PT ;  /* 0x000000ff2900720c */ /* 0x000fe20003fa6270 */
[----:B------:R-:W-:Y:S01]  /*d6b0*/  IMAD.MOV.U32 R41, RZ, RZ, R38 ;  /* 0x000000ffff297224 */ /* 0x000fe200078e0026 */
[----:B------:R-:W-:Y:S01]  /*d6c0*/  ISETP.GE.AND P6, PT, R43, RZ, PT ;  /* 0x000000ff2b00720c */ /* 0x000fe20003fc6270 */
[----:B------:R-:W-:-:S02]  /*d6d0*/  IMAD.MOV.U32 R38, RZ, RZ, R36 ;  /* 0x000000ffff267224 */ /* 0x000fc400078e0024 */
        /* <DEDUP_REMOVED lines=8> */
[----:B------:R-:W-:Y:S01]  /*d760*/  IMAD.MOV.U32 R40, RZ, RZ, R39 ;  /* 0x000000ffff287224 */ /* 0x000fe200078e0027 */
[----:B------:R-:W5:Y:S01]  /*d770*/  LDL.LU R33, [R1+0xdc] ;  /* 0x0000dc0001217983 */ /* 0x000f620000300800 */
[----:B------:R-:W-:Y:S01]  /*d780*/  IMAD.MOV.U32 R39, RZ, RZ, R35 ;  /* 0x000000ffff277224 */ /* 0x000fe200078e0023 */
[----:B------:R-:W-:Y:S01]  /*d790*/  ISETP.GT.U32.AND P1, PT, R0, R2, PT ;  /* 0x000000020000720c */ /* 0x000fe20003f24070 */
[----:B------:R-:W-:Y:S02]  /*d7a0*/  IMAD.MOV.U32 R13, RZ, RZ, R9 ;  /* 0x000000ffff0d7224 */ /* 0x000fe400078e0009 */
[----:B------:R-:W-:-:S04]  /*d7b0*/  IMAD.HI.U32 R8, R25, R6, RZ ;  /* 0x0000000619087227 */ /* 0x000fc800078e00ff */
[----:B------:R-:W-:Y:S01]  /*d7c0*/  @!P6 IMAD.MOV R13, RZ, RZ, -R13 ;  /* 0x000000ffff0de224 */ /* 0x000fe200078e0a0d */
[----:B------:R-:W-:Y:S01]  /*d7d0*/  ISETP.GT.U32.AND P6, PT, R0, R5, PT ;  /* 0x000000050000720c */ /* 0x000fe20003fc4070 */
[----:B------:R-:W-:Y:S02]  /*d7e0*/  IMAD.MOV R8, RZ, RZ, -R8 ;  /* 0x000000ffff087224 */ /* 0x000fe400078e0a08 */
[----:B------:R-:W-:-:S04]  /*d7f0*/  IMAD.HI.U32 R12, R25, R4, RZ ;  /* 0x00000004190c7227 */ /* 0x000fc800078e00ff */
[----:B------:R-:W-:Y:S02]  /*d800*/  IMAD R6, R0, R8, R6 ;  /* 0x0000000800067224 */ /* 0x000fe400078e0206 */
[----:B------:R-:W-:Y:S02]  /*d810*/  IMAD.MOV R12, RZ, RZ, -R12 ;  /* 0x000000ffff0c7224 */ /* 0x000fe400078e0a0c */
[----:B------:R-:W-:Y:S01]  /*d820*/  @!P1 IMAD.IADD R2, R2, 0x1, -R0 ;  /* 0x0000000102029824 */ /* 0x000fe200078e0a00 */
[C---:B------:R-:W-:Y:S01]  /*d830*/  ISETP.GT.U32.AND P1, PT, R0.reuse, R6, PT ;  /* 0x000000060000720c */ /* 0x040fe20003f24070 */
[----:B------:R-:W-:Y:S02]  /*d840*/  IMAD R4, R0, R12, R4 ;  /* 0x0000000c00047224 */ /* 0x000fe400078e0204 */
[----:B------:R-:W-:-:S03]  /*d850*/  @!P6 IMAD.IADD R5, R5, 0x1, -R0 ;  /* 0x000000010505e824 */ /* 0x000fc600078e0a00 */
[----:B------:R-:W-:Y:S01]  /*d860*/  ISETP.GT.U32.AND P6, PT, R0, R4, PT ;  /* 0x000000040000720c */ /* 0x000fe20003fc4070 */
[----:B------:R-:W-:Y:S01]  /*d870*/  IMAD.HI.U32 R9, R25, R11, RZ ;  /* 0x0000000b19097227 */ /* 0x000fe200078e00ff */
[----:B--2---:R-:W-:-:S05]  /*d880*/  IABS R8, R45 ;  /* 0x0000002d00087213 */ /* 0x004fca0000000000 */
[----:B------:R-:W-:Y:S01]  /*d890*/  @!P1 IMAD.IADD R6, R6, 0x1, -R0 ;  /* 0x0000000106069824 */ /* 0x000fe200078e0a00 */
[----:B------:R-:W-:Y:S01]  /*d8a0*/  ISETP.GT.U32.AND P1, PT, R0, R5, PT ;  /* 0x000000050000720c */ /* 0x000fe20003f24070 */
[----:B------:R-:W-:Y:S01]  /*d8b0*/  IMAD.MOV R9, RZ, RZ, -R9 ;  /* 0x000000ffff097224 */ /* 0x000fe200078e0a09 */
[----:B------:R-:W-:-:S03]  /*d8c0*/  IABS R10, R43 ;  /* 0x0000002b000a7213 */ /* 0x000fc60000000000 */
[----:B------:R-:W-:Y:S01]  /*d8d0*/  @!P6 IMAD.IADD R4, R4, 0x1, -R0 ;  /* 0x000000010404e824 */ /* 0x000fe200078e0a00 */
[----:B0-----:R-:W-:Y:S01]  /*d8e0*/  IABS R7, R44 ;  /* 0x0000002c00077213 */ /* 0x001fe20000000000 */
[----:B------:R-:W-:Y:S02]  /*d8f0*/  IMAD.MOV.U32 R14, RZ, RZ, R2 ;  /* 0x000000ffff0e7224 */ /* 0x000fe400078e0002 */
[C---:B------:R-:W-:Y:S01]  /*d900*/  IMAD R9, R0.reuse, R9, R11 ;  /* 0x0000000900097224 */ /* 0x040fe200078e020b */
[----:B------:R-:W-:Y:S01]  /*d910*/  ISETP.GT.U32.AND P6, PT, R0, R4, PT ;  /* 0x000000040000720c */ /* 0x000fe20003fc4070 */
[----:B------:R-:W-:-:S04]  /*d920*/  IMAD.HI.U32 R11, R25, R10, RZ ;  /* 0x0000000a190b7227 */ /* 0x000fc800078e00ff */
[----:B------:R-:W-:Y:S01]  /*d930*/  @!P2 IMAD.MOV R14, RZ, RZ, -R14 ;  /* 0x000000ffff0ea224 */ /* 0x000fe200078e0a0e */
[----:B------:R-:W-:Y:S01]  /*d940*/  ISETP.GT.U32.AND P2, PT, R0, R6, PT ;  /* 0x000000060000720c */ /* 0x000fe20003f44070 */
[----:B------:R-:W-:-:S04]  /*d950*/  IMAD.HI.U32 R12, R25, R7, RZ ;  /* 0x00000007190c7227 */ /* 0x000fc800078e00ff */
[----:B------:R-:W-:Y:S02]  /*d960*/  @!P1 IMAD.IADD R5, R5, 0x1, -R0 ;  /* 0x0000000105059824 */ /* 0x000fe400078e0a00 */
[----:B---3--:R-:W-:Y:S02]  /*d970*/  IMAD.MOV.U32 R32, RZ, RZ, R27 ;  /* 0x000000ffff207224 */ /* 0x008fe400078e001b */
[----:B------:R-:W-:Y:S02]  /*d980*/  IMAD.MOV.U32 R27, RZ, RZ, R21 ;  /* 0x000000ffff1b7224 */ /* 0x000fe400078e0015 */
[----:B------:R-:W2:Y:S04]  /*d990*/  LDL.LU R21, [R1+0xe8] ;  /* 0x0000e80001157983 */ /* 0x000ea80000300800 */
[----:B------:R-:W3:Y:S04]  /*d9a0*/  LDL.LU R35, [R1+0xcc] ;  /* 0x0000cc0001237983 */ /* 0x000ee80000300800 */
[----:B------:R0:W-:Y:S01]  /*d9b0*/  STL [R1+0x660], R13 ;  /* 0x0006600d01007387 */ /* 0x0001e20000100800 */
[----:B------:R-:W-:-:S02]  /*d9c0*/  IMAD.MOV R11, RZ, RZ, -R11 ;  /* 0x000000ffff0b7224 */ /* 0x000fc400078e0a0b */
[----:B0-----:R-:W-:-:S04]  /*d9d0*/  IMAD.HI.U32 R13, R25, R8, RZ ;  /* 0x00000008190d7227 */ /* 0x001fc800078e00ff */
[----:B------:R-:W-:Y:S02]  /*d9e0*/  IMAD.MOV R13, RZ, RZ, -R13 ;  /* 0x000000ffff0d7224 */ /* 0x000fe400078e0a0d */
[----:B------:R-:W-:Y:S02]  /*d9f0*/  IMAD.MOV R12, RZ, RZ, -R12 ;  /* 0x000000ffff0c7224 */ /* 0x000fe400078e0a0c */
[C---:B------:R-:W-:Y:S02]  /*da00*/  IMAD R8, R0.reuse, R13, R8 ;  /* 0x0000000d00087224 */ /* 0x040fe400078e0208 */
[----:B------:R-:W-:Y:S01]  /*da10*/  IMAD.MOV.U32 R46, RZ, RZ, R5 ;  /* 0x000000ffff2e7224 */ /* 0x000fe200078e0005 */
[C---:B------:R-:W-:Y:S01]  /*da20*/  ISETP.GT.U32.AND P1, PT, R0.reuse, R9, PT ;  /* 0x000000090000720c */ /* 0x040fe20003f24070 */
[C---:B------:R-:W-:Y:S02]  /*da30*/  IMAD R10, R0.reuse, R11, R10 ;  /* 0x0000000b000a7224 */ /* 0x040fe400078e020a */
[C---:B------:R-:W-:Y:S01]  /*da40*/  IMAD R7, R0.reuse, R12, R7 ;  /* 0x0000000c00077224 */ /* 0x040fe200078e0207 */
[----:B------:R-:W-:Y:S01]  /*da50*/  IABS R12, R42 ;  /* 0x0000002a000c7213 */ /* 0x000fe20000000000 */
[----:B------:R-:W-:Y:S01]  /*da60*/  @!P5 IMAD.MOV R46, RZ, RZ, -R46 ;  /* 0x000000ffff2ed224 */ /* 0x000fe200078e0a2e */
[----:B------:R-:W-:Y:S01]  /*da70*/  ISETP.GT.U32.AND P5, PT, R0, R8, PT ;  /* 0x000000080000720c */ /* 0x000fe20003fa4070 */
[--C-:B------:R-:W-:Y:S01]  /*da80*/  @!P6 IMAD.IADD R4, R4, 0x1, -R0.reuse ;  /* 0x000000010404e824 */ /* 0x100fe200078e0a00 */
[----:B------:R-:W-:Y:S01]  /*da90*/  ISETP.GT.U32.AND P6, PT, R0, R10, PT ;  /* 0x0000000a0000720c */ /* 0x000fe20003fc4070 */
[----:B------:R-:W-:Y:S01]  /*daa0*/  @!P2 IMAD.IADD R6, R6, 0x1, -R0 ;  /* 0x000000010606a824 */ /* 0x000fe200078e0a00 */
[----:B------:R-:W-:Y:S01]  /*dab0*/  ISETP.GT.U32.AND P2, PT, R0, R7, PT ;  /* 0x000000070000720c */ /* 0x000fe20003f44070 */
[----:B------:R-:W-:Y:S01]  /*dac0*/  IMAD.HI.U32 R5, R25, R12, RZ ;  /* 0x0000000c19057227 */ /* 0x000fe200078e00ff */
[----:B------:R-:W-:-:S03]  /*dad0*/  IABS R11, R41 ;  /* 0x00000029000b7213 */ /* 0x000fc60000000000 */
[----:B------:R-:W-:Y:S02]  /*dae0*/  IMAD.MOV R5, RZ, RZ, -R5 ;  /* 0x000000ffff057224 */ /* 0x000fe400078e0a05 */
[----:B------:R-:W-:Y:S02]  /*daf0*/  @!P1 IMAD.IADD R9, R9, 0x1, -R0 ;  /* 0x0000000109099824 */ /* 0x000fe400078e0a00 */
[----:B------:R-:W-:Y:S02]  /*db00*/  IMAD R5, R0, R5, R12 ;  /* 0x0000000500057224 */ /* 0x000fe400078e020c */
[--C-:B------:R-:W-:Y:S01]  /*db10*/  @!P5 IMAD.IADD R8, R8, 0x1, -R0.reuse ;  /* 0x000000010808d824 */ /* 0x100fe200078e0a00 */
[----:B------:R0:W-:Y:S01]  /*db20*/  STL [R1+0x654], R14 ;  /* 0x0006540e01007387 */ /* 0x0001e20000100800 */
[----:B------:R-:W-:Y:S01]  /*db30*/  @!P6 IMAD.IADD R10, R10, 0x1, -R0 ;  /* 0x000000010a0ae824 */ /* 0x000fe200078e0a00 */
[----:B------:R-:W-:Y:S01]  /*db40*/  ISETP.GT.U32.AND P5, PT, R0, R9, PT ;  /* 0x000000090000720c */ /* 0x000fe20003fa4070 */
[----:B------:R-:W-:-:S02]  /*db50*/  IMAD.MOV.U32 R12, RZ, RZ, R4 ;  /* 0x000000ffff0c7224 */ /* 0x000fc400078e0004 */
[----:B------:R-:W-:Y:S01]  /*db60*/  @!P2 IMAD.IADD R7, R7, 0x1, -R0 ;  /* 0x000000010707a824 */ /* 0x000fe200078e0a00 */
[C---:B------:R-:W-:Y:S01]  /*db70*/  ISETP.GT.U32.AND P2, PT, R0.reuse, R8, PT ;  /* 0x000000080000720c */ /* 0x040fe20003f44070 */
[----:B------:R-:W-:Y:S02]  /*db80*/  @!P4 IMAD.MOV R6, RZ, RZ, -R6 ;  /* 0x000000ffff06c224 */ /* 0x000fe400078e0a06 */
[----:B0-----:R-:W-:Y:S01]  /*db90*/  IMAD.HI.U32 R14, R25, R11, RZ ;  /* 0x0000000b190e7227 */ /* 0x001fe200078e00ff */
[----:B------:R-:W-:-:S03]  /*dba0*/  ISETP.GT.U32.AND P4, PT, R0, R10, PT ;  /* 0x0000000a0000720c */ /* 0x000fc60003f84070 */
[----:B------:R-:W-:Y:S01]  /*dbb0*/  @!P0 IMAD.MOV R12, RZ, RZ, -R12 ;  /* 0x000000ffff0c8224 */ /* 0x000fe200078e0a0c */
[C---:B------:R-:W-:Y:S01]  /*dbc0*/  ISETP.GT.U32.AND P0, PT, R0.reuse, R5, PT ;  /* 0x000000050000720c */ /* 0x040fe20003f04070 */
[----:B------:R-:W-:Y:S01]  /*dbd0*/  IMAD.MOV R14, RZ, RZ, -R14 ;  /* 0x000000ffff0e7224 */ /* 0x000fe200078e0a0e */
[----:B------:R-:W-:Y:S02]  /*dbe0*/  ISETP.GE.AND P1, PT, R45, RZ, PT ;  /* 0x000000ff2d00720c */ /* 0x000fe40003f26270 */
[----:B------:R-:W-:Y:S01]  /*dbf0*/  IABS R2, R40 ;  /* 0x0000002800027213 */ /* 0x000fe20000000000 */
[C---:B------:R-:W-:Y:S01]  /*dc00*/  IMAD R11, R0.reuse, R14, R11 ;  /* 0x0000000e000b7224 */ /* 0x040fe200078e020b */
[C---:B------:R-:W-:Y:S01]  /*dc10*/  ISETP.GT.U32.AND P6, PT, R0.reuse, R7, PT ;  /* 0x000000070000720c */ /* 0x040fe20003fc4070 */
[----:B------:R-:W-:Y:S01]  /*dc20*/  STL [R1+0x648], R46 ;  /* 0x0006482e01007387 */ /* 0x000fe20000100800 */
[----:B------:R-:W-:Y:S02]  /*dc30*/  @!P5 IMAD.IADD R9, R9, 0x1, -R0 ;  /* 0x000000010909d824 */ /* 0x000fe400078e0a00 */
[----:B------:R-:W-:Y:S01]  /*dc40*/  IMAD.HI.U32 R13, R25, R2, RZ ;  /* 0x00000002190d7227 */ /* 0x000fe200078e00ff */
[----:B------:R0:W-:Y:S01]  /*dc50*/  STL [R1+0x638], R6 ;  /* 0x0006380601007387 */ /* 0x0001e20000100800 */
[----:B------:R-:W-:-:S02]  /*dc60*/  ISETP.GT.U32.AND P5, PT, R0, R11, PT ;  /* 0x0000000b0000720c */ /* 0x000fc40003fa4070 */
[--C-:B------:R-:W-:Y:S01]  /*dc70*/  @!P2 IMAD.IADD R8, R8, 0x1, -R0.reuse ;  /* 0x000000010808a824 */ /* 0x100fe200078e0a00 */
[----:B------:R-:W-:Y:S01]  /*dc80*/  ISETP.GE.AND P2, PT, R44, RZ, PT ;  /* 0x000000ff2c00720c */ /* 0x000fe20003f46270 */
[--C-:B------:R-:W-:Y:S01]  /*dc90*/  @!P4 IMAD.IADD R10, R10, 0x1, -R0.reuse ;  /* 0x000000010a0ac824 */ /* 0x100fe200078e0a00 */
[----:B------:R-:W-:Y:S01]  /*dca0*/  IABS R4, R38 ;  /* 0x0000002600047213 */ /* 0x000fe20000000000 */
[----:B------:R-:W-:Y:S01]  /*dcb0*/  @!P0 IMAD.IADD R5, R5, 0x1, -R0 ;  /* 0x0000000105058824 */ /* 0x000fe200078e0a00 */
[----:B0-----:R-:W-:Y:S01]  /*dcc0*/  IABS R6, R39 ;  /* 0x0000002700067213 */ /* 0x001fe20000000000 */
[----:B------:R-:W-:Y:S01]  /*dcd0*/  IMAD.MOV R13, RZ, RZ, -R13 ;  /* 0x000000ffff0d7224 */ /* 0x000fe200078e0a0d */
[----:B------:R0:W-:Y:S01]  /*dce0*/  STL [R1+0x62c], R12 ;  /* 0x00062c0c01007387 */ /* 0x0001e20000100800 */
[----:B------:R-:W-:Y:S01]  /*dcf0*/  ISETP.GE.AND P4, PT, R43, RZ, PT ;  /* 0x000000ff2b00720c */ /* 0x000fe20003f86270 */
[----:B------:R-:W-:Y:S01]  /*dd00*/  @!P3 IMAD.MOV R9, RZ, RZ, -R9 ;  /* 0x000000ffff09b224 */ /* 0x000fe200078e0a09 */
[----:B------:R-:W-:Y:S01]  /*dd10*/  ISETP.GT.U32.AND P3, PT, R0, R5, PT ;  /* 0x000000050000720c */ /* 0x000fe20003f64070 */
[----:B------:R-:W-:-:S02]  /*dd20*/  @!P1 IMAD.MOV R8, RZ, RZ, -R8 ;  /* 0x000000ffff089224 */ /* 0x000fc400078e0a08 */
[----:B------:R-:W-:Y:S02]  /*dd30*/  IMAD R2, R0, R13, R2 ;  /* 0x0000000d00027224 */ /* 0x000fe400078e0202 */
[----:B0-----:R-:W-:Y:S01]  /*dd40*/  IMAD.HI.U32 R12, R25, R6, RZ ;  /* 0x00000006190c7227 */ /* 0x001fe200078e00ff */
[----:B------:R0:W-:Y:S03]  /*dd50*/  STL [R1+0x618], R9 ;  /* 0x0006180901007387 */ /* 0x0001e60000100800 */
[----:B------:R-:W-:Y:S02]  /*dd60*/  @!P6 IMAD.IADD R7, R7, 0x1, -R0 ;  /* 0x000000010707e824 */ /* 0x000fe400078e0a00 */
[----:B------:R-:W-:Y:S02]  /*dd70*/  IMAD.MOV R12, RZ, RZ, -R12 ;  /* 0x000000ffff0c7224 */ /* 0x000fe400078e0a0c */
[----:B------:R-:W-:Y:S01]  /*dd80*/  IMAD.HI.U32 R13, R25, R4, RZ ;  /* 0x00000004190d7227 */ /* 0x000fe200078e00ff */
[----:B------:R1:W-:Y:S03]  /*dd90*/  STL [R1+0x60c], R8 ;  /* 0x00060c0801007387 */ /* 0x0003e60000100800 */
[----:B0-----:R-:W-:-:S02]  /*dda0*/  IMAD.MOV.U32 R9, RZ, RZ, R7 ;  /* 0x000000ffff097224 */ /* 0x001fc400078e0007 */
[----:B------:R-:W-:Y:S02]  /*ddb0*/  @!P5 IMAD.IADD R11, R11, 0x1, -R0 ;  /* 0x000000010b0bd824 */ /* 0x000fe400078e0a00 */
[C---:B------:R-:W-:Y:S02]  /*ddc0*/  IMAD R6, R0.reuse, R12, R6 ;  /* 0x0000000c00067224 */ /* 0x040fe400078e0206 */
[----:B------:R-:W-:Y:S02]  /*ddd0*/  IMAD.MOV R13, RZ, RZ, -R13 ;  /* 0x000000ffff0d7224 */ /* 0x000fe400078e0a0d */
[----:B-1----:R-:W-:Y:S01]  /*dde0*/  IMAD.MOV.U32 R8, RZ, RZ, R10 ;  /* 0x000000ffff087224 */ /* 0x002fe200078e000a */
[C---:B------:R-:W-:Y:S01]  /*ddf0*/  ISETP.GT.U32.AND P6, PT, R0.reuse, R2, PT ;  /* 0x000000020000720c */ /* 0x040fe20003fc4070 */
[----:B------:R-:W-:Y:S01]  /*de00*/  @!P2 IMAD.MOV R9, RZ, RZ, -R9 ;  /* 0x000000ffff09a224 */ /* 0x000fe200078e0a09 */
[C---:B------:R-:W-:Y:S01]  /*de10*/  ISETP.GT.U32.AND P1, PT, R0.reuse, R11, PT ;  /* 0x0000000b0000720c */ /* 0x040fe20003f24070 */
[C---:B------:R-:W-:Y:S01]  /*de20*/  IMAD R4, R0.reuse, R13, R4 ;  /* 0x0000000d00047224 */ /* 0x040fe200078e0204 */
[----:B------:R-:W-:Y:S01]  /*de30*/  IABS R7, R37 ;  /* 0x0000002500077213 */ /* 0x000fe20000000000 */
[----:B------:R-:W-:Y:S01]  /*de40*/  @!P4 IMAD.MOV R8, RZ, RZ, -R8 ;  /* 0x000000ffff08c224 */ /* 0x000fe200078e0a08 */
[----:B------:R-:W-:Y:S01]  /*de50*/  ISETP.GT.U32.AND P2, PT, R0, R6, PT ;  /* 0x000000060000720c */ /* 0x000fe20003f44070 */
[----:B------:R-:W-:Y:S01]  /*de60*/  STL [R1+0x5fc], R9 ;  /* 0x0005fc0901007387 */ /* 0x000fe20000100800 */
[----:B------:R-:W-:Y:S01]  /*de70*/  @!P3 IMAD.IADD R5, R5, 0x1, -R0 ;  /* 0x000000010505b824 */ /* 0x000fe200078e0a00 */
[----:B------:R-:W-:-:S02]  /*de80*/  ISETP.GE.AND P5, PT, R41, RZ, PT ;  /* 0x000000ff2900720c */ /* 0x000fc40003fa6270 */
[----:B------:R0:W-:Y:S01]  /*de90*/  STL [R1+0x5ec], R8 ;  /* 0x0005ec0801007387 */ /* 0x0001e20000100800 */
[----:B------:R-:W-:Y:S02]  /*dea0*/  ISETP.GT.U32.AND P3, PT, R0, R4, PT ;  /* 0x000000040000720c */ /* 0x000fe40003f64070 */
[----:B------:R-:W-:Y:S01]  /*deb0*/  ISETP.GE.AND P0, PT, R42, RZ, PT ;  /* 0x000000ff2a00720c */ /* 0x000fe20003f06270 */
[----:B0-----:R-:W-:-:S04]  /*dec0*/  IMAD.HI.U32 R8, R25, R7, RZ ;  /* 0x0000000719087227 */ /* 0x001fc800078e00ff */
[----:B------:R-:W-:Y:S02]  /*ded0*/  IMAD.MOV R8, RZ, RZ, -R8 ;  /* 0x000000ffff087224 */ /* 0x000fe400078e0a08 */
[--C-:B------:R-:W-:Y:S02]  /*dee0*/  @!P6 IMAD.IADD R2, R2, 0x1, -R0.reuse ;  /* 0x000000010202e824 */ /* 0x100fe400078e0a00 */
[--C-:B------:R-:W-:Y:S02]  /*def0*/  @!P1 IMAD.IADD R11, R11, 0x1, -R0.reuse ;  /* 0x000000010b0b9824 */ /* 0x100fe400078e0a00 */
[--C-:B------:R-:W-:Y:S02]  /*df00*/  @!P2 IMAD.IADD R6, R6, 0x1, -R0.reuse ;  /* 0x000000010606a824 */ /* 0x100fe400078e0a00 */
[C---:B------:R-:W-:Y:S01]  /*df10*/  IMAD R7, R0.reuse, R8, R7 ;  /* 0x0000000800077224 */ /* 0x040fe200078e0207 */
[----:B------:R-:W-:Y:S01]  /*df20*/  ISETP.GT.U32.AND P6, PT, R0, R2, PT ;  /* 0x000000020000720c */ /* 0x000fe20003fc4070 */
[----:B------:R-:W-:Y:S01]  /*df30*/  @!P3 IMAD.IADD R4, R4, 0x1, -R0 ;  /* 0x000000010404b824 */ /* 0x000fe200078e0a00 */
[C---:B------:R-:W-:Y:S01]  /*df40*/  ISETP.GT.U32.AND P3, PT, R0.reuse, R6, PT ;  /* 0x000000060000720c */ /* 0x040fe20003f64070 */
[----:B------:R-:W-:Y:S01]  /*df50*/  @!P5 IMAD.MOV R11, RZ, RZ, -R11 ;  /* 0x000000ffff0bd224 */ /* 0x000fe200078e0a0b */
[----:B------:R-:W-:-:S02]  /*df60*/  ISETP.GT.U32.AND P5, PT, R0, R7, PT ;  /* 0x000000070000720c */ /* 0x000fc40003fa4070 */
[----:B------:R-:W-:Y:S01]  /*df70*/  ISETP.GE.AND P4, PT, R40, RZ, PT ;  /* 0x000000ff2800720c */ /* 0x000fe20003f86270 */
[----:B------:R-:W-:Y:S01]  /*df80*/  @!P0 IMAD.MOV R5, RZ, RZ, -R5 ;  /* 0x000000ffff058224 */ /* 0x000fe200078e0a05 */
[----:B------:R-:W-:Y:S02]  /*df90*/  ISETP.GE.AND P1, PT, R39, RZ, PT ;  /* 0x000000ff2700720c */ /* 0x000fe40003f26270 */
[----:B------:R-:W-:Y:S02]  /*dfa0*/  ISETP.GT.U32.AND P0, PT, R0, R4, PT ;  /* 0x000000040000720c */ /* 0x000fe40003f04070 */
[----:B------:R-:W-:Y:S01]  /*dfb0*/  IABS R9, R36 ;  /* 0x0000002400097213 */ /* 0x000fe20000000000 */
[--C-:B------:R-:W-:Y:S01]  /*dfc0*/  @!P6 IMAD.IADD R2, R2, 0x1, -R0.reuse ;  /* 0x000000010202e824 */ /* 0x100fe200078e0a00 */
[----:B------:R-:W-:Y:S01]  /*dfd0*/  ISETP.GE.AND P6, PT, R38, RZ, PT ;  /* 0x000000ff2600720c */ /* 0x000fe20003fc6270 */
[--C-:B------:R-:W-:Y:S01]  /*dfe0*/  @!P3 IMAD.IADD R6, R6, 0x1, -R0.reuse ;  /* 0x000000010606b824 */ /* 0x100fe200078e0a00 */
[----:B------:R0:W-:Y:S01]  /*dff0*/  STL [R1+0x5e0], R5 ;  /* 0x0005e00501007387 */ /* 0x0001e20000100800 */
[----:B------:R-:W-:-:S02]  /*e000*/  @!P5 IMAD.IADD R7, R7, 0x1, -R0 ;  /* 0x000000010707d824 */ /* 0x000fc400078e0a00 */
[----:B------:R-:W-:Y:S02]  /*e010*/  @!P4 IMAD.MOV R2, RZ, RZ, -R2 ;  /* 0x000000ffff02c224 */ /* 0x000fe400078e0a02 */
[----:B------:R-:W-:Y:S01]  /*e020*/  @!P1 IMAD.MOV R6, RZ, RZ, -R6 ;  /* 0x000000ffff069224 */ /* 0x000fe200078e0a06 */
[----:B------:R-:W-:Y:S01]  /*e030*/  ISETP.GT.U32.AND P1, PT, R0, R7, PT ;  /* 0x000000070000720c */ /* 0x000fe20003f24070 */
[----:B0-----:R-:W-:Y:S01]  /*e040*/  IMAD.HI.U32 R5, R25, R9, RZ ;  /* 0x0000000919057227 */ /* 0x001fe200078e00ff */
[----:B------:R0:W-:Y:S03]  /*e050*/  STL [R1+0x5d8], R11 ;  /* 0x0005d80b01007387 */ /* 0x0001e60000100800 */
[----:B------:R-:W-:Y:S02]  /*e060*/  IMAD.MOV R5, RZ, RZ, -R5 ;  /* 0x000000ffff057224 */ /* 0x000fe400078e0a05 */
[----:B------:R-:W-:Y:S01]  /*e070*/  @!P0 IMAD.IADD R4, R4, 0x1, -R0 ;  /* 0x0000000104048824 */ /* 0x000fe200078e0a00 */
[----:B------:R-:W-:Y:S01]  /*e080*/  STL [R1+0x5d0], R2 ;  /* 0x0005d00201007387 */ /* 0x000fe20000100800 */
[----:B------:R-:W-:Y:S01]  /*e090*/  IMAD R9, R0, R5, R9 ;  /* 0x0000000500097224 */ /* 0x000fe200078e0209 */
[----:B------:R-:W-:-:S03]  /*e0a0*/  IABS R5, R27 ;  /* 0x0000001b00057213 */ /* 0x000fc60000000000 */
[----:B------:R-:W-:Y:S01]  /*e0b0*/  @!P1 IMAD.IADD R7, R7, 0x1, -R0 ;  /* 0x0000000107079824 */ /* 0x000fe200078e0a00 */
[----:B------:R-:W-:Y:S01]  /*e0c0*/  ISETP.GE.AND P2, PT, R37, RZ, PT ;  /* 0x000000ff2500720c */ /* 0x000fe20003f46270 */
[----:B------:R1:W-:Y:S01]  /*e0d0*/  STL [R1+0x5cc], R6 ;  /* 0x0005cc0601007387 */ /* 0x0003e20000100800 */
[----:B------:R-:W-:Y:S01]  /*e0e0*/  IABS R61, R34 ;  /* 0x00000022003d7213 */ /* 0x000fe20000000000 */
[----:B0-----:R-:W-:Y:S01]  /*e0f0*/  IMAD.MOV.U32 R11, RZ, RZ, R7 ;  /* 0x000000ffff0b7224 */ /* 0x001fe200078e0007 */
[----:B-1----:R-:W-:Y:S02]  /*e100*/  IABS R6, R26 ;  /* 0x0000001a00067213 */ /* 0x002fe40000000000 */
[----:B------:R-:W-:Y:S02]  /*e110*/  ISETP.GE.AND P4, PT, R36, RZ, PT ;  /* 0x000000ff2400720c */ /* 0x000fe40003f86270 */
[----:B-----5:R-:W-:-:S05]  /*e120*/  IABS R60, R33 ;  /* 0x00000021003c7213 */ /* 0x020fca0000000000 */
[----:B------:R-:W-:Y:S01]  /*e130*/  @!P2 IMAD.MOV R11, RZ, RZ, -R11 ;  /* 0x000000ffff0ba224 */ /* 0x000fe200078e0a0b */
[----:B------:R-:W-:Y:S01]  /*e140*/  ISETP.GE.AND P0, PT, R27, RZ, PT ;  /* 0x000000ff1b00720c */ /* 0x000fe20003f06270 */
[----:B------:R-:W-:Y:S01]  /*e150*/  IMAD.MOV.U32 R27, RZ, RZ, R23 ;  /* 0x000000ffff1b7224 */ /* 0x000fe200078e0017 */
[----:B------:R-:W-:-:S04]  /*e160*/  IABS R59, R32 ;  /* 0x00000020003b7213 */ /* 0x000fc80000000000 */
[----:B------:R-:W-:Y:S01]  /*e170*/  IABS R58, R27 ;  /* 0x0000001b003a7213 */ /* 0x000fe20000000000 */
[----:B----4-:R-:W-:Y:S01]  /*e180*/  IMAD.MOV.U32 R23, RZ, RZ, R57 ;  /* 0x000000ffff177224 */ /* 0x010fe200078e0039 */
[----:B------:R-:W-:Y:S01]  /*e190*/  ISETP.GE.AND P5, PT, R26, RZ, PT ;  /* 0x000000ff1a00720c */ /* 0x000fe20003fa6270 */
[----:B------:R-:W-:Y:S02]  /*e1a0*/  IMAD.MOV.U32 R26, RZ, RZ, R24 ;  /* 0x000000ffff1a7224 */ /* 0x000fe400078e0018 */
[----:B------:R-:W-:-:S03]  /*e1b0*/  IMAD.MOV.U32 R24, RZ, RZ, R56 ;  /* 0x000000ffff187224 */ /* 0x000fc600078e0038 */
[----:B------:R-:W-:Y:S02]  /*e1c0*/  IABS R56, R26 ;  /* 0x0000001a00387213 */ /* 0x000fe40000000000 */
[----:B---3--:R-:W-:-:S05]  /*e1d0*/  IABS R10, R35 ;  /* 0x00000023000a7213 */ /* 0x008fca0000000000 */
[----:B------:R-:W-:-:S04]  /*e1e0*/  IMAD.HI.U32 R8, R25, R10, RZ ;  /* 0x0000000a19087227 */ /* 0x000fc800078e00ff */
[----:B------:R-:W-:-:S04]  /*e1f0*/  IMAD.MOV R8, RZ, RZ, -R8 ;  /* 0x000000ffff087224 */ /* 0x000fc800078e0a08 */
[----:B------:R-:W-:Y:S02]  /*e200*/  IMAD R2, R0, R8, R10 ;  /* 0x0000000800027224 */ /* 0x000fe400078e020a */
[----:B------:R-:W-:-:S04]  /*e210*/  IMAD.MOV.U32 R10, RZ, RZ, R4 ;  /* 0x000000ffff0a7224 */ /* 0x000fc800078e0004 */
[----:B------:R-:W-:Y:S01]  /*e220*/  @!P6 IMAD.MOV R10, RZ, RZ, -R10 ;  /* 0x000000ffff0ae224 */ /* 0x000fe200078e0a0a */
[C---:B------:R-:W-:Y:S02]  /*e230*/  ISETP.GT.U32.AND P6, PT, R0.reuse, R9, PT ;  /* 0x000000090000720c */ /* 0x040fe40003fc4070 */
[----:B------:R-:W-:Y:S01]  /*e240*/  ISETP.GT.U32.AND P1, PT, R0, R2, PT ;  /* 0x000000020000720c */ /* 0x000fe20003f24070 */
[----:B------:R-:W-:-:S04]  /*e250*/  IMAD.HI.U32 R8, R25, R5, RZ ;  /* 0x0000000519087227 */ /* 0x000fc800078e00ff */
[----:B------:R-:W-:-:S06]  /*e260*/  IMAD.MOV R8, RZ, RZ, -R8 ;  /* 0x000000ffff087224 */ /* 0x000fcc00078e0a08 */
[--C-:B------:R-:W-:Y:S02]  /*e270*/  @!P6 IMAD.IADD R9, R9, 0x1, -R0.reuse ;  /* 0x000000010909e824 */ /* 0x100fe400078e0a00 */
[----:B------:R-:W-:Y:S02]  /*e280*/  IMAD R5, R0, R8, R5 ;  /* 0x0000000800057224 */ /* 0x000fe400078e0205 */
[----:B------:R-:W-:Y:S01]  /*e290*/  @!P1 IMAD.IADD R2, R2, 0x1, -R0 ;  /* 0x0000000102029824 */ /* 0x000fe200078e0a00 */
[C---:B------:R-:W-:Y:S01]  /*e2a0*/  ISETP.GT.U32.AND P1, PT, R0.reuse, R9, PT ;  /* 0x000000090000720c */ /* 0x040fe20003f24070 */
[C---:B------:R-:W-:Y:S01]  /*e2b0*/  IMAD.HI.U32 R4, R25.reuse, R6, RZ ;  /* 0x0000000619047227 */ /* 0x040fe200078e00ff */
[C---:B------:R-:W-:Y:S01]  /*e2c0*/  ISETP.GT.U32.AND P6, PT, R0.reuse, R5, PT ;  /* 0x000000050000720c */ /* 0x040fe20003fc4070 */
[----:B------:R0:W-:Y:S02]  /*e2d0*/  STL [R1+0x5c8], R10 ;  /* 0x0005c80a01007387 */ /* 0x0001e40000100800 */
[----:B------:R-:W-:Y:S01]  /*e2e0*/  IMAD.MOV R4, RZ, RZ, -R4 ;  /* 0x000000ffff047224 */ /* 0x000fe200078e0a04 */
[----:B------:R-:W-:Y:S01]  /*e2f0*/  ISETP.GT.U32.AND P2, PT, R0, R2, PT ;  /* 0x000000020000720c */ /* 0x000fe20003f44070 */
[----:B------:R-:W-:-:S04]  /*e300*/  IMAD.HI.U32 R8, R25, R60, RZ ;  /* 0x0000003c19087227 */ /* 0x000fc800078e00ff */
[----:B0-----:R-:W-:-:S04]  /*e310*/  IMAD.HI.U32 R10, R25, R61, RZ ;  /* 0x0000003d190a7227 */ /* 0x001fc800078e00ff */
[----:B------:R-:W-:Y:S02]  /*e320*/  IMAD.MOV R10, RZ, RZ, -R10 ;  /* 0x000000ffff0a7224 */ /* 0x000fe400078e0a0a */
[C---:B------:R-:W-:Y:S02]  /*e330*/  IMAD R4, R0.reuse, R4, R6 ;  /* 0x0000000400047224 */ /* 0x040fe400078e0206 */
[----:B------:R-:W-:Y:S02]  /*e340*/  @!P1 IMAD.IADD R9, R9, 0x1, -R0 ;  /* 0x0000000109099824 */ /* 0x000fe400078e0a00 */
[C---:B------:R-:W-:Y:S01]  /*e350*/  IMAD R61, R0.reuse, R10, R61 ;  /* 0x0000000a003d7224 */ /* 0x040fe200078e023d */
[----:B------:R-:W-:Y:S01]  /*e360*/  ISETP.GT.U32.AND P1, PT, R0, R4, PT ;  /* 0x000000040000720c */ /* 0x000fe20003f24070 */
[----:B------:R-:W-:Y:S02]  /*e370*/  IMAD.MOV R8, RZ, RZ, -R8 ;  /* 0x000000ffff087224 */ /* 0x000fe400078e0a08 */
[----:B------:R-:W-:-:S02]  /*e380*/  @!P6 IMAD.IADD R5, R5, 0x1, -R0 ;  /* 0x000000010505e824 */ /* 0x000fc400078e0a00 */
[----:B------:R-:W-:Y:S02]  /*e390*/  IMAD.MOV.U32 R10, RZ, RZ, R9 ;  /* 0x000000ffff0a7224 */ /* 0x000fe400078e0009 */
[C---:B------:R-:W-:Y:S01]  /*e3a0*/  IMAD R60, R0.reuse, R8, R60 ;  /* 0x00000008003c7224 */ /* 0x040fe200078e023c */
[C---:B------:R-:W-:Y:S01]  /*e3b0*/  ISETP.GT.U32.AND P6, PT, R0.reuse, R5, PT ;  /* 0x000000050000720c */ /* 0x040fe20003fc4070 */
[----:B------:R-:W-:Y:S01]  /*e3c0*/  @!P4 IMAD.MOV R10, RZ, RZ, -R10 ;  /* 0x000000ffff0ac224 */ /* 0x000fe200078e0a0a */
[----:B------:R-:W-:Y:S01]  /*e3d0*/  ISETP.GT.U32.AND P4, PT, R0, R61, PT ;  /* 0x0000003d0000720c */ /* 0x000fe20003f84070 */
[----:B------:R-:W-:-:S04]  /*e3e0*/  IMAD.HI.U32 R6, R25, R59, RZ ;  /* 0x0000003b19067227 */ /* 0x000fc800078e00ff */
[----:B------:R-:W-:Y:S01]  /*e3f0*/  @!P2 IMAD.IADD R2, R2, 0x1, -R0 ;  /* 0x000000010202a824 */ /* 0x000fe200078e0a00 */
[----:B------:R-:W-:Y:S01]  /*e400*/  ISETP.GT.U32.AND P2, PT, R0, R60, PT ;  /* 0x0000003c0000720c */ /* 0x000fe20003f44070 */
[----:B------:R-:W-:Y:S02]  /*e410*/  IMAD.MOV R6, RZ, RZ, -R6 ;  /* 0x000000ffff067224 */ /* 0x000fe400078e0a06 */
[----:B------:R-:W-:Y:S01]  /*e420*/  IMAD.HI.U32 R8, R25, R58, RZ ;  /* 0x0000003a19087227 */ /* 0x000fe200078e00ff */
[----:B--2---:R-:W-:-:S03]  /*e430*/  IABS R57, R21 ;  /* 0x0000001500397213 */ /* 0x004fc60000000000 */
[----:B------:R-:W-:Y:S02]  /*e440*/  IMAD R59, R0, R6, R59 ;  /* 0x00000006003b7224 */ /* 0x000fe400078e023b */
[----:B------:R-:W-:Y:S02]  /*e450*/  IMAD.MOV R8, RZ, RZ, -R8 ;  /* 0x000000ffff087224 */ /* 0x000fe400078e0a08 */
[--C-:B------:R-:W-:Y:S01]  /*e460*/  @!P1 IMAD.IADD R4, R4, 0x1, -R0.reuse ;  /* 0x0000000104049824 */ /* 0x100fe200078e0a00 */
[----:B------:R-:W-:Y:S01]  /*e470*/  ISETP.GE.AND P3, PT, R35, RZ, PT ;  /* 0x000000ff2300720c */ /* 0x000fe20003f66270 */
[----:B------:R-:W-:Y:S01]  /*e480*/  @!P6 IMAD.IADD R5, R5, 0x1, -R0 ;  /* 0x000000010505e824 */ /* 0x000fe200078e0a00 */
[C---:B------:R-:W-:Y:S01]  /*e490*/  ISETP.GT.U32.AND P6, PT, R0.reuse, R59, PT ;  /* 0x0000003b0000720c */ /* 0x040fe20003fc4070 */
[C---:B------:R-:W-:Y:S02]  /*e4a0*/  IMAD R58, R0.reuse, R8, R58 ;  /* 0x00000008003a7224 */ /* 0x040fe400078e023a */
[----:B------:R-:W-:Y:S01]  /*e4b0*/  @!P4 IMAD.IADD R61, R61, 0x1, -R0 ;  /* 0x000000013d3dc824 */ /* 0x000fe200078e0a00 */
[----:B------:R-:W-:Y:S01]  /*e4c0*/  ISETP.GT.U32.AND P4, PT, R0, R4, PT ;  /* 0x000000040000720c */ /* 0x000fe20003f84070 */
[----:B------:R-:W-:-:S04]  /*e4d0*/  IMAD.HI.U32 R7, R25, R57, RZ ;  /* 0x0000003919077227 */ /* 0x000fc800078e00ff */
[----:B------:R-:W-:Y:S01]  /*e4e0*/  @!P2 IMAD.IADD R60, R60, 0x1, -R0 ;  /* 0x000000013c3ca824 */ /* 0x000fe200078e0a00 */
[C---:B------:R-:W-:Y:S01]  /*e4f0*/  ISETP.GT.U32.AND P2, PT, R0.reuse, R61, PT ;  /* 0x0000003d0000720c */ /* 0x040fe20003f44070 */
[----:B------:R-:W-:Y:S01]  /*e500*/  @!P0 IMAD.MOV R5, RZ, RZ, -R5 ;  /* 0x000000ffff058224 */ /* 0x000fe200078e0a05 */
[C---:B------:R-:W-:Y:S01]  /*e510*/  ISETP.GT.U32.AND P0, PT, R0.reuse, R58, PT ;  /* 0x0000003a0000720c */ /* 0x040fe20003f04070 */
[----:B------:R-:W-:Y:S02]  /*e520*/  IMAD.MOV R7, RZ, RZ, -R7 ;  /* 0x000000ffff077224 */ /* 0x000fe400078e0a07 */
[----:B------:R-:W-:Y:S02]  /*e530*/  @!P3 IMAD.MOV R2, RZ, RZ, -R2 ;  /* 0x000000ffff02b224 */ /* 0x000fe400078e0a02 */
[C---:B------:R-:W-:Y:S01]  /*e540*/  IMAD R57, R0.reuse, R7, R57 ;  /* 0x0000000700397224 */ /* 0x040fe200078e0239 */
[----:B------:R-:W-:Y:S01]  /*e550*/  IABS R7, R24 ;  /* 0x0000001800077213 */ /* 0x000fe20000000000 */
[----:B------:R-:W-:Y:S01]  /*e560*/  IMAD.HI.U32 R6, R25, R56, RZ ;  /* 0x0000003819067227 */ /* 0x000fe200078e00ff */
[----:B------:R-:W-:Y:S03]  /*e570*/  STL [R1+0x5c4], R11 ;  /* 0x0005c40b01007387 */ /* 0x000fe60000100800 */
[--C-:B------:R-:W-:Y:S01]  /*e580*/  @!P6 IMAD.IADD R59, R59, 0x1, -R0.reuse ;  /* 0x000000013b3be824 */ /* 0x100fe200078e0a00 */
[----:B------:R-:W-:Y:S01]  /*e590*/  ISETP.GT.U32.AND P6, PT, R0, R60, PT ;  /* 0x0000003c0000720c */ /* 0x000fe20003fc4070 */
[----:B------:R-:W-:Y:S01]  /*e5a0*/  @!P4 IMAD.IADD R4, R4, 0x1, -R0 ;  /* 0x000000010404c824 */ /* 0x000fe200078e0a00 */
[----:B------:R-:W-:Y:S01]  /*e5b0*/  ISETP.GT.U32.AND P4, PT, R0, R57, PT ;  /* 0x000000390000720c */ /* 0x000fe20003f84070 */
[----:B------:R-:W-:Y:S01]  /*e5c0*/  STL [R1+0x5c0], R10 ;  /* 0x0005c00a01007387 */ /* 0x000fe20000100800 */
[----:B------:R-:W-:Y:S01]  /*e5d0*/  IMAD.MOV R6, RZ, RZ, -R6 ;  /* 0x000000ffff067224 */ /* 0x000fe200078e0a06 */
[----:B------:R-:W-:Y:S01]  /*e5e0*/  ISETP.GE.AND P1, PT, R34, RZ, PT ;  /* 0x000000ff2200720c */ /* 0x000fe20003f26270 */
[--C-:B------:R-:W-:Y:S01]  /*e5f0*/  @!P2 IMAD.IADD R61, R61, 0x1, -R0.reuse ;  /* 0x000000013d3da824 */ /* 0x100fe200078e0a00 */
[----:B------:R0:W-:Y:S01]  /*e600*/  STL [R1+0x24], R2 ;  /* 0x0000240201007387 */ /* 0x0001e20000100800 */
[----:B------:R-:W-:Y:S01]  /*e610*/  @!P0 IMAD.IADD R58, R58, 0x1, -R0 ;  /* 0x000000013a3a8824 */ /* 0x000fe200078e0a00 */
[----:B------:R-:W-:-:S02]  /*e620*/  ISETP.GE.AND P2, PT, R33, RZ, PT ;  /* 0x000000ff2100720c */ /* 0x000fc40003f46270 */
[----:B------:R1:W-:Y:S01]  /*e630*/  STL [R1+0x4], R5 ;  /* 0x0000040501007387 */ /* 0x0003e20000100800 */
[C---:B------:R-:W-:Y:S02]  /*e640*/  IMAD R56, R0.reuse, R6, R56 ;  /* 0x0000000600387224 */ /* 0x040fe400078e0238 */
[----:B------:R-:W-:Y:S01]  /*e650*/  @!P5 IMAD.MOV R4, RZ, RZ, -R4 ;  /* 0x000000ffff04d224 */ /* 0x000fe200078e0a04 */
[----:B0-----:R-:W-:Y:S01]  /*e660*/  IABS R2, R23 ;  /* 0x0000001700027213 */ /* 0x001fe20000000000 */
[----:B-1----:R-:W-:Y:S01]  /*e670*/  IMAD.HI.U32 R5, R25, R7, RZ ;  /* 0x0000000719057227 */ /* 0x002fe200078e00ff */
[----:B------:R-:W-:-:S03]  /*e680*/  ISETP.GT.U32.AND P5, PT, R0, R58, PT ;  /* 0x0000003a0000720c */ /* 0x000fc60003fa4070 */
[----:B------:R-:W-:Y:S02]  /*e690*/  IMAD.MOV R6, RZ, RZ, -R5 ;  /* 0x000000ffff067224 */ /* 0x000fe400078e0a05 */
[----:B------:R-:W-:-:S04]  /*e6a0*/  IMAD.HI.U32 R5, R25, R2, RZ ;  /* 0x0000000219057227 */ /* 0x000fc800078e00ff */
[--C-:B------:R-:W-:Y:S02]  /*e6b0*/  @!P6 IMAD.IADD R60, R60, 0x1, -R0.reuse ;  /* 0x000000013c3ce824 */ /* 0x100fe400078e0a00 */
[----:B------:R-:W-:Y:S02]  /*e6c0*/  @!P4 IMAD.IADD R57, R57, 0x1, -R0 ;  /* 0x000000013939c824 */ /* 0x000fe400078e0a00 */
[C---:B------:R-:W-:Y:S02]  /*e6d0*/  IMAD R7, R0.reuse, R6, R7 ;  /* 0x0000000600077224 */ /* 0x040fe400078e0207 */
[----:B------:R-:W-:Y:S01]  /*e6e0*/  IMAD.MOV R5, RZ, RZ, -R5 ;  /* 0x000000ffff057224 */ /* 0x000fe200078e0a05 */
[----:B------:R-:W-:Y:S01]  /*e6f0*/  ISETP.GE.AND P4, PT, R21, RZ, PT ;  /* 0x000000ff1500720c */ /* 0x000fe20003f86270 */
[----:B------:R0:W-:Y:S01]  /*e700*/  STL [R1], R4 ;  /* 0x0000000401007387 */ /* 0x0001e20000100800 */
[----:B------:R-:W-:Y:S01]  /*e710*/  @!P1 IMAD.MOV R61, RZ, RZ, -R61 ;  /* 0x000000ffff3d9224 */ /* 0x000fe200078e0a3d */
[C---:B------:R-:W-:Y:S01]  /*e720*/  ISETP.GT.U32.AND P6, PT, R0.reuse, R56, PT ;  /* 0x000000380000720c */ /* 0x040fe20003fc4070 */
[----:B------:R-:W-:Y:S01]  /*e730*/  @!P2 IMAD.MOV R60, RZ, RZ, -R60 ;  /* 0x000000ffff3ca224 */ /* 0x000fe200078e0a3c */
[C---:B------:R-:W-:Y:S01]  /*e740*/  ISETP.GT.U32.AND P1, PT, R0.reuse, R57, PT ;  /* 0x000000390000720c */ /* 0x040fe20003f24070 */
[C---:B------:R-:W-:Y:S01]  /*e750*/  IMAD R21, R0.reuse, R5, R2 ;  /* 0x0000000500157224 */ /* 0x040fe200078e0202 */
[----:B------:R-:W-:Y:S01]  /*e760*/  ISETP.GT.U32.AND P2, PT, R0, R7, PT ;  /* 0x000000070000720c */ /* 0x000fe20003f44070 */
[----:B------:R-:W-:Y:S01]  /*e770*/  @!P5 IMAD.IADD R58, R58, 0x1, -R0 ;  /* 0x000000013a3ad824 */ /* 0x000fe200078e0a00 */
[----:B0-----:R-:W-:-:S02]  /*e780*/  IABS R4, R22 ;  /* 0x0000001600047213 */ /* 0x001fc40000000000 */
[----:B------:R-:W-:-:S03]  /*e790*/  ISETP.GT.U32.AND P5, PT, R0, R21, PT ;  /* 0x000000150000720c */ /* 0x000fc60003fa4070 */
[----:B------:R-:W-:-:S04]  /*e7a0*/  IMAD.HI.U32 R2, R25, R4, RZ ;  /* 0x0000000419027227 */ /* 0x000fc800078e00ff */
[----:B------:R-:W-:Y:S01]  /*e7b0*/  IMAD.MOV R37, RZ, RZ, -R2 ;  /* 0x000000ffff257224 */ /* 0x000fe200078e0a02 */
[----:B------:R-:W-:Y:S01]  /*e7c0*/  ISETP.GE.AND P0, PT, R27, RZ, PT ;  /* 0x000000ff1b00720c */ /* 0x000fe20003f06270 */
[--C-:B------:R-:W-:Y:S02]  /*e7d0*/  @!P6 IMAD.IADD R56, R56, 0x1, -R0.reuse ;  /* 0x000000013838e824 */ /* 0x100fe400078e0a00 */
[--C-:B------:R-:W-:Y:S02]  /*e7e0*/  @!P1 IMAD.IADD R57, R57, 0x1, -R0.reuse ;  /* 0x0000000139399824 */ /* 0x100fe400078e0a00 */
[----:B------:R-:W-:Y:S02]  /*e7f0*/  @!P2 IMAD.IADD R7, R7, 0x1, -R0 ;  /* 0x000000010707a824 */ /* 0x000fe400078e0a00 */
[C---:B------:R-:W-:Y:S01]  /*e800*/  IMAD R37, R0.reuse, R37, R4 ;  /* 0x0000002500257224 */ /* 0x040fe200078e0204 */
[C---:B------:R-:W-:Y:S01]  /*e810*/  ISETP.GT.U32.AND P6, PT, R0.reuse, R56, PT ;  /* 0x000000380000720c */ /* 0x040fe20003fc4070 */
[----:B------:R-:W-:Y:S01]  /*e820*/  @!P5 IMAD.IADD R21, R21, 0x1, -R0 ;  /* 0x000000011515d824 */ /* 0x000fe200078e0a00 */
[C---:B------:R-:W-:Y:S01]  /*e830*/  ISETP.GT.U32.AND P5, PT, R0.reuse, R7, PT ;  /* 0x000000070000720c */ /* 0x040fe20003fa4070 */
[----:B------:R-:W-:Y:S01]  /*e840*/  @!P4 IMAD.MOV R57, RZ, RZ, -R57 ;  /* 0x000000ffff39c224 */ /* 0x000fe200078e0a39 */
[----:B------:R-:W-:-:S02]  /*e850*/  ISETP.GT.U32.AND P4, PT, R0, R37, PT ;  /* 0x000000250000720c */ /* 0x000fc40003f84070 */
[----:B------:R-:W-:Y:S01]  /*e860*/  ISETP.GE.AND P1, PT, R24, RZ, PT ;  /* 0x000000ff1800720c */ /* 0x000fe20003f26270 */
[----:B------:R-:W-:Y:S01]  /*e870*/  @!P0 IMAD.MOV R58, RZ, RZ, -R58 ;  /* 0x000000ffff3a8224 */ /* 0x000fe200078e0a3a */
[C---:B------:R-:W-:Y:S02]  /*e880*/  ISETP.GT.U32.AND P3, PT, R0.reuse, R59, PT ;  /* 0x0000003b0000720c */ /* 0x040fe40003f64070 */
[----:B------:R-:W-:Y:S02]  /*e890*/  IABS R46, R20 ;  /* 0x00000014002e7213 */ /* 0x000fe40000000000 */
[----:B------:R-:W-:Y:S02]  /*e8a0*/  IABS R5, R19 ;  /* 0x0000001300057213 */ /* 0x000fe40000000000 */
[----:B------:R-:W-:Y:S01]  /*e8b0*/  ISETP.GT.U32.AND P0, PT, R0, R21, PT ;  /* 0x000000150000720c */ /* 0x000fe20003f04070 */
[--C-:B------:R-:W-:Y:S01]  /*e8c0*/  @!P6 IMAD.IADD R56, R56, 0x1, -R0.reuse ;  /* 0x000000013838e824 */ /* 0x100fe200078e0a00 */
[----:B------:R-:W-:Y:S01]  /*e8d0*/  ISETP.GE.AND P6, PT, R23, RZ, PT ;  /* 0x000000ff1700720c */ /* 0x000fe20003fc6270 */
[----:B------:R-:W-:-:S02]  /*e8e0*/  @!P5 IMAD.IADD R7, R7, 0x1, -R0 ;  /* 0x000000010707d824 */ /* 0x000fc400078e0a00 */
[----:B------:R-:W-:Y:S02]  /*e8f0*/  @!P4 IMAD.IADD R37, R37, 0x1, -R0 ;  /* 0x000000012525c824 */ /* 0x000fe400078e0a00 */
[----:B------:R-:W-:Y:S02]  /*e900*/  IMAD.MOV.U32 R2, RZ, RZ, R5 ;  /* 0x000000ffff027224 */ /* 0x000fe400078e0005 */
[----:B------:R-:W-:-:S04]  /*e910*/  IMAD.HI.U32 R4, R25, R46, RZ ;  /* 0x0000002e19047227 */ /* 0x000fc800078e00ff */
[----:B------:R-:W-:Y:S01]  /*e920*/  @!P1 IMAD.MOV R7, RZ, RZ, -R7 ;  /* 0x000000ffff079224 */ /* 0x000fe200078e0a07 */
[----:B------:R-:W-:Y:S01]  /*e930*/  ISETP.GT.U32.AND P1, PT, R0, R37, PT ;  /* 0x000000250000720c */ /* 0x000fe20003f24070 */
[----:B------:R-:W-:-:S04]  /*e940*/  IMAD.HI.U32 R5, R25, R2, RZ ;  /* 0x0000000219057227 */ /* 0x000fc800078e00ff */
[----:B------:R-:W-:Y:S02]  /*e950*/  IMAD.MOV R4, RZ, RZ, -R4 ;  /* 0x000000ffff047224 */ /* 0x000fe400078e0a04 */
[----:B------:R-:W-:Y:S01]  /*e960*/  @!P3 IMAD.IADD R59, R59, 0x1, -R0 ;  /* 0x000000013b3bb824 */ /* 0x000fe200078e0a00 */
[----:B------:R-:W-:Y:S01]  /*e970*/  ISETP.GE.AND P3, PT, R32, RZ, PT ;  /* 0x000000ff2000720c */ /* 0x000fe20003f66270 */
[----:B------:R-:W-:Y:S02]  /*e980*/  IMAD.MOV R5, RZ, RZ, -R5 ;  /* 0x000000ffff057224 */ /* 0x000fe400078e0a05 */
[C---:B------:R-:W-:Y:S02]  /*e990*/  IMAD R46, R0.reuse, R4, R46 ;  /* 0x00000004002e7224 */ /* 0x040fe400078e022e */
[----:B------:R-:W-:Y:S02]  /*e9a0*/  @!P0 IMAD.IADD R21, R21, 0x1, -R0 ;  /* 0x0000000115158824 */ /* 0x000fe400078e0a00 */
[----:B------:R-:W-:-:S02]  /*e9b0*/  IMAD R2, R0, R5, R2 ;  /* 0x0000000500027224 */ /* 0x000fc400078e0202 */
[----:B------:R-:W-:Y:S01]  /*e9c0*/  @!P6 IMAD.MOV R21, RZ, RZ, -R21 ;  /* 0x000000ffff15e224 */ /* 0x000fe200078e0a15 */
[C---:B------:R-:W-:Y:S01]  /*e9d0*/  ISETP.GT.U32.AND P6, PT, R0.reuse, R46, PT ;  /* 0x0000002e0000720c */ /* 0x040fe20003fc4070 */
[----:B------:R-:W-:Y:S01]  /*e9e0*/  @!P1 IMAD.IADD R37, R37, 0x1, -R0 ;  /* 0x0000000125259824 */ /* 0x000fe200078e0a00 */
[----:B------:R-:W-:Y:S01]  /*e9f0*/  ISETP.GT.U32.AND P1, PT, R0, R2, PT ;  /* 0x000000020000720c */ /* 0x000fe20003f24070 */
[----:B------:R-:W-:Y:S01]  /*ea00*/  @!P3 IMAD.MOV R59, RZ, RZ, -R59 ;  /* 0x000000ffff3bb224 */ /* 0x000fe200078e0a3b */
[----:B------:R-:W-:Y:S02]  /*ea10*/  ISETP.GE.AND P3, PT, R26, RZ, PT ;  /* 0x000000ff1a00720c */ /* 0x000fe40003f66270 */
[----:B------:R-:W-:Y:S02]  /*ea20*/  IABS R5, R15 ;  /* 0x0000000f00057213 */ /* 0x000fe40000000000 */
[----:B------:R-:W-:-:S05]  /*ea30*/  IABS R6, R17 ;  /* 0x0000001100067213 */ /* 0x000fca0000000000 */
[--C-:B------:R-:W-:Y:S02]  /*ea40*/  @!P6 IMAD.IADD R46, R46, 0x1, -R0.reuse ;  /* 0x000000012e2ee824 */ /* 0x100fe400078e0a00 */
[----:B------:R-:W-:Y:S01]  /*ea50*/  @!P1 IMAD.IADD R2, R2, 0x1, -R0 ;  /* 0x0000000102029824 */ /* 0x000fe200078e0a00 */
[----:B------:R-:W-:Y:S01]  /*ea60*/  IABS R4, R18 ;  /* 0x0000001200047213 */ /* 0x000fe20000000000 */
[----:B------:R-:W-:Y:S01]  /*ea70*/  IMAD.HI.U32 R10, R25, R5, RZ ;  /* 0x00000005190a7227 */ /* 0x000fe200078e00ff */
[----:B------:R-:W-:-:S03]  /*ea80*/  ISETP.GT.U32.AND P1, PT, R0, R46, PT ;  /* 0x0000002e0000720c */ /* 0x000fc60003f24070 */
[----:B------:R-:W-:Y:S01]  /*ea90*/  @!P3 IMAD.MOV R56, RZ, RZ, -R56 ;  /* 0x000000ffff38b224 */ /* 0x000fe200078e0a38 */
[----:B------:R-:W-:Y:S01]  /*eaa0*/  ISETP.GE.AND P3, PT, R20, RZ, PT ;  /* 0x000000ff1400720c */ /* 0x000fe20003f66270 */
[----:B------:R-:W-:Y:S02]  /*eab0*/  IMAD.MOV R10, RZ, RZ, -R10 ;  /* 0x000000ffff0a7224 */ /* 0x000fe400078e0a0a */
[----:B------:R-:W-:-:S04]  /*eac0*/  IMAD.HI.U32 R12, R25, R6, RZ ;  /* 0x00000006190c7227 */ /* 0x000fc800078e00ff */
[----:B------:R-:W-:-:S04]  /*ead0*/  IMAD.HI.U32 R11, R25, R4, RZ ;  /* 0x00000004190b7227 */ /* 0x000fc800078e00ff */
[C---:B------:R-:W-:Y:S02]  /*eae0*/  IMAD R5, R0.reuse, R10, R5 ;  /* 0x0000000a00057224 */ /* 0x040fe400078e0205 */
[----:B------:R-:W-:Y:S02]  /*eaf0*/  IMAD.MOV R12, RZ, RZ, -R12 ;  /* 0x000000ffff0c7224 */ /* 0x000fe400078e0a0c */
[----:B------:R-:W-:Y:S01]  /*eb00*/  IMAD.MOV R11, RZ, RZ, -R11 ;  /* 0x000000ffff0b7224 */ /* 0x000fe200078e0a0b */
[----:B------:R-:W-:Y:S01]  /*eb10*/  IABS R8, R16 ;  /* 0x0000001000087213 */ /* 0x000fe20000000000 */
[----:B------:R-:W-:Y:S02]  /*eb20*/  IMAD R6, R0, R12, R6 ;  /* 0x0000000c00067224 */ /* 0x000fe400078e0206 */
[----:B------:R-:W-:Y:S01]  /*eb30*/  @!P1 IMAD.IADD R46, R46, 0x1, -R0 ;  /* 0x000000012e2e9824 */ /* 0x000fe200078e0a00 */
[C---:B------:R-:W-:Y:S01]  /*eb40*/  ISETP.GT.U32.AND P1, PT, R0.reuse, R5, PT ;  /* 0x000000050000720c */ /* 0x040fe20003f24070 */
[----:B------:R-:W-:-:S02]  /*eb50*/  IMAD R4, R0, R11, R4 ;  /* 0x0000000b00047224 */ /* 0x000fc400078e0204 */
[----:B------:R-:W-:Y:S01]  /*eb60*/  @!P3 IMAD.MOV R46, RZ, RZ, -R46 ;  /* 0x000000ffff2eb224 */ /* 0x000fe200078e0a2e */
[C---:B------:R-:W-:Y:S01]  /*eb70*/  ISETP.GT.U32.AND P3, PT, R0.reuse, R6, PT ;  /* 0x000000060000720c */ /* 0x040fe20003f64070 */
[----:B------:R-:W-:Y:S01]  /*eb80*/  IMAD.HI.U32 R11, R25, R8, RZ ;  /* 0x00000008190b7227 */ /* 0x000fe200078e00ff */
[----:B------:R-:W-:Y:S02]  /*eb90*/  ISETP.GT.U32.AND P6, PT, R0, R4, PT ;  /* 0x000000040000720c */ /* 0x000fe40003fc4070 */
[----:B------:R-:W-:Y:S01]  /*eba0*/  ISETP.GE.AND P2, PT, R22, RZ, PT ;  /* 0x000000ff1600720c */ /* 0x000fe20003f46270 */
[----:B------:R-:W-:-:S04]  /*ebb0*/  IMAD.MOV R11, RZ, RZ, -R11 ;  /* 0x000000ffff0b7224 */ /* 0x000fc800078e0a0b */
[----:B------:R-:W-:Y:S01]  /*ebc0*/  IMAD R8, R0, R11, R8 ;  /* 0x0000000b00087224 */ /* 0x000fe200078e0208 */
[----:B------:R-:W-:Y:S01]  /*ebd0*/  IABS R11, R31 ;  /* 0x0000001f000b7213 */ /* 0x000fe20000000000 */
[--C-:B------:R-:W-:Y:S02]  /*ebe0*/  @!P1 IMAD.IADD R5, R5, 0x1, -R0.reuse ;  /* 0x0000000105059824 */ /* 0x100fe400078e0a00 */
[--C-:B------:R-:W-:Y:S02]  /*ebf0*/  @!P3 IMAD.IADD R6, R6, 0x1, -R0.reuse ;  /* 0x000000010606b824 */ /* 0x100fe400078e0a00 */
[----:B------:R-:W-:Y:S01]  /*ec00*/  @!P6 IMAD.IADD R4, R4, 0x1, -R0 ;  /* 0x000000010404e824 */ /* 0x000fe200078e0a00 */
[----:B------:R-:W-:Y:S01]  /*ec10*/  ISETP.GT.U32.AND P3, PT, R0, R5, PT ;  /* 0x000000050000720c */ /* 0x000fe20003f64070 */
[----:B------:R-:W-:-:S04]  /*ec20*/  IMAD.HI.U32 R14, R25, R11, RZ ;  /* 0x0000000b190e7227 */ /* 0x000fc800078e00ff */
[----:B------:R-:W-:Y:S01]  /*ec30*/  @!P2 IMAD.MOV R37, RZ, RZ, -R37 ;  /* 0x000000ffff25a224 */ /* 0x000fe200078e0a25 */
[C---:B------:R-:W-:Y:S01]  /*ec40*/  ISETP.GT.U32.AND P2, PT, R0.reuse, R2, PT ;  /* 0x000000020000720c */ /* 0x040fe20003f44070 */
[----:B------:R-:W-:Y:S01]  /*ec50*/  IMAD.MOV R14, RZ, RZ, -R14 ;  /* 0x000000ffff0e7224 */ /* 0x000fe200078e0a0e */
[C---:B------:R-:W-:Y:S02]  /*ec60*/  ISETP.GT.U32.AND P6, PT, R0.reuse, R4, PT ;  /* 0x000000040000720c */ /* 0x040fe40003fc4070 */
[----:B------:R-:W-:Y:S01]  /*ec70*/  ISETP.GE.AND P5, PT, R19, RZ, PT ;  /* 0x000000ff1300720c */ /* 0x000fe20003fa6270 */
[----:B------:R-:W-:Y:S01]  /*ec80*/  IMAD R11, R0, R14, R11 ;  /* 0x0000000e000b7224 */ /* 0x000fe200078e020b */
[----:B------:R-:W-:Y:S01]  /*ec90*/  ISETP.GE.AND P0, PT, R18, RZ, PT ;  /* 0x000000ff1200720c */ /* 0x000fe20003f06270 */
[----:B------:R-:W-:-:S03]  /*eca0*/  @!P3 IMAD.IADD R5, R5, 0x1, -R0 ;  /* 0x000000010505b824 */ /* 0x000fc600078e0a00 */
[----:B------:R-:W-:Y:S01]  /*ecb0*/  ISETP.GT.U32.AND P3, PT, R0, R11, PT ;  /* 0x0000000b0000720c */ /* 0x000fe20003f64070 */
[----:B------:R-:W-:Y:S02]  /*ecc0*/  STL [R1+0x46cc], R61 ;  /* 0x0046cc3d01007387 */ /* 0x000fe40000100800 */
[--C-:B------:R-:W-:Y:S02]  /*ecd0*/  @!P2 IMAD.IADD R2, R2, 0x1, -R0.reuse ;  /* 0x000000010202a824 */ /* 0x100fe400078e0a00 */
[----:B------:R-:W-:Y:S01]  /*ece0*/  STL [R1+0x46d0], R60 ;  /* 0x0046d03c01007387 */ /* 0x000fe20000100800 */
[----:B------:R-:W-:-:S03]  /*ecf0*/  @!P6 IMAD.IADD R4, R4, 0x1, -R0 ;  /* 0x000000010404e824 */ /* 0x000fc600078e0a00 */
[----:B------:R-:W-:Y:S01]  /*ed00*/  STL [R1+0x46d4], R59 ;  /* 0x0046d43b01007387 */ /* 0x000fe20000100800 */
[----:B------:R-:W-:-:S03]  /*ed10*/  @!P5 IMAD.MOV R2, RZ, RZ, -R2 ;  /* 0x000000ffff02d224 */ /* 0x000fc600078e0a02 */
[----:B------:R-:W-:Y:S01]  /*ed20*/  STL [R1+0x46d8], R58 ;  /* 0x0046d83a01007387 */ /* 0x000fe20000100800 */
[----:B------:R-:W-:-:S03]  /*ed30*/  @!P0 IMAD.MOV R4, RZ, RZ, -R4 ;  /* 0x000000ffff048224 */ /* 0x000fc600078e0a04 */
[----:B------:R-:W-:Y:S04]  /*ed40*/  STL [R1+0x46dc], R57 ;  /* 0x0046dc3901007387 */ /* 0x000fe80000100800 */
[----:B------:R-:W-:Y:S04]  /*ed50*/  STL [R1+0x46e0], R56 ;  /* 0x0046e03801007387 */ /* 0x000fe80000100800 */
[----:B------:R-:W-:Y:S01]  /*ed60*/  STL [R1+0x46e4], R7 ;  /* 0x0046e40701007387 */ /* 0x000fe20000100800 */
[----:B------:R-:W-:-:S03]  /*ed70*/  @!P3 IMAD.IADD R11, R11, 0x1, -R0 ;  /* 0x000000010b0bb824 */ /* 0x000fc600078e0a00 */
[----:B------:R-:W-:Y:S01]  /*ed80*/  STL [R1+0x46e8], R21 ;  /* 0x0046e81501007387 */ /* 0x000fe20000100800 */
[----:B------:R-:W-:-:S03]  /*ed90*/  ISETP.GE.AND P3, PT, R31, RZ, PT ;  /* 0x000000ff1f00720c */ /* 0x000fc60003f66270 */
[----:B------:R-:W-:Y:S04]  /*eda0*/  STL [R1+0x46ec], R37 ;  /* 0x0046ec2501007387 */ /* 0x000fe80000100800 */
[----:B------:R-:W-:Y:S04]  /*edb0*/  STL [R1+0x46f0], R46 ;  /* 0x0046f02e01007387 */ /* 0x000fe80000100800 */
[----:B------:R0:W-:Y:S04]  /*edc0*/  STL [R1+0x46f4], R2 ;  /* 0x0046f40201007387 */ /* 0x0001e80000100800 */
[----:B------:R1:W-:Y:S04]  /*edd0*/  STL [R1+0x46f8], R4 ;  /* 0x0046f80401007387 */ /* 0x0003e80000100800 */
[----:B------:R-:W2:Y:S01]  /*ede0*/  LDL.LU R31, [R1+0x134] ;  /* 0x00013400011f7983 */ /* 0x000ea20000300800 */
[----:B------:R-:W-:-:S05]  /*edf0*/  IABS R9, R28 ;  /* 0x0000001c00097213 */ /* 0x000fca0000000000 */
[----:B------:R-:W-:-:S04]  /*ee00*/  IMAD.HI.U32 R10, R25, R9, RZ ;  /* 0x00000009190a7227 */ /* 0x000fc800078e00ff */
[----:B------:R-:W-:Y:S01]  /*ee10*/  IMAD.MOV R10, RZ, RZ, -R10 ;  /* 0x000000ffff0a7224 */ /* 0x000fe200078e0a0a */
[----:B------:R-:W-:-:S03]  /*ee20*/  ISETP.GT.U32.AND P2, PT, R0, R8, PT ;  /* 0x000000080000720c */ /* 0x000fc60003f44070 */
[----:B------:R-:W-:-:S05]  /*ee30*/  IMAD R9, R0, R10, R9 ;  /* 0x0000000a00097224 */ /* 0x000fca00078e0209 */
[----:B------:R-:W-:Y:S02]  /*ee40*/  ISETP.GT.U32.AND P6, PT, R0, R9, PT ;  /* 0x000000090000720c */ /* 0x000fe40003fc4070 */
[----:B------:R-:W-:Y:S02]  /*ee50*/  IABS R10, R30 ;  /* 0x0000001e000a7213 */ /* 0x000fe40000000000 */
[----:B------:R-:W-:Y:S01]  /*ee60*/  ISETP.GE.AND P4, PT, R15, RZ, PT ;  /* 0x000000ff0f00720c */ /* 0x000fe20003f86270 */
[----:B------:R-:W-:Y:S01]  /*ee70*/  @!P2 IMAD.IADD R8, R8, 0x1, -R0 ;  /* 0x000000010808a824 */ /* 0x000fe200078e0a00 */
[----:B------:R-:W-:Y:S01]  /*ee80*/  IABS R13, R29 ;  /* 0x0000001d000d7213 */ /* 0x000fe20000000000 */
[----:B------:R-:W-:-:S04]  /*ee90*/  IMAD.HI.U32 R15, R25, R10, RZ ;  /* 0x0000000a190f7227 */ /* 0x000fc800078e00ff */
[----:B------:R-:W-:Y:S02]  /*eea0*/  IMAD.MOV R15, RZ, RZ, -R15 ;  /* 0x000000ffff0f7224 */ /* 0x000fe400078e0a0f */
[----:B------:R-:W-:Y:S01]  /*eeb0*/  @!P6 IMAD.IADD R9, R9, 0x1, -R0 ;  /* 0x000000010909e824 */ /* 0x000fe200078e0a00 */
[----:B------:R-:W-:Y:S01]  /*eec0*/  ISETP.GT.U32.AND P6, PT, R0, R8, PT ;  /* 0x000000080000720c */ /* 0x000fe20003fc4070 */
[----:B------:R-:W-:-:S04]  /*eed0*/  IMAD.HI.U32 R12, R25, R13, RZ ;  /* 0x0000000d190c7227 */ /* 0x000fc800078e00ff */
[C---:B------:R-:W-:Y:S02]  /*eee0*/  IMAD R10, R0.reuse, R15, R10 ;  /* 0x0000000f000a7224 */ /* 0x040fe400078e020a */
[----:B------:R-:W-:Y:S01]  /*eef0*/  IMAD.MOV R12, RZ, RZ, -R12 ;  /* 0x000000ffff0c7224 */ /* 0x000fe200078e0a0c */
[C---:B------:R-:W-:Y:S02]  /*ef00*/  ISETP.GT.U32.AND P2, PT, R0.reuse, R6, PT ;  /* 0x000000060000720c */ /* 0x040fe40003f44070 */
[C---:B------:R-:W-:Y:S01]  /*ef10*/  ISETP.GT.U32.AND P5, PT, R0.reuse, R9, PT ;  /* 0x000000090000720c */ /* 0x040fe20003fa4070 */
[C---:B------:R-:W-:Y:S01]  /*ef20*/  IMAD R13, R0.reuse, R12, R13 ;  /* 0x0000000c000d7224 */ /* 0x040fe200078e020d */
[----:B------:R-:W-:Y:S01]  /*ef30*/  ISETP.GT.U32.AND P0, PT, R0, R10, PT ;  /* 0x0000000a0000720c */ /* 0x000fe20003f04070 */
[----:B------:R-:W-:Y:S01]  /*ef40*/  @!P6 IMAD.IADD R8, R8, 0x1, -R0 ;  /* 0x000000010808e824 */ /* 0x000fe200078e0a00 */
[----:B------:R-:W-:Y:S02]  /*ef50*/  ISETP.GE.AND P1, PT, R17, RZ, PT ;  /* 0x000000ff1100720c */ /* 0x000fe40003f26270 */
[----:B------:R-:W-:-:S02]  /*ef60*/  ISETP.GT.U32.AND P6, PT, R0, R13, PT ;  /* 0x0000000d0000720c */ /* 0x000fc40003fc4070 */
[----:B------:R-:W-:-:S03]  /*ef70*/  IABS R15, R55 ;  /* 0x00000037000f7213 */ /* 0x000fc60000000000 */
[--C-:B------:R-:W-:Y:S01]  /*ef80*/  @!P2 IMAD.IADD R6, R6, 0x1, -R0.reuse ;  /* 0x000000010606a824 */ /* 0x100fe200078e0a00 */
[----:B------:R-:W-:Y:S01]  /*ef90*/  ISETP.GE.AND P2, PT, R16, RZ, PT ;  /* 0x000000ff1000720c */ /* 0x000fe20003f46270 */
[--C-:B------:R-:W-:Y:S01]  /*efa0*/  @!P5 IMAD.IADD R9, R9, 0x1, -R0.reuse ;  /* 0x000000010909d824 */ /* 0x100fe200078e0a00 */
[----:B------:R-:W-:Y:S01]  /*efb0*/  IABS R12, R52 ;  /* 0x00000034000c7213 */ /* 0x000fe20000000000 */
[----:B------:R-:W-:Y:S01]  /*efc0*/  @!P0 IMAD.IADD R10, R10, 0x1, -R0 ;  /* 0x000000010a0a8824 */ /* 0x000fe200078e0a00 */
[----:B------:R-:W-:Y:S01]  /*efd0*/  ISETP.GE.AND P5, PT, R28, RZ, PT ;  /* 0x000000ff1c00720c */ /* 0x000fe20003fa6270 */
[----:B------:R-:W-:-:S04]  /*efe0*/  IMAD.HI.U32 R14, R25, R15, RZ ;  /* 0x0000000f190e7227 */ /* 0x000fc800078e00ff */
[----:B------:R-:W-:Y:S01]  /*eff0*/  @!P4 IMAD.MOV R5, RZ, RZ, -R5 ;  /* 0x000000ffff05c224 */ /* 0x000fe200078e0a05 */
[C---:B------:R-:W-:Y:S01]  /*f000*/  ISETP.GT.U32.AND P4, PT, R0.reuse, R10, PT ;  /* 0x0000000a0000720c */ /* 0x040fe20003f84070 */
[----:B------:R-:W-:Y:S01]  /*f010*/  @!P1 IMAD.MOV R6, RZ, RZ, -R6 ;  /* 0x000000ffff069224 */ /* 0x000fe200078e0a06 */
[----:B------:R-:W-:Y:S01]  /*f020*/  ISETP.GT.U32.AND P1, PT, R0, R11, PT ;  /* 0x0000000b0000720c */ /* 0x000fe20003f24070 */
[----:B------:R-:W-:Y:S02]  /*f030*/  IMAD.MOV R16, RZ, RZ, -R14 ;  /* 0x000000ffff107224 */ /* 0x000fe400078e0a0e */
[----:B------:R-:W-:Y:S02]  /*f040*/  @!P6 IMAD.IADD R13, R13, 0x1, -R0 ;  /* 0x000000010d0de824 */ /* 0x000fe400078e0a00 */
[----:B------:R-:W-:-:S03]  /*f050*/  IMAD.HI.U32 R14, R25, R12, RZ ;  /* 0x0000000c190e7227 */ /* 0x000fc600078e00ff */
[C---:B------:R-:W-:Y:S01]  /*f060*/  ISETP.GT.U32.AND P6, PT, R0.reuse, R13, PT ;  /* 0x0000000d0000720c */ /* 0x040fe20003fc4070 */
[C---:B------:R-:W-:Y:S02]  /*f070*/  IMAD R15, R0.reuse, R16, R15 ;  /* 0x00000010000f7224 */ /* 0x040fe400078e020f */
[----:B------:R-:W-:Y:S02]  /*f080*/  IMAD.MOV R14, RZ, RZ, -R14 ;  /* 0x000000ffff0e7224 */ /* 0x000fe400078e0a0e */
[----:B------:R-:W-:Y:S01]  /*f090*/  @!P2 IMAD.MOV R8, RZ, RZ, -R8 ;  /* 0x000000ffff08a224 */ /* 0x000fe200078e0a08 */
[C---:B------:R-:W-:Y:S01]  /*f0a0*/  ISETP.GT.U32.AND P2, PT, R0.reuse, R15, PT ;  /* 0x0000000f0000720c */ /* 0x040fe20003f44070 */
[----:B------:R-:W-:Y:S02]  /*f0b0*/  IMAD R12, R0, R14, R12 ;  /* 0x0000000e000c7224 */ /* 0x000fe400078e020c */
[----:B------:R-:W-:Y:S01]  /*f0c0*/  @!P5 IMAD.MOV R9, RZ, RZ, -R9 ;  /* 0x000000ffff09d224 */ /* 0x000fe200078e0a09 */
[----:B------:R-:W-:Y:S01]  /*f0d0*/  STL [R1+0x46fc], R5 ;  /* 0x0046fc0501007387 */ /* 0x000fe20000100800 */
[--C-:B------:R-:W-:Y:S01]  /*f0e0*/  @!P4 IMAD.IADD R10, R10, 0x1, -R0.reuse ;  /* 0x000000010a0ac824 */ /* 0x100fe200078e0a00 */
[----:B------:R-:W-:Y:S01]  /*f0f0*/  ISETP.GT.U32.AND P4, PT, R0, R12, PT ;  /* 0x0000000c0000720c */ /* 0x000fe20003f84070 */
[----:B------:R-:W-:Y:S01]  /*f100*/  @!P1 IMAD.IADD R11, R11, 0x1, -R0 ;  /* 0x000000010b0b9824 */ /* 0x000fe200078e0a00 */
[----:B------:R-:W-:Y:S01]  /*f110*/  STL [R1+0x4700], R6 ;  /* 0x0047000601007387 */ /* 0x000fe20000100800 */
[----:B------:R-:W-:-:S03]  /*f120*/  ISETP.GE.AND P1, PT, R55, RZ, PT ;  /* 0x000000ff3700720c */ /* 0x000fc60003f26270 */
[----:B------:R-:W-:Y:S04]  /*f130*/  STL [R1+0x4704], R8 ;  /* 0x0047040801007387 */ /* 0x000fe80000100800 */
[----:B------:R-:W-:Y:S01]  /*f140*/  STL [R1+0x4708], R9 ;  /* 0x0047080901007387 */ /* 0x000fe20000100800 */
[----:B------:R-:W-:-:S03]  /*f150*/  @!P6 IMAD.IADD R13, R13, 0x1, -R0 ;  /* 0x000000010d0de824 */ /* 0x000fc600078e0a00 */
[----:B------:R-:W3:Y:S01]  /*f160*/  LDL.LU R55, [R1+0x13c] ;  /* 0x00013c0001377983 */ /* 0x000ee20000300800 */
[----:B------:R-:W-:Y:S01]  /*f170*/  ISETP.GE.AND P6, PT, R52, RZ, PT ;  /* 0x000000ff3400720c */ /* 0x000fe20003fc6270 */
[--C-:B------:R-:W-:Y:S02]  /*f180*/  @!P2 IMAD.IADD R15, R15, 0x1, -R0.reuse ;  /* 0x000000010f0fa824 */ /* 0x100fe400078e0a00 */
[----:B------:R-:W4:Y:S01]  /*f190*/  LDL R52, [R1+0x140] ;  /* 0x0001400001347983 */ /* 0x000f220000100800 */
[----:B------:R-:W-:Y:S02]  /*f1a0*/  IABS R16, R53 ;  /* 0x0000003500107213 */ /* 0x000fe40000000000 */
[----:B------:R-:W-:Y:S02]  /*f1b0*/  ISETP.GE.AND P2, PT, R53, RZ, PT ;  /* 0x000000ff3500720c */ /* 0x000fe40003f46270 */
[----:B------:R-:W5:Y:S01]  /*f1c0*/  LDL R53, [R1+0x144] ;  /* 0x0001440001357983 */ /* 0x000f620000100800 */
[----:B------:R-:W-:Y:S01]  /*f1d0*/  @!P4 IMAD.IADD R12, R12, 0x1, -R0 ;  /* 0x000000010c0cc824 */ /* 0x000fe200078e0a00 */
[----:B------:R-:W-:-:S02]  /*f1e0*/  ISETP.GT.U32.AND P4, PT, R0, R15, PT ;  /* 0x0000000f0000720c */ /* 0x000fc40003f84070 */
[----:B------:R-:W-:Y:S01]  /*f1f0*/  ISETP.GE.AND P0, PT, R30, RZ, PT ;  /* 0x000000ff1e00720c */ /* 0x000fe20003f06270 */
[----:B------:R-:W5:Y:S01]  /*f200*/  LDL.LU R20, [R1+0x148] ;  /* 0x0001480001147983 */ /* 0x000f620000300800 */
[----:B------:R-:W-:Y:S01]  /*f210*/  ISETP.GE.AND P5, PT, R29, RZ, PT ;  /* 0x000000ff1d00720c */ /* 0x000fe20003fa6270 */
[----:B------:R-:W-:Y:S02]  /*f220*/  @!P3 IMAD.MOV R11, RZ, RZ, -R11 ;  /* 0x000000ffff0bb224 */ /* 0x000fe400078e0a0b */
[----:B------:R-:W5:Y:S06]  /*f230*/  LDL.LU R18, [R1+0x150] ;  /* 0x0001500001127983 */ /* 0x000f6c0000300800 */
[----:B------:R-:W-:-:S02]  /*f240*/  @!P4 IMAD.IADD R15, R15, 0x1, -R0 ;  /* 0x000000010f0fc824 */ /* 0x000fc400078e0a00 */
[----:B------:R-:W-:Y:S02]  /*f250*/  @!P0 IMAD.MOV R10, RZ, RZ, -R10 ;  /* 0x000000ffff0a8224 */ /* 0x000fe400078e0a0a */
[----:B------:R-:W-:Y:S02]  /*f260*/  @!P5 IMAD.MOV R13, RZ, RZ, -R13 ;  /* 0x000000ffff0dd224 */ /* 0x000fe400078e0a0d */
[----:B------:R-:W-:Y:S01]  /*f270*/  @!P1 IMAD.MOV R15, RZ, RZ, -R15 ;  /* 0x000000ffff0f9224 */ /* 0x000fe200078e0a0f */
[----:B------:R-:W-:Y:S01]  /*f280*/  STL [R1+0x470c], R10 ;  /* 0x00470c0a01007387 */ /* 0x000fe20000100800 */
[----:B------:R-:W-:-:S03]  /*f290*/  IABS R24, R54 ;  /* 0x0000003600187213 */ /* 0x000fc60000000000 */
[----:B------:R-:W-:Y:S01]  /*f2a0*/  STL [R1+0x4710], R11 ;  /* 0x0047100b01007387 */ /* 0x000fe20000100800 */
[----:B------:R-:W-:-:S03]  /*f2b0*/  ISETP.GE.AND P4, PT, R54, RZ, PT ;  /* 0x000000ff3600720c */ /* 0x000fc60003f86270 */
[----:B------:R-:W-:Y:S04]  /*f2c0*/  STL [R1+0x4714], R13 ;  /* 0x0047140d01007387 */ /* 0x000fe80000100800 */
[----:B------:R-:W-:Y:S01]  /*f2d0*/  STL [R1+0x4718], R15 ;  /* 0x0047180f01007387 */ /* 0x000fe20000100800 */
[----:B--2---:R-:W-:Y:S02]  /*f2e0*/  IABS R22, R31 ;  /* 0x0000001f00167213 */ /* 0x004fe40000000000 */
[----:B------:R-:W-:Y:S02]  /*f2f0*/  ISETP.GE.AND P5, PT, R31, RZ, PT ;  /* 0x000000ff1f00720c */ /* 0x000fe40003fa6270 */
[----:B------:R-:W2:Y:S04]  /*f300*/  LDL.LU R31, [R1+0x154] ;  /* 0x00015400011f7983 */ /* 0x000ea80000300800 */
[----:B------:R-:W2:Y:S01]  /*f310*/  LDL.LU R54, [R1+0x158] ;  /* 0x0001580001367983 */ /* 0x000ea20000300800 */
[----:B------:R-:W-:Y:S01]  /*f320*/  IMAD.HI.U32 R14, R25, R16, RZ ;  /* 0x00000010190e7227 */ /* 0x000fe200078e00ff */
[----:B------:R-:W-:-:S02]  /*f330*/  ISETP.GT.U32.AND P0, PT, R0, R12, PT ;  /* 0x0000000c0000720c */ /* 0x000fc40003f04070 */
[----:B------:R-:W2:Y:S01]  /*f340*/  LDL.LU R29, [R1+0x15c] ;  /* 0x00015c00011d7983 */ /* 0x000ea20000300800 */
[----:B------:R-:W-:-:S04]  /*f350*/  IMAD.MOV R14, RZ, RZ, -R14 ;  /* 0x000000ffff0e7224 */ /* 0x000fc800078e0a0e */
[----:B------:R-:W-:-:S05]  /*f360*/  IMAD R19, R0, R14, R16 ;  /* 0x0000000e00137224 */ /* 0x000fca00078e0210 */
[----:B------:R-:W-:Y:S01]  /*f370*/  ISETP.GT.U32.AND P3, PT, R0, R19, PT ;  /* 0x000000130000720c */ /* 0x000fe20003f64070 */
[----:B------:R-:W-:-:S04]  /*f380*/  IMAD.HI.U32 R14, R25, R22, RZ ;  /* 0x00000016190e7227 */ /* 0x000fc800078e00ff */
[----:B------:R-:W-:-:S08]  /*f390*/  IMAD.HI.U32 R16, R25, R24, RZ ;  /* 0x0000001819107227 */ /* 0x000fd000078e00ff */
[----:B------:R-:W-:Y:S02]  /*f3a0*/  @!P3 IMAD.IADD R19, R19, 0x1, -R0 ;  /* 0x000000011313b824 */ /* 0x000fe400078e0a00 */
[----:B------:R-:W-:Y:S02]  /*f3b0*/  IMAD.MOV R14, RZ, RZ, -R14 ;  /* 0x000000ffff0e7224 */ /* 0x000fe400078e0a0e */
[----:B------:R-:W-:Y:S01]  /*f3c0*/  @!P0 IMAD.IADD R12, R12, 0x1, -R0 ;  /* 0x000000010c0c8824 */ /* 0x000fe200078e0a00 */
[C---:B------:R-:W-:Y:S01]  /*f3d0*/  ISETP.GT.U32.AND P1, PT, R0.reuse, R19, PT ;  /* 0x000000130000720c */ /* 0x040fe20003f24070 */
[----:B------:R-:W-:Y:S02]  /*f3e0*/  IMAD.MOV R16, RZ, RZ, -R16 ;  /* 0x000000ffff107224 */ /* 0x000fe400078e0a10 */
[----:B------:R-:W-:Y:S02]  /*f3f0*/  IMAD R22, R0, R14, R22 ;  /* 0x0000000e00167224 */ /* 0x000fe400078e0216 */
[----:B------:R-:W-:-:S02]  /*f400*/  IMAD.MOV.U32 R17, RZ, RZ, R12 ;  /* 0x000000ffff117224 */ /* 0x000fc400078e000c */
[C---:B------:R-:W-:Y:S02]  /*f410*/  IMAD R24, R0.reuse, R16, R24 ;  /* 0x0000001000187224 */ /* 0x040fe400078e0218 */
[----:B------:R-:W-:Y:S01]  /*f420*/  @!P6 IMAD.MOV R17, RZ, RZ, -R17 ;  /* 0x000000ffff11e224 */ /* 0x000fe200078e0a11 */
[----:B------:R-:W-:-:S03]  /*f430*/  ISETP.GT.U32.AND P6, PT, R0, R22, PT ;  /* 0x000000160000720c */ /* 0x000fc60003fc4070 */
[----:B------:R-:W-:Y:S01]  /*f440*/  @!P1 IMAD.IADD R19, R19, 0x1, -R0 ;  /* 0x0000000113139824 */ /* 0x000fe200078e0a00 */
[----:B------:R-:W-:-:S09]  /*f450*/  ISETP.GT.U32.AND P1, PT, R0, R24, PT ;  /* 0x000000180000720c */ /* 0x000fd20003f24070 */
[----:B------:R-:W-:-:S04]  /*f460*/  @!P6 IMAD.IADD R22, R22, 0x1, -R0 ;  /* 0x000000011616e824 */ /* 0x000fc800078e0a00 */
[----:B------:R-:W-:Y:S01]  /*f470*/  @!P1 IMAD.IADD R24, R24, 0x1, -R0 ;  /* 0x0000000118189824 */ /* 0x000fe200078e0a00 */
[----:B------:R-:W-:Y:S02]  /*f480*/  ISETP.GT.U32.AND P1, PT, R0, R22, PT ;  /* 0x000000160000720c */ /* 0x000fe40003f24070 */
[----:B---3--:R-:W-:Y:S02]  /*f490*/  IABS R26, R55 ;  /* 0x00000037001a7213 */ /* 0x008fe40000000000 */
[----:B----4-:R-:W-:-:S03]  /*f4a0*/  IABS R28, R52 ;  /* 0x00000034001c7213 */ /* 0x010fc60000000000 */
[----:B------:R-:W-:Y:S01]  /*f4b0*/  IMAD.HI.U32 R14, R25, R26, RZ ;  /* 0x0000001a190e7227 */ /* 0x000fe200078e00ff */
[----:B------:R-:W-:Y:S02]  /*f4c0*/  ISETP.GE.AND P0, PT, R55, RZ, PT ;  /* 0x000000ff3700720c */ /* 0x000fe40003f06270 */
[----:B------:R-:W3:Y:S01]  /*f4d0*/  LDL.LU R55, [R1+0x160] ;  /* 0x0001600001377983 */ /* 0x000ee20000300800 */
[----:B-----5:R-:W-:Y:S01]  /*f4e0*/  IABS R30, R53 ;  /* 0x00000035001e7213 */ /* 0x020fe20000000000 */
[----:B------:R-:W-:Y:S02]  /*f4f0*/  IMAD.MOV R14, RZ, RZ, -R14 ;  /* 0x000000ffff0e7224 */ /* 0x000fe400078e0a0e */
[----:B------:R-:W-:-:S04]  /*f500*/  IMAD.HI.U32 R12, R25, R28, RZ ;  /* 0x0000001c190c7227 */ /* 0x000fc800078e00ff */
[C---:B------:R-:W-:Y:S02]  /*f510*/  IMAD R26, R0.reuse, R14, R26 ;  /* 0x0000000e001a7224 */ /* 0x040fe400078e021a */
[----:B------:R-:W-:Y:S02]  /*f520*/  IMAD.MOV R12, RZ, RZ, -R12 ;  /* 0x000000ffff0c7224 */ /* 0x000fe400078e0a0c */
[----:B------:R-:W-:Y:S01]  /*f530*/  IMAD.HI.U32 R16, R25, R30, RZ ;  /* 0x0000001e19107227 */ /* 0x000fe200078e00ff */
[----:B------:R-:W-:-:S03]  /*f540*/  ISETP.GT.U32.AND P6, PT, R0, R26, PT ;  /* 0x0000001a0000720c */ /* 0x000fc60003fc4070 */
[----:B------:R-:W-:Y:S02]  /*f550*/  IMAD R28, R0, R12, R28 ;  /* 0x0000000c001c7224 */ /* 0x000fe400078e021c */
[----:B------:R-:W-:Y:S01]  /*f560*/  IMAD.MOV R16, RZ, RZ, -R16 ;  /* 0x000000ffff107224 */ /* 0x000fe200078e0a10 */
[----:B------:R-:W-:Y:S01]  /*f570*/  ISETP.GE.AND P3, PT, R52, RZ, PT ;  /* 0x000000ff3400720c */ /* 0x000fe20003f66270 */
[----:B------:R-:W-:Y:S01]  /*f580*/  @!P1 IMAD.IADD R22, R22, 0x1, -R0 ;  /* 0x0000000116169824 */ /* 0x000fe200078e0a00 */
[C---:B------:R-:W-:Y:S01]  /*f590*/  ISETP.GT.U32.AND P1, PT, R0.reuse, R28, PT ;  /* 0x0000001c0000720c */ /* 0x040fe20003f24070 */
[C---:B------:R-:W-:Y:S01]  /*f5a0*/  IMAD R30, R0.reuse, R16, R30 ;  /* 0x00000010001e7224 */ /* 0x040fe200078e021e */
[----:B------:R-:W4:Y:S01]  /*f5b0*/  LDL.LU R52, [R1+0x164] ;  /* 0x0001640001347983 */ /* 0x000f220000300800 */
[----:B------:R-:W-:Y:S01]  /*f5c0*/  @!P5 IMAD.MOV R22, RZ, RZ, -R22 ;  /* 0x000000ffff16d224 */ /* 0x000fe200078e0a16 */
[----:B------:R-:W-:Y:S02]  /*f5d0*/  IABS R32, R20 ;  /* 0x0000001400207213 */ /* 0x000fe40000000000 */
[----:B------:R-:W-:Y:S01]  /*f5e0*/  ISETP.GT.U32.AND P5, PT, R0, R30, PT ;  /* 0x0000001e0000720c */ /* 0x000fe20003fa4070 */
[----:B------:R-:W-:-:S02]  /*f5f0*/  @!P6 IMAD.IADD R26, R26, 0x1, -R0 ;  /* 0x000000011a1ae824 */ /* 0x000fc400078e0a00 */
[----:B------:R-:W-:-:S03]  /*f600*/  IMAD.HI.U32 R14, R25, R32, RZ ;  /* 0x00000020190e7227 */ /* 0x000fc600078e00ff */
[----:B------:R-:W-:Y:S01]  /*f610*/  ISETP.GT.U32.AND P6, PT, R0, R26, PT ;  /* 0x0000001a0000720c */ /* 0x000fe20003fc4070 */
[----:B------:R-:W-:Y:S02]  /*f620*/  @!P2 IMAD.MOV R19, RZ, RZ, -R19 ;  /* 0x000000ffff13a224 */ /* 0x000fe400078e0a13 */
[----:B------:R-:W-:Y:S02]  /*f630*/  @!P1 IMAD.IADD R28, R28, 0x1, -R0 ;  /* 0x000000011c1c9824 */ /* 0x000fe400078e0a00 */
[----:B------:R-:W-:Y:S01]  /*f640*/  IMAD.MOV R14, RZ, RZ, -R14 ;  /* 0x000000ffff0e7224 */ /* 0x000fe200078e0a0e */
[----:B------:R-:W-:Y:S01]  /*f650*/  STL [R1+0x471c], R17 ;  /* 0x00471c1101007387 */ /* 0x000fe20000100800 */
[----:B------:R-:W-:Y:S01]  /*f660*/  @!P5 IMAD.IADD R30, R30, 0x1, -R0 ;  /* 0x000000011e1ed824 */ /* 0x000fe200078e0a00 */
[----:B------:R-:W-:Y:S01]  /*f670*/  ISETP.GE.AND P1, PT, R53, RZ, PT ;  /* 0x000000ff3500720c */ /* 0x000fe20003f26270 */
[C---:B------:R-:W-:Y:S01]  /*f680*/  IMAD R32, R0.reuse, R14, R32 ;  /* 0x0000000e00207224 */ /* 0x040fe200078e0220 */
[----:B------:R-:W-:Y:S01]  /*f690*/  STL [R1+0x4720], R19 ;  /* 0x0047201301007387 */ /* 0x000fe20000100800 */
[----:B------:R-:W-:-:S03]  /*f6a0*/  ISETP.GT.U32.AND P5, PT, R0, R28, PT ;  /* 0x0000001c0000720c */ /* 0x000fc60003fa4070 */
[----:B------:R-:W-:Y:S01]  /*f6b0*/  STL [R1+0x4724], R22 ;  /* 0x0047241601007387 */ /* 0x000fe20000100800 */
[----:B------:R-:W-:-:S03]  /*f6c0*/  ISETP.GT.U32.AND P2, PT, R0, R24, PT ;  /* 0x000000180000720c */ /* 0x000fc60003f44070 */
[----:B------:R-:W5:Y:S01]  /*f6d0*/  LDL.LU R53, [R1+0x168] ;  /* 0x0001680001357983 */ /* 0x000f620000300800 */
[----:B------:R-:W-:-:S04]  /*f6e0*/  @!P6 IMAD.IADD R26, R26, 0x1, -R0 ;  /* 0x000000011a1ae824 */ /* 0x000fc800078e0a00 */
[----:B------:R-:W-:Y:S02]  /*f6f0*/  @!P0 IMAD.MOV R26, RZ, RZ, -R26 ;  /* 0x000000ffff1a8224 */ /* 0x000fe400078e0a1a */
[----:B------:R-:W-:-:S03]  /*f700*/  @!P5 IMAD.IADD R28, R28, 0x1, -R0 ;  /* 0x000000011c1cd824 */ /* 0x000fc600078e0a00 */
[----:B------:R-:W-:-:S04]  /*f710*/  @!P2 IMAD.IADD R24, R24, 0x1, -R0 ;  /* 0x000000011818a824 */ /* 0x000fc800078e0a00 */
[----:B------:R-:W-:-:S05]  /*f720*/  @!P4 IMAD.MOV R24, RZ, RZ, -R24 ;  /* 0x000000ffff18c224 */ /* 0x000fca00078e0a18 */
[----:B------:R-:W-:Y:S04]  /*f730*/  STL [R1+0x4728], R24 ;  /* 0x0047281801007387 */ /* 0x000fe80000100800 */
[----:B------:R-:W-:Y:S01]  /*f740*/  STL [R1+0x472c], R26 ;  /* 0x00472c1a01007387 */ /* 0x000fe20000100800 */
[----:B--2---:R-:W-:Y:S02]  /*f750*/  IABS R36, R31 ;  /* 0x0000001f00247213 */ /* 0x004fe40000000000 */
[----:B------:R-:W-:-:S03]  /*f760*/  IABS R38, R54 ;  /* 0x0000003600267213 */ /* 0x000fc60000000000 */
[----:B------:R-:W-:-:S04]  /*f770*/  IMAD.HI.U32 R16, R25, R36, RZ ;  /* 0x0000002419107227 */ /* 0x000fc800078e00ff */
[----:B------:R-:W-:-:S04]  /*f780*/  IMAD.HI.U32 R14, R25, R38, RZ ;  /* 0x00000026190e7227 */ /* 0x000fc800078e00ff */
[----:B------:R-:W-:Y:S02]  /*f790*/  IMAD.MOV R16, RZ, RZ, -R16 ;  /* 0x000000ffff107224 */ /* 0x000fe400078e0a10 */
[----:B------:R-:W-:Y:S02]  /*f7a0*/  IMAD.MOV R14, RZ, RZ, -R14 ;  /* 0x000000ffff0e7224 */ /* 0x000fe400078e0a0e */
[C---:B------:R-:W-:Y:S02]  /*f7b0*/  IMAD R36, R0.reuse, R16, R36 ;  /* 0x0000001000247224 */ /* 0x040fe400078e0224 */
[----:B------:R-:W-:-:S03]  /*f7c0*/  IMAD R38, R0, R14, R38 ;  /* 0x0000000e00267224 */ /* 0x000fc600078e0226 */
[C---:B------:R-:W-:Y:S02]  /*f7d0*/  ISETP.GT.U32.AND P0, PT, R0.reuse, R36, PT ;  /* 0x000000240000720c */ /* 0x040fe40003f04070 */
[----:B------:R-:W-:-:S11]  /*f7e0*/  ISETP.GT.U32.AND P5, PT, R0, R38, PT ;  /* 0x000000260000720c */ /* 0x000fd60003fa4070 */
[--C-:B------:R-:W-:Y:S01]  /*f7f0*/  @!P0 IMAD.IADD R36, R36, 0x1, -R0.reuse ;  /* 0x0000000124248824 */ /* 0x100fe200078e0a00 */
[----:B------:R-:W-:Y:S01]  /*f800*/  ISETP.GE.AND P0, PT, R31, RZ, PT ;  /* 0x000000ff1f00720c */ /* 0x000fe20003f06270 */
[----:B------:R-:W-:Y:S01]  /*f810*/  @!P5 IMAD.IADD R38, R38, 0x1, -R0 ;  /* 0x000000012626d824 */ /* 0x000fe200078e0a00 */
[----:B------:R-:W-:Y:S01]  /*f820*/  ISETP.GE.AND P5, PT, R54, RZ, PT ;  /* 0x000000ff3600720c */ /* 0x000fe20003fa6270 */
[----:B------:R-:W2:Y:S04]  /*f830*/  LDL.LU R31, [R1+0x16c] ;  /* 0x00016c00011f7983 */ /* 0x000ea80000300800 */
[----:B------:R-:W2:Y:S01]  /*f840*/  LDL.LU R54, [R1+0x170] ;  /* 0x0001700001367983 */ /* 0x000ea20000300800 */
[----:B------:R-:W-:-:S05]  /*f850*/  IABS R34, R18 ;  /* 0x0000001200227213 */ /* 0x000fca0000000000 */
[----:B------:R-:W-:-:S04]  /*f860*/  IMAD.HI.U32 R12, R25, R34, RZ ;  /* 0x00000022190c7227 */ /* 0x000fc800078e00ff */
[----:B------:R-:W-:-:S04]  /*f870*/  IMAD.MOV R12, RZ, RZ, -R12 ;  /* 0x000000ffff0c7224 */ /* 0x000fc800078e0a0c */
[C---:B------:R-:W-:Y:S01]  /*f880*/  IMAD R34, R0.reuse, R12, R34 ;  /* 0x0000000c00227224 */ /* 0x040fe200078e0222 */
[----:B------:R-:W-:-:S04]  /*f890*/  ISETP.GT.U32.AND P2, PT, R0, R32, PT ;  /* 0x000000200000720c */ /* 0x000fc80003f44070 */
[----:B------:R-:W-:Y:S02]  /*f8a0*/  ISETP.GT.U32.AND P6, PT, R0, R34, PT ;  /* 0x000000220000720c */ /* 0x000fe40003fc4070 */
[----:B------:R-:W-:-:S07]  /*f8b0*/  IABS R39, R29 ;  /* 0x0000001d00277213 */ /* 0x000fce0000000000 */
[----:B------:R-:W-:-:S04]  /*f8c0*/  @!P2 IMAD.IADD R32, R32, 0x1, -R0 ;  /* 0x000000012020a824 */ /* 0x000fc800078e0a00 */
[----:B------:R-:W-:Y:S01]  /*f8d0*/  @!P6 IMAD.IADD R34, R34, 0x1, -R0 ;  /* 0x000000012222e824 */ /* 0x000fe200078e0a00 */
[----:B------:R-:W-:-:S04]  /*f8e0*/  ISETP.GT.U32.AND P2, PT, R0, R30, PT ;  /* 0x0000001e0000720c */ /* 0x000fc80003f44070 */
[C---:B------:R-:W-:Y:S01]  /*f8f0*/  ISETP.GT.U32.AND P4, PT, R0.reuse, R34, PT ;  /* 0x000000220000720c */ /* 0x040fe20003f84070 */
[----:B------:R-:W-:Y:S01]  /*f900*/  IMAD.HI.U32 R12, R25, R39, RZ ;  /* 0x00000027190c7227 */ /* 0x000fe200078e00ff */
[----:B------:R-:W-:-:S03]  /*f910*/  ISETP.GT.U32.AND P6, PT, R0, R32, PT ;  /* 0x000000200000720c */ /* 0x000fc60003fc4070 */
[----:B------:R-:W-:-:S04]  /*f920*/  IMAD.MOV R12, RZ, RZ, -R12 ;  /* 0x000000ffff0c7224 */ /* 0x000fc800078e0a0c */
[--C-:B------:R-:W-:Y:S01]  /*f930*/  @!P2 IMAD.IADD R30, R30, 0x1, -R0.reuse ;  /* 0x000000011e1ea824 */ /* 0x100fe200078e0a00 */
[----:B------:R-:W-:Y:S01]  /*f940*/  ISETP.GE.AND P2, PT, R20, RZ, PT ;  /* 0x000000ff1400720c */ /* 0x000fe20003f46270 */
[----:B------:R-:W-:Y:S02]  /*f950*/  IMAD R39, R0, R12, R39 ;  /* 0x0000000c00277224 */ /* 0x000fe400078e0227 */
[----:B------:R-:W-:Y:S01]  /*f960*/  @!P4 IMAD.IADD R34, R34, 0x1, -R0 ;  /* 0x000000012222c824 */ /* 0x000fe200078e0a00 */
[----:B------:R-:W-:Y:S01]  /*f970*/  ISETP.GE.AND P4, PT, R18, RZ, PT ;  /* 0x000000ff1200720c */ /* 0x000fe20003f86270 */
[----:B------:R-:W-:Y:S01]  /*f980*/  @!P1 IMAD.MOV R30, RZ, RZ, -R30 ;  /* 0x000000ffff1e9224 */ /* 0x000fe200078e0a1e */
[----:B------:R-:W-:Y:S01]  /*f990*/  ISETP.GT.U32.AND P1, PT, R0, R38, PT ;  /* 0x000000260000720c */ /* 0x000fe20003f24070 */
[----:B------:R-:W-:Y:S01]  /*f9a0*/  @!P6 IMAD.IADD R32, R32, 0x1, -R0 ;  /* 0x000000012020e824 */ /* 0x000fe200078e0a00 */
[----:B------:R-:W-:Y:S01]  /*f9b0*/  ISETP.GT.U32.AND P6, PT, R0, R39, PT ;  /* 0x000000270000720c */ /* 0x000fe20003fc4070 */
[----:B------:R-:W-:Y:S01]  /*f9c0*/  @!P3 IMAD.MOV R28, RZ, RZ, -R28 ;  /* 0x000000ffff1cb224 */ /* 0x000fe200078e0a1c */
[----:B---3--:R-:W-:-:S03]  /*f9d0*/  IABS R41, R55 ;  /* 0x0000003700297213 */ /* 0x008fc60000000000 */
[----:B------:R-:W-:-:S04]  /*f9e0*/  @!P2 IMAD.MOV R32, RZ, RZ, -R32 ;  /* 0x000000ffff20a224 */ /* 0x000fc800078e0a20 */
[----:B------:R-:W-:Y:S01]  /*f9f0*/  @!P4 IMAD.MOV R34, RZ, RZ, -R34 ;  /* 0x000000ffff22c224 */ /* 0x000fe200078e0a22 */
[----:B------:R-:W-:Y:S01]  /*fa00*/  STL [R1+0x4730], R28 ;  /* 0x0047301c01007387 */ /* 0x000fe20000100800 */
[----:B------:R-:W-:-:S03]  /*fa10*/  IMAD.HI.U32 R14, R25, R41, RZ ;  /* 0x00000029190e7227 */ /* 0x000fc600078e00ff */
[----:B------:R-:W-:Y:S01]  /*fa20*/  STL [R1+0x4734], R30 ;  /* 0x0047341e01007387 */ /* 0x000fe20000100800 */
[----:B------:R-:W-:Y:S01]  /*fa30*/  @!P1 IMAD.IADD R38, R38, 0x1, -R0 ;  /* 0x0000000126269824 */ /* 0x000fe200078e0a00 */
[----:B------:R-:W-:Y:S01]  /*fa40*/  ISETP.GE.AND P1, PT, R55, RZ, PT ;  /* 0x000000ff3700720c */ /* 0x000fe20003f26270 */
[----:B------:R-:W-:Y:S01]  /*fa50*/  IMAD.MOV R16, RZ, RZ, -R14 ;  /* 0x000000ffff107224 */ /* 0x000fe200078e0a0e */
[----:B------:R-:W-:Y:S01]  /*fa60*/  STL [R1+0x4738], R32 ;  /* 0x0047382001007387 */ /* 0x000fe20000100800 */
[----:B------:R-:W-:-:S03]  /*fa70*/  @!P6 IMAD.IADD R39, R39, 0x1, -R0 ;  /* 0x000000012727e824 */ /* 0x000fc600078e0a00 */
[----:B------:R-:W-:Y:S01]  /*fa80*/  STL [R1+0x473c], R34 ;  /* 0x00473c2201007387 */ /* 0x000fe20000100800 */
[----:B------:R-:W-:-:S03]  /*fa90*/  IMAD R41, R0, R16, R41 ;  /* 0x0000001000297224 */ /* 0x000fc600078e0229 */
[----:B------:R-:W3:Y:S01]  /*faa0*/  LDL.LU R55, [R1+0x174] ;  /* 0x0001740001377983 */ /* 0x000ee20000300800 */
[C---:B------:R-:W-:Y:S02]  /*fab0*/  ISETP.GT.U32.AND P6, PT, R0.reuse, R39, PT ;  /* 0x000000270000720c */ /* 0x040fe40003fc4070 */
[----:B----4-:R-:W-:Y:S02]  /*fac0*/  IABS R12, R52 ;  /* 0x00000034000c7213 */ /* 0x010fe40000000000 */
[C---:B------:R-:W-:Y:S02]  /*fad0*/  ISETP.GT.U32.AND P3, PT, R0.reuse, R36, PT ;  /* 0x000000240000720c */ /* 0x040fe40003f64070 */
[----:B------:R-:W-:Y:S01]  /*fae0*/  ISETP.GT.U32.AND P2, PT, R0, R41, PT ;  /* 0x000000290000720c */ /* 0x000fe20003f44070 */
[----:B------:R-:W-:-:S04]  /*faf0*/  IMAD.HI.U32 R14, R25, R12, RZ ;  /* 0x0000000c190e7227 */ /* 0x000fc800078e00ff */
[----:B------:R-:W-:Y:S02]  /*fb00*/  IMAD.MOV R14, RZ, RZ, -R14 ;  /* 0x000000ffff0e7224 */ /* 0x000fe400078e0a0e */
[----:B------:R-:W-:Y:S01]  /*fb10*/  @!P6 IMAD.IADD R39, R39, 0x1, -R0 ;  /* 0x000000012727e824 */ /* 0x000fe200078e0a00 */
[----:B------:R-:W-:Y:S01]  /*fb20*/  ISETP.GE.AND P6, PT, R52, RZ, PT ;  /* 0x000000ff3400720c */ /* 0x000fe20003fc6270 */
[----:B------:R-:W-:Y:S01]  /*fb30*/  IMAD R12, R0, R14, R12 ;  /* 0x0000000e000c7224 */ /* 0x000fe200078e020c */
[----:B------:R-:W4:Y:S01]  /*fb40*/  LDL.LU R52, [R1+0x178] ;  /* 0x0001780001347983 */ /* 0x000f220000300800 */
[--C-:B------:R-:W-:Y:S02]  /*fb50*/  @!P3 IMAD.IADD R36, R36, 0x1, -R0.reuse ;  /* 0x000000012424b824 */ /* 0x100fe400078e0a00 */
[----:B------:R-:W-:Y:S01]  /*fb60*/  @!P2 IMAD.IADD R41, R41, 0x1, -R0 ;  /* 0x000000012929a824 */ /* 0x000fe200078e0a00 */
[----:B------:R-:W-:Y:S02]  /*fb70*/  ISETP.GT.U32.AND P3, PT, R0, R12, PT ;  /* 0x0000000c0000720c */ /* 0x000fe40003f64070 */
[----:B-----5:R-:W-:-:S02]  /*fb80*/  IABS R16, R53 ;  /* 0x0000003500107213 */ /* 0x020fc40000000000 */
[----:B------:R-:W-:Y:S02]  /*fb90*/  ISETP.GE.AND P2, PT, R53, RZ, PT ;  /* 0x000000ff3500720c */ /* 0x000fe40003f46270 */
[----:B------:R-:W5:Y:S04]  /*fba0*/  LDL.LU R53, [R1+0x17c] ;  /* 0x00017c0001357983 */ /* 0x000f680000300800 */
[----:B------:R-:W5:Y:S03]  /*fbb0*/  LDL.LU R33, [R1+0x180] ;  /* 0x0001800001217983 */ /* 0x000f660000300800 */
[----:B------:R-:W-:Y:S01]  /*fbc0*/  @!P3 IMAD.IADD R12, R12, 0x1, -R0 ;  /* 0x000000010c0cb824 */ /* 0x000fe200078e0a00 */
[----:B------:R-:W5:Y:S01]  /*fbd0*/  LDL.LU R35, [R1+0x184] ;  /* 0x0001840001237983 */ /* 0x000f620000300800 */
[----:B------:R-:W-:-:S03]  /*fbe0*/  ISETP.GT.U32.AND P3, PT, R0, R41, PT ;  /* 0x000000290000720c */ /* 0x000fc60003f64070 */
[----:B------:R-:W5:Y:S10]  /*fbf0*/  LDL.LU R42, [R1+0x188] ;  /* 0x00018800012a7983 */ /* 0x000f740000300800 */
[----:B------:R-:W-:Y:S01]  /*fc00*/  @!P3 IMAD.IADD R41, R41, 0x1, -R0 ;  /* 0x000000012929b824 */ /* 0x000fe200078e0a00 */
[----:B--2---:R-:W-:-:S02]  /*fc10*/  IABS R48, R54 ;  /* 0x0000003600307213 */ /* 0x004fc40000000000 */
[----:B------:R-:W-:Y:S02]  /*fc20*/  ISETP.GE.AND P3, PT, R54, RZ, PT ;  /* 0x000000ff3600720c */ /* 0x000fe40003f66270 */
[----:B------:R-:W2:Y:S01]  /*fc30*/  LDL.LU R54, [R1+0x18c] ;  /* 0x00018c0001367983 */ /* 0x000ea20000300800 */
[----:B------:R-:W-:Y:S01]  /*fc40*/  IMAD.HI.U32 R14, R25, R16, RZ ;  /* 0x00000010190e7227 */ /* 0x000fe200078e00ff */
[----:B------:R-:W-:Y:S02]  /*fc50*/  IABS R47, R31 ;  /* 0x0000001f002f7213 */ /* 0x000fe40000000000 */
[----:B------:R-:W2:Y:S01]  /*fc60*/  LDL.LU R40, [R1+0x210] ;  /* 0x0002100001287983 */ /* 0x000ea20000300800 */
[----:B------:R-:W-:-:S04]  /*fc70*/  IMAD.MOV R14, RZ, RZ, -R14 ;  /* 0x000000ffff0e7224 */ /* 0x000fc800078e0a0e */
[----:B------:R-:W-:Y:S02]  /*fc80*/  IMAD R45, R0, R14, R16 ;  /* 0x0000000e002d7224 */ /* 0x000fe400078e0210 */
[----:B------:R-:W-:-:S03]  /*fc90*/  @!P5 IMAD.MOV R38, RZ, RZ, -R38 ;  /* 0x000000ffff26d224 */ /* 0x000fc600078e0a26 */
[C---:B------:R-:W-:Y:S01]  /*fca0*/  ISETP.GT.U32.AND P5, PT, R0.reuse, R45, PT ;  /* 0x0000002d0000720c */ /* 0x040fe20003fa4070 */
[----:B------:R-:W-:Y:S01]  /*fcb0*/  @!P0 IMAD.MOV R36, RZ, RZ, -R36 ;  /* 0x000000ffff248224 */ /* 0x000fe200078e0a24 */
[----:B------:R-:W-:Y:S01]  /*fcc0*/  ISETP.GT.U32.AND P0, PT, R0, R12, PT ;  /* 0x0000000c0000720c */ /* 0x000fe20003f04070 */
[----:B------:R-:W-:-:S04]  /*fcd0*/  IMAD.HI.U32 R14, R25, R47, RZ ;  /* 0x0000002f190e7227 */ /* 0x000fc800078e00ff */
[----:B------:R-:W-:-:S06]  /*fce0*/  @!P1 IMAD.MOV R41, RZ, RZ, -R41 ;  /* 0x000000ffff299224 */ /* 0x000fcc00078e0a29 */
[----:B------:R-:W-:Y:S02]  /*fcf0*/  @!P5 IMAD.IADD R45, R45, 0x1, -R0 ;  /* 0x000000012d2dd824 */ /* 0x000fe400078e0a00 */
[----:B------:R-:W-:Y:S02]  /*fd00*/  IMAD.MOV R14, RZ, RZ, -R14 ;  /* 0x000000ffff0e7224 */ /* 0x000fe400078e0a0e */
[----:B------:R-:W-:Y:S01]  /*fd10*/  @!P0 IMAD.IADD R12, R12, 0x1, -R0 ;  /* 0x000000010c0c8824 */ /* 0x000fe200078e0a00 */
[----:B------:R-:W-:Y:S01]  /*fd20*/  ISETP.GT.U32.AND P1, PT, R0, R45, PT ;  /* 0x0000002d0000720c */ /* 0x000fe20003f24070 */
[----:B------:R-:W-:-:S04]  /*fd30*/  IMAD.HI.U32 R16, R25, R48, RZ ;  /* 0x0000003019107227 */ /* 0x000fc800078e00ff */
[C---:B------:R-:W-:Y:S02]  /*fd40*/  IMAD R47, R0.reuse, R14, R47 ;  /* 0x0000000e002f7224 */ /* 0x040fe400078e022f */
[----:B------:R-:W-:Y:S02]  /*fd50*/  IMAD.MOV.U32 R43, RZ, RZ, R12 ;  /* 0x000000ffff2b7224 */ /* 0x000fe400078e000c */
[----:B------:R-:W-:Y:S02]  /*fd60*/  IMAD.MOV R16, RZ, RZ, -R16 ;  /* 0x000000ffff107224 */ /* 0x000fe400078e0a10 */
[----:B------:R-:W-:Y:S01]  /*fd70*/  @!P6 IMAD.MOV R43, RZ, RZ, -R43 ;  /* 0x000000ffff2be224 */ /* 0x000fe200078e0a2b */
[C---:B------:R-:W-:Y:S01]  /*fd80*/  ISETP.GT.U32.AND P6, PT, R0.reuse, R47, PT ;  /* 0x0000002f0000720c */ /* 0x040fe20003fc4070 */
[----:B------:R-:W-:Y:S01]  /*fd90*/  IMAD R48, R0, R16, R48 ;  /* 0x0000001000307224 */ /* 0x000fe200078e0230 */
[----:B------:R-:W-:Y:S01]  /*fda0*/  ISETP.GE.AND P4, PT, R29, RZ, PT ;  /* 0x000000ff1d00720c */ /* 0x000fe20003f86270 */
[----:B------:R-:W-:-:S03]  /*fdb0*/  @!P1 IMAD.IADD R45, R45, 0x1, -R0 ;  /* 0x000000012d2d9824 */ /* 0x000fc600078e0a00 */
[----:B------:R-:W-:-:S07]  /*fdc0*/  ISETP.GT.U32.AND P1, PT, R0, R48, PT ;  /* 0x000000300000720c */ /* 0x000fce0003f24070 */
[----:B------:R-:W-:Y:S01]  /*fdd0*/  @!P6 IMAD.IADD R47, R47, 0x1, -R0 ;  /* 0x000000012f2fe824 */ /* 0x000fe200078e0a00 */
[----:B---3--:R-:W-:-:S05]  /*fde0*/  IABS R49, R55 ;  /* 0x0000003700317213 */ /* 0x008fca0000000000 */
[----:B------:R-:W-:-:S04]  /*fdf0*/  IMAD.HI.U32 R14, R25, R49, RZ ;  /* 0x00000031190e7227 */ /* 0x000fc800078e00ff */
[----:B------:R-:W-:-:S04]  /*fe00*/  IMAD.MOV R14, RZ, RZ, -R14 ;  /* 0x000000ffff0e7224 */ /* 0x000fc800078e0a0e */
[C---:B------:R-:W-:Y:S01]  /*fe10*/  IMAD R49, R0.reuse, R14, R49 ;  /* 0x0000000e00317224 */ /* 0x040fe200078e0231 */
[----:B------:R-:W-:Y:S01]  /*fe20*/  ISETP.GE.AND P0, PT, R55, RZ, PT ;  /* 0x000000ff3700720c */ /* 0x000fe20003f06270 */
[----:B------:R-:W-:Y:S01]  /*fe30*/  @!P4 IMAD.MOV R39, RZ, RZ, -R39 ;  /* 0x000000ffff27c224 */ /* 0x000fe200078e0a27 */
[----:B----4-:R-:W-:Y:S01]  /*fe40*/  IABS R50, R52 ;  /* 0x0000003400327213 */ /* 0x010fe20000000000 */
[----:B------:R-:W3:Y:S01]  /*fe50*/  LDL.LU R55, [R1+0x214] ;  /* 0x0002140001377983 */ /* 0x000ee20000300800 */
[----:B------:R-:W-:Y:S01]  /*fe60*/  ISETP.GT.U32.AND P6, PT, R0, R49, PT ;  /* 0x000000310000720c */ /* 0x000fe20003fc4070 */
[----:B------:R-:W-:Y:S01]  /*fe70*/  @!P1 IMAD.IADD R48, R48, 0x1, -R0 ;  /* 0x0000000130309824 */ /* 0x000fe200078e0a00 */
[----:B------:R-:W-:Y:S01]  /*fe80*/  ISETP.GE.AND P4, PT, R31, RZ, PT ;  /* 0x000000ff1f00720c */ /* 0x000fe20003f86270 */
[----:B------:R-:W-:Y:S01]  /*fe90*/  IMAD.HI.U32 R12, R25, R50, RZ ;  /* 0x00000032190c7227 */ /* 0x000fe200078e00ff */
[----:B------:R-:W-:Y:S02]  /*fea0*/  ISETP.GT.U32.AND P1, PT, R0, R47, PT ;  /* 0x0000002f0000720c */ /* 0x000fe40003f24070 */
[----:B------:R-:W-:-:S02]  /*feb0*/  ISETP.GE.AND P5, PT, R52, RZ, PT ;  /* 0x000000ff3400720c */ /* 0x000fc40003fa6270 */
[----:B------:R-:W4:Y:S01]  /*fec0*/  LDL.LU R52, [R1+0x218] ;  /* 0x0002180001347983 */ /* 0x000f220000300800 */
[----:B------:R-:W-:Y:S01]  /*fed0*/  IMAD.MOV R12, RZ, RZ, -R12 ;  /* 0x000000ffff0c7224 */ /* 0x000fe200078e0a0c */
[----:B-----5:R-:W-:-:S03]  /*fee0*/  IABS R31, R53 ;  /* 0x00000035001f7213 */ /* 0x020fc60000000000 */
[----:B------:R-:W-:Y:S02]  /*fef0*/  @!P6 IMAD.IADD R49, R49, 0x1, -R0 ;  /* 0x000000013131e824 */ /* 0x000fe400078e0a00 */
[----:B------:R-:W-:Y:S01]  /*ff00*/  IMAD.HI.U32 R18, R25, R31, RZ ;  /* 0x0000001f19127227 */ /* 0x000fe200078e00ff */
[----:B------:R-:W-:-:S03]  /*ff10*/  IABS R16, R35 ;  /* 0x0000002300107213 */ /* 0x000fc60000000000 */
[C---:B------:R-:W-:Y:S02]  /*ff20*/  IMAD R50, R0.reuse, R12, R50 ;  /* 0x0000000c00327224 */ /* 0x040fe400078e0232 */
[----:B------:R-:W-:Y:S01]  /*ff30*/  IMAD.MOV R18, RZ, RZ, -R18 ;  /* 0x000000ffff127224 */ /* 0x000fe200078e0a12 */
[C---:B------:R-:W-:Y:S01]  /*ff40*/  ISETP.GT.U32.AND P6, PT, R0.reuse, R49, PT ;  /* 0x000000310000720c */ /* 0x040fe20003fc4070 */
[----:B------:R-:W-:Y:S01]  /*ff50*/  @!P1 IMAD.IADD R47, R47, 0x1, -R0 ;  /* 0x000000012f2f9824 */ /* 0x000fe200078e0a00 */
[----:B------:R-:W-:Y:S01]  /*ff60*/  IABS R23, R33 ;  /* 0x0000002100177213 */ /* 0x000fe20000000000 */
[C---:B------:R-:W-:Y:S01]  /*ff70*/  IMAD R31, R0.reuse, R18, R31 ;  /* 0x00000012001f7224 */ /* 0x040fe200078e021f */
[----:B------:R-:W-:Y:S01]  /*ff80*/  ISETP.GT.U32.AND P1, PT, R0, R50, PT ;  /* 0x000000320000720c */ /* 0x000fe20003f24070 */
[----:B------:R-:W-:-:S04]  /*ff90*/  IMAD.HI.U32 R12, R25, R16, RZ ;  /* 0x00000010190c7227 */ /* 0x000fc800078e00ff */
[----:B------:R-:W-:Y:S01]  /*ffa0*/  @!P4 IMAD.MOV R47, RZ, RZ, -R47 ;  /* 0x000000ffff2fc224 */ /* 0x000fe200078e0a2f */
[----:B------:R-:W-:Y:S01]  /*ffb0*/  ISETP.GT.U32.AND P4, PT, R0, R31, PT ;  /* 0x0000001f0000720c */ /* 0x000fe20003f84070 */
[----:B------:R-:W-:Y:S02]  /*ffc0*/  IMAD.MOV R12, RZ, RZ, -R12 ;  /* 0x000000ffff0c7224 */ /* 0x000fe400078e0a0c */
[----:B------:R-:W-:-:S04]  /*ffd0*/  IMAD.HI.U32 R14, R25, R23, RZ ;  /* 0x00000017190e7227 */ /* 0x000fc800078e00ff */
[C---:B------:R-:W-:Y:S02]  /*ffe0*/  IMAD R16, R0.reuse, R12, R16 ;  /* 0x0000000c00107224 */ /* 0x040fe400078e0210 */
[----:B------:R-:W-:Y:S02]  /*fff0*/  IMAD.MOV R14, RZ, RZ, -R14 ;  /* 0x000000ffff0e7224 */ /* 0x000fe400078e0a0e */
[----:B------:R-:W-:Y:S01]  /*10000*/  @!P2 IMAD.MOV R45, RZ, RZ, -R45 ;  /* 0x000000ffff2da224 */ /* 0x000fe200078e0a2d */
[C---:B------:R-:W-:Y:S01]  /*10010*/  ISETP.GT.U32.AND P2, PT, R0.reuse, R48, PT ;  /* 0x000000300000720c */ /* 0x040fe20003f44070 */
[--C-:B------:R-:W-:Y:S01]  /*10020*/  @!P6 IMAD.IADD R49, R49, 0x1, -R0.reuse ;  /* 0x000000013131e824 */ /* 0x100fe200078e0a00 */
[C---:B------:R-:W-:Y:S01]  /*10030*/  ISETP.GT.U32.AND P6, PT, R0.reuse, R16, PT ;  /* 0x000000100000720c */ /* 0x040fe20003fc4070 */
[----:B------:R-:W-:Y:S02]  /*10040*/  IMAD R23, R0, R14, R23 ;  /* 0x0000000e00177224 */ /* 0x000fe400078e0217 */
[--C-:B------:R-:W-:Y:S01]  /*10050*/  @!P1 IMAD.IADD R50, R50, 0x1, -R0.reuse ;  /* 0x0000000132329824 */ /* 0x100fe200078e0a00 */
[----:B------:R-:W-:Y:S01]  /*10060*/  ISETP.GE.AND P1, PT, R53, RZ, PT ;  /* 0x000000ff3500720c */ /* 0x000fe20003f26270 */
[----:B------:R-:W-:Y:S01]  /*10070*/  @!P4 IMAD.IADD R31, R31, 0x1, -R0 ;  /* 0x000000011f1fc824 */ /* 0x000fe200078e0a00 */
[----:B------:R-:W5:Y:S02]  /*10080*/  LDL.LU R53, [R1+0x21c] ;  /* 0x00021c0001357983 */ /* 0x000f640000300800 */
[----:B------:R-:W-:-:S03]  /*10090*/  ISETP.GT.U32.AND P4, PT, R0, R50, PT ;  /* 0x000000320000720c */ /* 0x000fc60003f84070 */
[--C-:B------:R-:W-:Y:S02]  /*100a0*/  @!P2 IMAD.IADD R48, R48, 0x1, -R0.reuse ;  /* 0x000000013030a824 */ /* 0x100fe400078e0a00 */
[----:B------:R-:W-:Y:S02]  /*100b0*/  @!P6 IMAD.IADD R16, R16, 0x1, -R0 ;  /* 0x000000011010e824 */ /* 0x000fe400078e0a00 */
[----:B------:R-:W-:-:S03]  /*100c0*/  @!P3 IMAD.MOV R48, RZ, RZ, -R48 ;  /* 0x000000ffff30b224 */ /* 0x000fc600078e0a30 */
[----:B------:R-:W-:-:S03]  /*100d0*/  ISETP.GT.U32.AND P3, PT, R0, R16, PT ;  /* 0x000000100000720c */ /* 0x000fc60003f64070 */
[----:B------:R-:W-:-:S10]  /*100e0*/  @!P4 IMAD.IADD R50, R50, 0x1, -R0 ;  /* 0x000000013232c824 */ /* 0x000fd400078e0a00 */
[----:B------:R-:W-:Y:S01]  /*100f0*/  @!P3 IMAD.IADD R16, R16, 0x1, -R0 ;  /* 0x000000011010b824 */ /* 0x000fe200078e0a00 */
[----:B------:R-:W-:Y:S02]  /*10100*/  ISETP.GE.AND P3, PT, R35, RZ, PT ;  /* 0x000000ff2300720c */ /* 0x000fe40003f66270 */
[----:B------:R-:W5:Y:S01]  /*10110*/  LDL.LU R35, [R1+0x320] ;  /* 0x0003200001237983 */ /* 0x000f620000300800 */
[----:B--2---:R-:W-:-:S05]  /*10120*/  IABS R14, R54 ;  /* 0x00000036000e7213 */ /* 0x004fca0000000000 */
[----:B------:R-:W-:-:S04]  /*10130*/  IMAD.HI.U32 R18, R25, R14, RZ ;  /* 0x0000000e19127227 */ /* 0x000fc800078e00ff */
[----:B------:R-:W-:-:S04]  /*10140*/  IMAD.MOV R18, RZ, RZ, -R18 ;  /* 0x000000ffff127224 */ /* 0x000fc800078e0a12 */
[----:B------:R-:W-:-:S05]  /*10150*/  IMAD R14, R0, R18, R14 ;  /* 0x00000012000e7224 */ /* 0x000fca00078e020e */
[----:B------:R-:W-:-:S13]  /*10160*/  ISETP.GT.U32.AND P4, PT, R0, R14, PT ;  /* 0x0000000e0000720c */ /* 0x000fda0003f84070 */
[----:B------:R-:W-:Y:S01]  /*10170*/  @!P4 IMAD.IADD R14, R14, 0x1, -R0 ;  /* 0x000000010e0ec824 */ /* 0x000fe200078e0a00 */
[----:B------:R-:W-:Y:S02]  /*10180*/  ISETP.GE.AND P4, PT, R54, RZ, PT ;  /* 0x000000ff3600720c */ /* 0x000fe40003f86270 */
[----:B------:R-:W2:Y:S01]  /*10190*/  LDL.LU R54, [R1+0x324] ;  /* 0x0003240001367983 */ /* 0x000ea20000300800 */
[----:B------:R-:W-:Y:S02]  /*101a0*/  ISETP.GT.U32.AND P2, PT, R0, R23, PT ;  /* 0x000000170000720c */ /* 0x000fe40003f44070 */
[----:B------:R-:W-:Y:S02]  /*101b0*/  IABS R27, R42 ;  /* 0x0000002a001b7213 */ /* 0x000fe40000000000 */
[----:B------:R-:W-:-:S03]  /*101c0*/  IABS R29, R40 ;  /* 0x00000028001d7213 */ /* 0x000fc60000000000 */
[----:B------:R-:W-:-:S06]  /*101d0*/  IMAD.HI.U32 R20, R25, R27, RZ ;  /* 0x0000001b19147227 */ /* 0x000fcc00078e00ff */
[----:B------:R-:W-:Y:S01]  /*101e0*/  @!P2 IMAD.IADD R23, R23, 0x1, -R0 ;  /* 0x000000011717a824 */ /* 0x000fe200078e0a00 */
[C---:B------:R-:W-:Y:S01]  /*101f0*/  ISETP.GT.U32.AND P2, PT, R0.reuse, R31, PT ;  /* 0x0000001f0000720c */ /* 0x040fe20003f44070 */
[----:B------:R-:W-:Y:S02]  /*10200*/  IMAD.MOV R20, RZ, RZ, -R20 ;  /* 0x000000ffff147224 */ /* 0x000fe400078e0a14 */
[----:B------:R-:W-:Y:S01]  /*10210*/  IMAD.HI.U32 R12, R25, R29, RZ ;  /* 0x0000001d190c7227 */ /* 0x000fe200078e00ff */
[----:B------:R-:W-:-:S03]  /*10220*/  ISETP.GT.U32.AND P6, PT, R0, R23, PT ;  /* 0x000000170000720c */ /* 0x000fc60003fc4070 */
[C---:B------:R-:W-:Y:S02]  /*10230*/  IMAD R27, R0.reuse, R20, R27 ;  /* 0x00000014001b7224 */ /* 0x040fe400078e021b */
[----:B------:R-:W-:Y:S02]  /*10240*/  IMAD.MOV R12, RZ, RZ, -R12 ;  /* 0x000000ffff0c7224 */ /* 0x000fe400078e0a0c */
[----:B------:R-:W-:Y:S02]  /*10250*/  @!P0 IMAD.MOV R49, RZ, RZ, -R49 ;  /* 0x000000ffff318224 */ /* 0x000fe400078e0a31 */
[----:B------:R-:W-:Y:S01]  /*10260*/  @!P2 IMAD.IADD R31, R31, 0x1, -R0 ;  /* 0x000000011f1fa824 */ /* 0x000fe200078e0a00 */
[C---:B------:R-:W-:Y:S01]  /*10270*/  ISETP.GT.U32.AND P0, PT, R0.reuse, R27, PT ;  /* 0x0000001b0000720c */ /* 0x040fe20003f04070 */
[----:B------:R-:W-:Y:S01]  /*10280*/  IMAD R29, R0, R12, R29 ;  /* 0x0000000c001d7224 */ /* 0x000fe200078e021d */
[----:B------:R-:W-:Y:S01]  /*10290*/  ISETP.GE.AND P2, PT, R33, RZ, PT ;  /* 0x000000ff2100720c */ /* 0x000fe20003f46270 */
[----:B0-----:R-:W-:-:S02]  /*102a0*/  IMAD.MOV.U32 R2, RZ, RZ, R31 ;  /* 0x000000ffff027224 */ /* 0x001fc400078e001f */
[----:B------:R-:W-:Y:S02]  /*102b0*/  @!P6 IMAD.IADD R23, R23, 0x1, -R0 ;  /* 0x000000011717e824 */ /* 0x000fe400078e0a00 */
[----:B------:R-:W-:Y:S01]  /*102c0*/  @!P1 IMAD.MOV R2, RZ, RZ, -R2 ;  /* 0x000000ffff029224 */ /* 0x000fe200078e0a02 */
[C---:B------:R-:W-:Y:S02]  /*102d0*/  ISETP.GT.U32.AND P1, PT, R0.reuse, R14, PT ;  /* 0x0000000e0000720c */ /* 0x040fe40003f24070 */
[----:B------:R-:W-:Y:S01]  /*102e0*/  ISETP.GT.U32.AND P6, PT, R0, R29, PT ;  /* 0x0000001d0000720c */ /* 0x000fe20003fc4070 */
[----:B-1----:R-:W-:Y:S01]  /*102f0*/  IMAD.MOV.U32 R4, RZ, RZ, R23 ;  /* 0x000000ffff047224 */ /* 0x002fe200078e0017 */
[----:B------:R0:W-:Y:S01]  /*10300*/  STL [R1+0x590], R2 ;  /* 0x0005900201007387 */ /* 0x0001e20000100800 */
[----:B------:R-:W-:Y:S02]  /*10310*/  @!P0 IMAD.IADD R27, R27, 0x1, -R0 ;  /* 0x000000011b1b8824 */ /* 0x000fe400078e0a00 */
[----:B------:R-:W-:-:S02]  /*10320*/  @!P2 IMAD.MOV R4, RZ, RZ, -R4 ;  /* 0x000000ffff04a224 */ /* 0x000fc400078e0a04 */
[----:B------:R-:W-:Y:S02]  /*10330*/  @!P5 IMAD.MOV R50, RZ, RZ, -R50 ;  /* 0x000000ffff32d224 */ /* 0x000fe400078e0a32 */
[----:B0-----:R-:W-:Y:S01]  /*10340*/  IMAD.MOV.U32 R2, RZ, RZ, R16 ;  /* 0x000000ffff027224 */ /* 0x001fe200078e0010 */
[----:B------:R-:W-:-:S03]  /*10350*/  ISETP.GT.U32.AND P5, PT, R0, R27, PT ;  /* 0x0000001b0000720c */ /* 0x000fc60003fa4070 */
[----:B------:R-:W-:Y:S01]  /*10360*/  @!P3 IMAD.MOV R2, RZ, RZ, -R2 ;  /* 0x000000ffff02b224 */ /* 0x000fe200078e0a02 */
[----:B---3--:R-:W-:-:S05]  /*10370*/  IABS R12, R55 ;  /* 0x00000037000c7213 */ /* 0x008fca0000000000 */
[----:B------:R-:W-:Y:S01]  /*10380*/  IMAD.HI.U32 R33, R25, R12, RZ ;  /* 0x0000000c19217227 */ /* 0x000fe200078e00ff */
[----:B----4-:R-:W-:-:S03]  /*10390*/  IABS R18, R52 ;  /* 0x0000003400127213 */ /* 0x010fc60000000000 */
[----:B------:R-:W-:Y:S01]  /*103a0*/  IMAD.MOV R33, RZ, RZ, -R33 ;  /* 0x000000ffff217224 */ /* 0x000fe200078e0a21 */
[----:B------:R-:W-:Y:S01]  /*103b0*/  STL [R1+0x59c], R4 ;  /* 0x00059c0401007387 */ /* 0x000fe20000100800 */
[--C-:B------:R-:W-:Y:S02]  /*103c0*/  @!P1 IMAD.IADD R14, R14, 0x1, -R0.reuse ;  /* 0x000000010e0e9824 */ /* 0x100fe400078e0a00 */
[----:B------:R-:W-:Y:S01]  /*103d0*/  IMAD.HI.U32 R20, R25, R18, RZ ;  /* 0x0000001219147227 */ /* 0x000fe200078e00ff */
[----:B------:R0:W-:Y:S01]  /*103e0*/  STL [R1+0x5bc], R2 ;  /* 0x0005bc0201007387 */ /* 0x0001e20000100800 */
[----:B------:R-:W-:Y:S02]  /*103f0*/  ISETP.GE.AND P1, PT, R55, RZ, PT ;  /* 0x000000ff3700720c */ /* 0x000fe40003f26270 */
[----:B------:R-:W-:Y:S01]  /*10400*/  @!P6 IMAD.IADD R29, R29, 0x1, -R0 ;  /* 0x000000011d1de824 */ /* 0x000fe200078e0a00 */
[----:B------:R-:W3:Y:S01]  /*10410*/  LDL.LU R55, [R1+0x328] ;  /* 0x0003280001377983 */ /* 0x000ee20000300800 */
[----:B------:R-:W-:-:S02]  /*10420*/  IMAD R12, R0, R33, R12 ;  /* 0x00000021000c7224 */ /* 0x000fc400078e020c */
[----:B------:R-:W-:Y:S01]  /*10430*/  IMAD.MOV R20, RZ, RZ, -R20 ;  /* 0x000000ffff147224 */ /* 0x000fe200078e0a14 */
[C---:B------:R-:W-:Y:S02]  /*10440*/  ISETP.GT.U32.AND P6, PT, R0.reuse, R29, PT ;  /* 0x0000001d0000720c */ /* 0x040fe40003fc4070 */
[C---:B------:R-:W-:Y:S01]  /*10450*/  ISETP.GT.U32.AND P2, PT, R0.reuse, R12, PT ;  /* 0x0000000c0000720c */ /* 0x040fe20003f44070 */
[----:B------:R-:W-:Y:S02]  /*10460*/  IMAD R18, R0, R20, R18 ;  /* 0x0000001400127224 */ /* 0x000fe400078e0212 */
[----:B------:R-:W-:Y:S01]  /*10470*/  @!P5 IMAD.IADD R27, R27, 0x1, -R0 ;  /* 0x000000011b1bd824 */ /* 0x000fe200078e0a00 */
[----:B------:R-:W-:Y:S02]  /*10480*/  ISETP.GE.AND P0, PT, R42, RZ, PT ;  /* 0x000000ff2a00720c */ /* 0x000fe40003f06270 */
[----:B------:R-:W-:Y:S01]  /*10490*/  ISETP.GT.U32.AND P5, PT, R0, R18, PT ;  /* 0x000000120000720c */ /* 0x000fe20003fa4070 */
[----:B0-----:R-:W-:-:S04]  /*104a0*/  IMAD.MOV.U32 R2, RZ, RZ, R27 ;  /* 0x000000ffff027224 */ /* 0x001fc800078e001b */
[--C-:B------:R-:W-:Y:S01]  /*104b0*/  @!P6 IMAD.IADD R29, R29, 0x1, -R0.reuse ;  /* 0x000000011d1de824 */ /* 0x100fe200078e0a00 */
[----:B------:R-:W-:Y:S01]  /*104c0*/  ISETP.GE.AND P6, PT, R52, RZ, PT ;  /* 0x000000ff3400720c */ /* 0x000fe20003fc6270 */
[----:B------:R-:W-:Y:S01]  /*104d0*/  @!P2 IMAD.IADD R12, R12, 0x1, -R0 ;  /* 0x000000010c0ca824 */ /* 0x000fe200078e0a00 */
[----:B------:R-:W4:Y:S01]  /*104e0*/  LDL.LU R52, [R1+0x32c] ;  /* 0x00032c0001347983 */ /* 0x000f220000300800 */
[----:B------:R-:W-:Y:S02]  /*104f0*/  ISETP.GE.AND P3, PT, R40, RZ, PT ;  /* 0x000000ff2800720c */ /* 0x000fe40003f66270 */
[----:B------:R-:W-:Y:S02]  /*10500*/  @!P0 IMAD.MOV R2, RZ, RZ, -R2 ;  /* 0x000000ffff028224 */ /* 0x000fe400078e0a02 */
[----:B------:R-:W-:Y:S01]  /*10510*/  @!P5 IMAD.IADD R18, R18, 0x1, -R0 ;  /* 0x000000011212d824 */ /* 0x000fe200078e0a00 */
[----:B------:R-:W-:Y:S01]  /*10520*/  ISETP.GT.U32.AND P5, PT, R0, R12, PT ;  /* 0x0000000c0000720c */ /* 0x000fe20003fa4070 */
[----:B------:R-:W-:Y:S01]  /*10530*/  IMAD.MOV.U32 R4, RZ, RZ, R14 ;  /* 0x000000ffff047224 */ /* 0x000fe200078e000e */
[----:B-----5:R-:W-:-:S02]  /*10540*/  IABS R23, R53 ;  /* 0x0000003500177213 */ /* 0x020fc40000000000 */
[----:B------:R-:W-:Y:S02]  /*10550*/  ISETP.GE.AND P2, PT, R53, RZ, PT ;  /* 0x000000ff3500720c */ /* 0x000fe40003f46270 */
[----:B------:R-:W5:Y:S04]  /*10560*/  LDL.LU R53, [R1+0x340] ;  /* 0x0003400001357983 */ /* 0x000f680000300800 */
[----:B------:R-:W5:Y:S04]  /*10570*/  LDL.LU R61, [R1+0x344] ;  /* 0x00034400013d7983 */ /* 0x000f680000300800 */
[----:B------:R-:W5:Y:S04]  /*10580*/  LDL.LU R44, [R1+0x348] ;  /* 0x00034800012c7983 */ /* 0x000f680000300800 */
[----:B------:R0:W-:Y:S01]  /*10590*/  STL [R1+0x5a0], R2 ;  /* 0x0005a00201007387 */ /* 0x0001e20000100800 */
[----:B------:R-:W-:-:S02]  /*105a0*/  @!P4 IMAD.MOV R4, RZ, RZ, -R4 ;  /* 0x000000ffff04c224 */ /* 0x000fc400078e0a04 */
[----:B------:R-:W-:Y:S02]  /*105b0*/  @!P5 IMAD.IADD R12, R12, 0x1, -R0 ;  /* 0x000000010c0cd824 */ /* 0x000fe400078e0a00 */
[----:B0-----:R-:W-:-:S04]  /*105c0*/  IMAD.MOV.U32 R2, RZ, RZ, R29 ;  /* 0x000000ffff027224 */ /* 0x001fc800078e001d */
[----:B------:R-:W-:Y:S01]  /*105d0*/  @!P3 IMAD.MOV R2, RZ, RZ, -R2 ;  /* 0x000000ffff02b224 */ /* 0x000fe200078e0a02 */
[----:B------:R-:W-:Y:S04]  /*105e0*/  STL [R1+0x5b0], R4 ;  /* 0x0005b00401007387 */ /* 0x000fe80000100800 */
[----:B------:R0:W-:Y:S04]  /*105f0*/  STL [R1+0x5a4], R2 ;  /* 0x0005a40201007387 */ /* 0x0001e80000100800 */
[----:B------:R-:W5:Y:S01]  /*10600*/  LDL.LU R51, [R1+0x34c] ;  /* 0x00034c0001337983 */ /* 0x000f620000300800 */
[----:B0-----:R-:W-:-:S04]  /*10610*/  IMAD.MOV.U32 R2, RZ, RZ, R12 ;  /* 0x000000ffff027224 */ /* 0x001fc800078e000c */
[----:B------:R-:W-:-:S05]  /*10620*/  @!P1 IMAD.MOV R2, RZ, RZ, -R2 ;  /* 0x000000ffff029224 */ /* 0x000fca00078e0a02 */
[----:B------:R0:W-:Y:S01]  /*10630*/  STL [R1+0x5ac], R2 ;  /* 0x0005ac0201007387 */ /* 0x0001e20000100800 */
[----:B--2---:R-:W-:Y:S02]  /*10640*/  IABS R16, R54 ;  /* 0x0000003600107213 */ /* 0x004fe40000000000 */
[----:B------:R-:W-:Y:S02]  /*10650*/  ISETP.GE.AND P5, PT, R54, RZ, PT ;  /* 0x000000ff3600720c */ /* 0x000fe40003fa6270 */
[----:B------:R-:W2:Y:S01]  /*10660*/  LDL.LU R54, [R1+0x370] ;  /* 0x0003700001367983 */ /* 0x000ea20000300800 */
[----:B------:R-:W-:Y:S01]  /*10670*/  IMAD.HI.U32 R31, R25, R23, RZ ;  /* 0x00000017191f7227 */ /* 0x000fe200078e00ff */
[C---:B------:R-:W-:Y:S02]  /*10680*/  ISETP.GT.U32.AND P0, PT, R0.reuse, R18, PT ;  /* 0x000000120000720c */ /* 0x040fe40003f04070 */
[----:B------:R-:W-:Y:S01]  /*10690*/  IABS R20, R35 ;  /* 0x0000002300147213 */ /* 0x000fe20000000000 */
[----:B------:R-:W-:Y:S01]  /*106a0*/  IMAD.MOV R31, RZ, RZ, -R31 ;  /* 0x000000ffff1f7224 */ /* 0x000fe200078e0a1f */
[----:B------:R-:W2:Y:S03]  /*106b0*/  LDL.LU R42, [R1+0x374] ;  /* 0x00037400012a7983 */ /* 0x000ea60000300800 */
[----:B------:R-:W-:-:S05]  /*106c0*/  IMAD R23, R0, R31, R23 ;  /* 0x0000001f00177224 */ /* 0x000fca00078e0217 */
[----:B------:R-:W-:Y:S01]  /*106d0*/  ISETP.GT.U32.AND P4, PT, R0, R23, PT ;  /* 0x000000170000720c */ /* 0x000fe20003f84070 */
[----:B------:R-:W-:-:S04]  /*106e0*/  IMAD.HI.U32 R27, R25, R20, RZ ;  /* 0x00000014191b7227 */ /* 0x000fc800078e00ff */
[----:B------:R-:W-:-:S08]  /*106f0*/  IMAD.HI.U32 R14, R25, R16, RZ ;  /* 0x00000010190e7227 */ /* 0x000fd000078e00ff */
[--C-:B------:R-:W-:Y:S02]  /*10700*/  @!P4 IMAD.IADD R23, R23, 0x1, -R0.reuse ;  /* 0x000000011717c824 */ /* 0x100fe400078e0a00 */
[----:B------:R-:W-:Y:S02]  /*10710*/  IMAD.MOV R27, RZ, RZ, -R27 ;  /* 0x000000ffff1b7224 */ /* 0x000fe400078e0a1b */
[----:B------:R-:W-:Y:S01]  /*10720*/  @!P0 IMAD.IADD R18, R18, 0x1, -R0 ;  /* 0x0000000112128824 */ /* 0x000fe200078e0a00 */
[C---:B------:R-:W-:Y:S01]  /*10730*/  ISETP.GT.U32.AND P1, PT, R0.reuse, R23, PT ;  /* 0x000000170000720c */ /* 0x040fe20003f24070 */
[----:B------:R-:W-:Y:S02]  /*10740*/  IMAD.MOV R14, RZ, RZ, -R14 ;  /* 0x000000ffff0e7224 */ /* 0x000fe400078e0a0e */
[----:B------:R-:W-:Y:S02]  /*10750*/  IMAD R20, R0, R27, R20 ;  /* 0x0000001b00147224 */ /* 0x000fe400078e0214 */
[----:B0-----:R-:W-:-:S02]  /*10760*/  IMAD.MOV.U32 R2, RZ, RZ, R18 ;  /* 0x000000ffff027224 */ /* 0x001fc400078e0012 */
[C---:B------:R-:W-:Y:S02]  /*10770*/  IMAD R16, R0.reuse, R14, R16 ;  /* 0x0000000e00107224 */ /* 0x040fe400078e0210 */
[----:B------:R-:W-:Y:S01]  /*10780*/  @!P6 IMAD.MOV R2, RZ, RZ, -R2 ;  /* 0x000000ffff02e224 */ /* 0x000fe200078e0a02 */
[----:B------:R-:W-:-:S03]  /*10790*/  ISETP.GT.U32.AND P6, PT, R0, R20, PT ;  /* 0x000000140000720c */ /* 0x000fc60003fc4070 */
[--C-:B------:R-:W-:Y:S01]  /*107a0*/  @!P1 IMAD.IADD R23, R23, 0x1, -R0.reuse ;  /* 0x0000000117179824 */ /* 0x100fe200078e0a00 */
[----:B------:R-:W-:Y:S01]  /*107b0*/  ISETP.GT.U32.AND P1, PT, R0, R16, PT ;  /* 0x000000100000720c */ /* 0x000fe20003f24070 */
[----:B------:R0:W-:Y:S08]  /*107c0*/  STL [R1+0x5a8], R2 ;  /* 0x0005a80201007387 */ /* 0x0001f00000100800 */
[----:B------:R-:W-:-:S04]  /*107d0*/  @!P6 IMAD.IADD R20, R20, 0x1, -R0 ;  /* 0x000000011414e824 */ /* 0x000fc800078e0a00 */
[----:B------:R-:W-:Y:S01]  /*107e0*/  @!P1 IMAD.IADD R16, R16, 0x1, -R0 ;  /* 0x0000000110109824 */ /* 0x000fe200078e0a00 */
[----:B---3--:R-:W-:-:S05]  /*107f0*/  IABS R12, R55 ;  /* 0x00000037000c7213 */ /* 0x008fca0000000000 */
[----:B------:R-:W-:-:S04]  /*10800*/  IMAD.HI.U32 R29, R25, R12, RZ ;  /* 0x0000000c191d7227 */ /* 0x000fc800078e00ff */
[----:B------:R-:W-:-:S04]  /*10810*/  IMAD.MOV R29, RZ, RZ, -R29 ;  /* 0x000000ffff1d7224 */ /* 0x000fc800078e0a1d */
[C---:B------:R-:W-:Y:S01]  /*10820*/  IMAD R12, R0.reuse, R29, R12 ;  /* 0x0000001d000c7224 */ /* 0x040fe200078e020c */
[----:B------:R-:W-:-:S04]  /*10830*/  ISETP.GT.U32.AND P1, PT, R0, R20, PT ;  /* 0x000000140000720c */ /* 0x000fc80003f24070 */
[----:B------:R-:W-:Y:S02]  /*10840*/  ISETP.GT.U32.AND P6, PT, R0, R12, PT ;  /* 0x0000000c0000720c */ /* 0x000fe40003fc4070 */
[----:B----4-:R-:W-:Y:S02]  /*10850*/  IABS R33, R52 ;  /* 0x0000003400217213 */ /* 0x010fe40000000000 */
[----:B------:R-:W-:Y:S02]  /*10860*/  ISETP.GE.AND P0, PT, R55, RZ, PT ;  /* 0x000000ff3700720c */ /* 0x000fe40003f06270 */
[----:B------:R-:W3:Y:S01]  /*10870*/  LDL.LU R55, [R1+0x378] ;  /* 0x0003780001377983 */ /* 0x000ee20000300800 */
[----:B------:R-:W-:Y:S01]  /*10880*/  IMAD.HI.U32 R18, R25, R33, RZ ;  /* 0x0000002119127227 */ /* 0x000fe200078e00ff */
[----:B------:R-:W-:Y:S02]  /*10890*/  ISETP.GE.AND P4, PT, R52, RZ, PT ;  /* 0x000000ff3400720c */ /* 0x000fe40003f86270 */
[----:B------:R-:W4:Y:S01]  /*108a0*/  LDL.LU R52, [R1+0x37c] ;  /* 0x00037c0001347983 */ /* 0x000f220000300800 */
[----:B0-----:R-:W-:Y:S01]  /*108b0*/  IMAD.MOV.U32 R2, RZ, RZ, R23 ;  /* 0x000000ffff027224 */ /* 0x001fe200078e0017 */
[----:B------:R-:W-:Y:S01]  /*108c0*/  ISETP.GE.AND P3, PT, R35, RZ, PT ;  /* 0x000000ff2300720c */ /* 0x000fe20003f66270 */
[----:B------:R-:W-:-:S02]  /*108d0*/  IMAD.MOV R18, RZ, RZ, -R18 ;  /* 0x000000ffff127224 */ /* 0x000fc400078e0a12 */
[----:B------:R-:W-:Y:S01]  /*108e0*/  @!P2 IMAD.MOV R2, RZ, RZ, -R2 ;  /* 0x000000ffff02a224 */ /* 0x000fe200078e0a02 */
[----:B------:R-:W-:Y:S01]  /*108f0*/  ISETP.GT.U32.AND P2, PT, R0, R16, PT ;  /* 0x000000100000720c */ /* 0x000fe20003f44070 */
[----:B------:R-:W-:Y:S01]  /*10900*/  @!P6 IMAD.IADD R12, R12, 0x1, -R0 ;  /* 0x000000010c0ce824 */ /* 0x000fe200078e0a00 */
[----:B-----5:R-:W-:Y:S01]  /*10910*/  IABS R31, R53 ;  /* 0x00000035001f7213 */ /* 0x020fe20000000000 */
[----:B------:R-:W-:-:S04]  /*10920*/  IMAD R33, R0, R18, R33 ;  /* 0x0000001200217224 */ /* 0x000fc800078e0221 */
[----:B------:R-:W-:Y:S01]  /*10930*/  IMAD.HI.U32 R35, R25, R31, RZ ;  /* 0x0000001f19237227 */ /* 0x000fe200078e00ff */
[----:B------:R-:W-:-:S03]  /*10940*/  IABS R27, R44 ;  /* 0x0000002c001b7213 */ /* 0x000fc60000000000 */
[----:B------:R-:W-:Y:S02]  /*10950*/  IMAD.MOV R35, RZ, RZ, -R35 ;  /* 0x000000ffff237224 */ /* 0x000fe400078e0a23 */
[----:B------:R-:W-:Y:S01]  /*10960*/  @!P1 IMAD.IADD R20, R20, 0x1, -R0 ;  /* 0x0000000114149824 */ /* 0x000fe200078e0a00 */
[----:B------:R0:W-:Y:S01]  /*10970*/  STL [R1+0x594], R2 ;  /* 0x0005940201007387 */ /* 0x0001e20000100800 */
[C---:B------:R-:W-:Y:S01]  /*10980*/  IMAD R31, R0.reuse, R35, R31 ;  /* 0x00000023001f7224 */ /* 0x040fe200078e021f */
[C---:B------:R-:W-:Y:S01]  /*10990*/  ISETP.GT.U32.AND P6, PT, R0.reuse, R12, PT ;  /* 0x0000000c0000720c */ /* 0x040fe20003fc4070 */
[----:B------:R-:W-:Y:S01]  /*109a0*/  IMAD.HI.U32 R18, R25, R27, RZ ;  /* 0x0000001b19127227 */ /* 0x000fe200078e00ff */
[----:B------:R-:W-:-:S03]  /*109b0*/  ISETP.GT.U32.AND P1, PT, R0, R33, PT ;  /* 0x000000210000720c */ /* 0x000fc60003f24070 */
[----:B0-----:R-:W-:Y:S02]  /*109c0*/  IMAD.MOV.U32 R2, RZ, RZ, R20 ;  /* 0x000000ffff027224 */ /* 0x001fe400078e0014 */
[----:B------:R-:W-:Y:S02]  /*109d0*/  IMAD.MOV R18, RZ, RZ, -R18 ;  /* 0x000000ffff127224 */ /* 0x000fe400078e0a12 */
[----:B------:R-:W-:Y:S01]  /*109e0*/  @!P3 IMAD.MOV R2, RZ, RZ, -R2 ;  /* 0x000000ffff02b224 */ /* 0x000fe200078e0a02 */
[----:B------:R-:W-:Y:S01]  /*109f0*/  ISETP.GT.U32.AND P3, PT, R0, R31, PT ;  /* 0x0000001f0000720c */ /* 0x000fe20003f64070 */
[--C-:B------:R-:W-:Y:S02]  /*10a00*/  @!P2 IMAD.IADD R16, R16, 0x1, -R0.reuse ;  /* 0x000000011010a824 */ /* 0x100fe400078e0a00 */
[----:B------:R-:W-:Y:S01]  /*10a10*/  IMAD R27, R0, R18, R27 ;  /* 0x00000012001b7224 */ /* 0x000fe200078e021b */
[----:B------:R0:W-:Y:S01]  /*10a20*/  STL [R1+0x598], R2 ;  /* 0x0005980201007387 */ /* 0x0001e20000100800 */
[----:B------:R-:W-:-:S02]  /*10a30*/  @!P6 IMAD.IADD R12, R12, 0x1, -R0 ;  /* 0x000000010c0ce824 */ /* 0x000fc400078e0a00 */
[----:B------:R-:W-:Y:S01]  /*10a40*/  @!P1 IMAD.IADD R33, R33, 0x1, -R0 ;  /* 0x0000000121219824 */ /* 0x000fe200078e0a00 */
[----:B------:R-:W-:Y:S01]  /*10a50*/  ISETP.GT.U32.AND P6, PT, R0, R27, PT ;  /* 0x0000001b0000720c */ /* 0x000fe20003fc4070 */
[----:B0-----:R-:W-:-:S04]  /*10a60*/  IMAD.MOV.U32 R2, RZ, RZ, R16 ;  /* 0x000000ffff027224 */ /* 0x001fc800078e0010 */
[----:B------:R-:W-:Y:S01]  /*10a70*/  @!P5 IMAD.MOV R2, RZ, RZ, -R2 ;  /* 0x000000ffff02d224 */ /* 0x000fe200078e0a02 */
[----:B------:R-:W-:Y:S01]  /*10a80*/  ISETP.GE.AND P1, PT, R53, RZ, PT ;  /* 0x000000ff3500720c */ /* 0x000fe20003f26270 */
[--C-:B------:R-:W-:Y:S01]  /*10a90*/  @!P3 IMAD.IADD R31, R31, 0x1, -R0.reuse ;  /* 0x000000011f1fb824 */ /* 0x100fe200078e0a00 */
[----:B------:R-:W-:Y:S02]  /*10aa0*/  ISETP.GT.U32.AND P3, PT, R0, R33, PT ;  /* 0x000000210000720c */ /* 0x000fe40003f64070 */
[----:B------:R0:W-:Y:S04]  /*10ab0*/  STL [R1+0x4f0], R2 ;  /* 0x0004f00201007387 */ /* 0x0001e80000100800 */
[----:B------:R-:W5:Y:S01]  /*10ac0*/  LDL.LU R53, [R1+0x390] ;  /* 0x0003900001357983 */ /* 0x000f620000300800 */
[----:B------:R-:W-:-:S05]  /*10ad0*/  @!P6 IMAD.IADD R27, R27, 0x1, -R0 ;  /* 0x000000011b1be824 */ /* 0x000fca00078e0a00 */
[----:B------:R-:W-:Y:S01]  /*10ae0*/  ISETP.GT.U32.AND P5, PT, R0, R27, PT ;  /* 0x0000001b0000720c */ /* 0x000fe20003fa4070 */
[----:B------:R-:W-:Y:S02]  /*10af0*/  @!P3 IMAD.IADD R33, R33, 0x1, -R0 ;  /* 0x000000012121b824 */ /* 0x000fe400078e0a00 */
[----:B0-----:R-:W-:-:S04]  /*10b00*/  IMAD.MOV.U32 R2, RZ, RZ, R12 ;  /* 0x000000ffff027224 */ /* 0x001fc800078e000c */
[----:B------:R-:W-:-:S05]  /*10b10*/  @!P0 IMAD.MOV R2, RZ, RZ, -R2 ;  /* 0x000000ffff028224 */ /* 0x000fca00078e0a02 */
[----:B------:R0:W-:Y:S01]  /*10b20*/  STL [R1+0x588], R2 ;  /* 0x0005880201007387 */ /* 0x0001e20000100800 */
        /* <DEDUP_REMOVED lines=11> */
[----:B------:R-:W-:-:S05]  /*10be0*/  IABS R14, R61 ;  /* 0x0000003d000e7213 */ /* 0x000fca0000000000 */
[----:B------:R-:W-:-:S04]  /*10bf0*/  IMAD.HI.U32 R29, R25, R14, RZ ;  /* 0x0000000e191d7227 */ /* 0x000fc800078e00ff */
[----:B------:R-:W-:-:S04]  /*10c00*/  IMAD.MOV R29, RZ, RZ, -R29 ;  /* 0x000000ffff1d7224 */ /* 0x000fc800078e0a1d */
[----:B------:R-:W-:-:S05]  /*10c10*/  IMAD R14, R0, R29, R14 ;  /* 0x0000001d000e7224 */ /* 0x000fca00078e020e */
[----:B------:R-:W-:Y:S02]  /*10c20*/  ISETP.GT.U32.AND P2, PT, R0, R14, PT ;  /* 0x0000000e0000720c */ /* 0x000fe40003f44070 */
[----:B------:R-:W-:Y:S02]  /*10c30*/  IABS R23, R42 ;  /* 0x0000002a00177213 */ /* 0x000fe40000000000 */
[----:B------:R-:W-:-:S03]  /*10c40*/  IABS R29, R51 ;  /* 0x00000033001d7213 */ /* 0x000fc60000000000 */
[----:B------:R-:W-:-:S06]  /*10c50*/  IMAD.HI.U32 R20, R25, R23, RZ ;  /* 0x0000001719147227 */ /* 0x000fcc00078e00ff */
[----:B------:R-:W-:-:S05]  /*10c60*/  @!P2 IMAD.IADD R14, R14, 0x1, -R0 ;  /* 0x000000010e0ea824 */ /* 0x000fca00078e0a00 */
[C---:B------:R-:W-:Y:S01]  /*10c70*/  ISETP.GT.U32.AND P6, PT, R0.reuse, R14, PT ;  /* 0x0000000e0000720c */ /* 0x040fe20003fc4070 */
[----:B------:R-:W-:Y:S01]  /*10c80*/  IMAD.MOV R20, RZ, RZ, -R20 ;  /* 0x000000ffff147224 */ /* 0x000fe200078e0a14 */
[----:B------:R-:W-:Y:S01]  /*10c90*/  ISETP.GT.U32.AND P2, PT, R0, R31, PT ;  /* 0x0000001f0000720c */ /* 0x000fe20003f44070 */
[----:B------:R-:W-:-:S04]  /*10ca0*/  IMAD.HI.U32 R40, R25, R29, RZ ;  /* 0x0000001d19287227 */ /* 0x000fc800078e00ff */
[----:B------:R-:W-:Y:S02]  /*10cb0*/  IMAD R23, R0, R20, R23 ;  /* 0x0000001400177224 */ /* 0x000fe400078e0217 */
[----:B------:R-:W-:-:S04]  /*10cc0*/  IMAD.MOV R40, RZ, RZ, -R40 ;  /* 0x000000ffff287224 */ /* 0x000fc800078e0a28 */
[--C-:B------:R-:W-:Y:S01]  /*10cd0*/  @!P6 IMAD.IADD R14, R14, 0x1, -R0.reuse ;  /* 0x000000010e0ee824 */ /* 0x100fe200078e0a00 */
[C---:B------:R-:W-:Y:S01]  /*10ce0*/  ISETP.GT.U32.AND P6, PT, R0.reuse, R23, PT ;  /* 0x000000170000720c */ /* 0x040fe20003fc4070 */
[C---:B------:R-:W-:Y:S02]  /*10cf0*/  IMAD R29, R0.reuse, R40, R29 ;  /* 0x00000028001d7224 */ /* 0x040fe400078e021d */
[----:B------:R-:W-:Y:S01]  /*10d00*/  @!P2 IMAD.IADD R31, R31, 0x1, -R0 ;  /* 0x000000011f1fa824 */ /* 0x000fe200078e0a00 */
[----:B------:R-:W-:Y:S01]  /*10d10*/  ISETP.GE.AND P2, PT, R61, RZ, PT ;  /* 0x000000ff3d00720c */ /* 0x000fe20003f46270 */
[----:B------:R-:W-:Y:S01]  /*10d20*/  IMAD.MOV.U32 R4, RZ, RZ, R33 ;  /* 0x000000ffff047224 */ /* 0x000fe200078e0021 */
[----:B------:R-:W-:Y:S01]  /*10d30*/  ISETP.GT.U32.AND P0, PT, R0, R29, PT ;  /* 0x0000001d0000720c */ /* 0x000fe20003f04070 */
[----:B0-----:R-:W-:Y:S02]  /*10d40*/  IMAD.MOV.U32 R2, RZ, RZ, R31 ;  /* 0x000000ffff027224 */ /* 0x001fe400078e001f */
[----:B------:R-:W-:-:S02]  /*10d50*/  @!P4 IMAD.MOV R4, RZ, RZ, -R4 ;  /* 0x000000ffff04c224 */ /* 0x000fc400078e0a04 */
[----:B------:R-:W-:Y:S02]  /*10d60*/  @!P1 IMAD.MOV R2, RZ, RZ, -R2 ;  /* 0x000000ffff029224 */ /* 0x000fe400078e0a02 */
[--C-:B------:R-:W-:Y:S01]  /*10d70*/  @!P6 IMAD.IADD R23, R23, 0x1, -R0.reuse ;  /* 0x000000011717e824 */ /* 0x100fe200078e0a00 */
[C---:B------:R-:W-:Y:S01]  /*10d80*/  ISETP.GT.U32.AND P1, PT, R0.reuse, R18, PT ;  /* 0x000000120000720c */ /* 0x040fe20003f24070 */
[----:B------:R0:W-:Y:S01]  /*10d90*/  STL [R1+0x564], R4 ;  /* 0x0005640401007387 */ /* 0x0001e20000100800 */
[----:B---3--:R-:W-:Y:S02]  /*10da0*/  IABS R12, R55 ;  /* 0x00000037000c7213 */ /* 0x008fe40000000000 */
[----:B------:R-:W-:Y:S01]  /*10db0*/  ISETP.GT.U32.AND P6, PT, R0, R23, PT ;  /* 0x000000170000720c */ /* 0x000fe20003fc4070 */
[----:B------:R1:W-:Y:S01]  /*10dc0*/  STL [R1+0x568], R2 ;  /* 0x0005680201007387 */ /* 0x0003e20000100800 */
[----:B------:R-:W-:Y:S01]  /*10dd0*/  @!P0 IMAD.IADD R29, R29, 0x1, -R0 ;  /* 0x000000011d1d8824 */ /* 0x000fe200078e0a00 */
[----:B----4-:R-:W-:Y:S01]  /*10de0*/  IABS R16, R52 ;  /* 0x0000003400107213 */ /* 0x010fe20000000000 */
[----:B0-----:R-:W-:-:S02]  /*10df0*/  IMAD.MOV.U32 R4, RZ, RZ, R14 ;  /* 0x000000ffff047224 */ /* 0x001fc400078e000e */
[----:B-1----:R-:W-:Y:S02]  /*10e00*/  IMAD.MOV.U32 R2, RZ, RZ, R27 ;  /* 0x000000ffff027224 */ /* 0x002fe400078e001b */
[----:B------:R-:W-:Y:S01]  /*10e10*/  IMAD.HI.U32 R35, R25, R12, RZ ;  /* 0x0000000c19237227 */ /* 0x000fe200078e00ff */
[----:B------:R-:W-:-:S03]  /*10e20*/  ISETP.GT.U32.AND P4, PT, R0, R29, PT ;  /* 0x0000001d0000720c */ /* 0x000fc60003f84070 */
[----:B------:R-:W-:Y:S02]  /*10e30*/  @!P2 IMAD.MOV R4, RZ, RZ, -R4 ;  /* 0x000000ffff04a224 */ /* 0x000fe400078e0a04 */
[----:B------:R-:W-:Y:S02]  /*10e40*/  @!P5 IMAD.MOV R2, RZ, RZ, -R2 ;  /* 0x000000ffff02d224 */ /* 0x000fe400078e0a02 */
[----:B------:R-:W-:Y:S01]  /*10e50*/  IMAD.MOV R35, RZ, RZ, -R35 ;  /* 0x000000ffff237224 */ /* 0x000fe200078e0a23 */
[----:B------:R-:W-:Y:S01]  /*10e60*/  STL [R1+0x580], R4 ;  /* 0x0005800401007387 */ /* 0x000fe20000100800 */
[----:B------:R-:W-:-:S03]  /*10e70*/  IMAD.HI.U32 R20, R25, R16, RZ ;  /* 0x0000001019147227 */ /* 0x000fc600078e00ff */
[----:B------:R0:W-:Y:S01]  /*10e80*/  STL [R1+0x584], R2 ;  /* 0x0005840201007387 */ /* 0x0001e20000100800 */
[----:B------:R-:W-:Y:S01]  /*10e90*/  @!P1 IMAD.IADD R18, R18, 0x1, -R0 ;  /* 0x0000000112129824 */ /* 0x000fe200078e0a00 */
[----:B------:R-:W-:Y:S01]  /*10ea0*/  ISETP.GE.AND P1, PT, R55, RZ, PT ;  /* 0x000000ff3700720c */ /* 0x000fe20003f26270 */
[----:B------:R-:W-:Y:S01]  /*10eb0*/  IMAD R12, R0, R35, R12 ;  /* 0x00000023000c7224 */ /* 0x000fe200078e020c */
[----:B------:R-:W3:Y:S01]  /*10ec0*/  LDL.LU R55, [R1+0x39c] ;  /* 0x00039c0001377983 */ /* 0x000ee20000300800 */
[----:B------:R-:W-:Y:S02]  /*10ed0*/  IMAD.MOV R20, RZ, RZ, -R20 ;  /* 0x000000ffff147224 */ /* 0x000fe400078e0a14 */
[----:B------:R-:W-:Y:S01]  /*10ee0*/  @!P6 IMAD.IADD R23, R23, 0x1, -R0 ;  /* 0x000000011717e824 */ /* 0x000fe200078e0a00 */
[----:B------:R-:W-:Y:S02]  /*10ef0*/  ISETP.GE.AND P6, PT, R52, RZ, PT ;  /* 0x000000ff3400720c */ /* 0x000fe40003fc6270 */
[----:B------:R-:W4:Y:S01]  /*10f00*/  LDL.LU R52, [R1+0x3b0] ;  /* 0x0003b00001347983 */ /* 0x000f220000300800 */
[C---:B------:R-:W-:Y:S01]  /*10f10*/  IMAD R16, R0.reuse, R20, R16 ;  /* 0x0000001400107224 */ /* 0x040fe200078e0210 */
[----:B------:R-:W-:Y:S01]  /*10f20*/  ISETP.GT.U32.AND P2, PT, R0, R12, PT ;  /* 0x0000000c0000720c */ /* 0x000fe20003f44070 */
[----:B------:R-:W-:Y:S01]  /*10f30*/  @!P4 IMAD.IADD R29, R29, 0x1, -R0 ;  /* 0x000000011d1dc824 */ /* 0x000fe200078e0a00 */
[----:B------:R-:W-:-:S02]  /*10f40*/  ISETP.GE.AND P0, PT, R51, RZ, PT ;  /* 0x000000ff3300720c */ /* 0x000fc40003f06270 */
[----:B------:R-:W-:Y:S01]  /*10f50*/  ISETP.GT.U32.AND P4, PT, R0, R16, PT ;  /* 0x000000100000720c */ /* 0x000fe20003f84070 */
[----:B0-----:R-:W-:Y:S01]  /*10f60*/  IMAD.MOV.U32 R2, RZ, RZ, R29 ;  /* 0x000000ffff027224 */ /* 0x001fe200078e001d */
[----:B------:R-:W-:-:S07]  /*10f70*/  ISETP.GE.AND P5, PT, R42, RZ, PT ;  /* 0x000000ff2a00720c */ /* 0x000fce0003fa6270 */
[----:B------:R-:W-:Y:S02]  /*10f80*/  @!P2 IMAD.IADD R12, R12, 0x1, -R0 ;  /* 0x000000010c0ca824 */ /* 0x000fe400078e0a00 */
[----:B------:R-:W-:Y:S02]  /*10f90*/  @!P0 IMAD.MOV R2, RZ, RZ, -R2 ;  /* 0x000000ffff028224 */ /* 0x000fe400078e0a02 */
[----:B------:R-:W-:Y:S01]  /*10fa0*/  @!P4 IMAD.IADD R16, R16, 0x1, -R0 ;  /* 0x000000011010c824 */ /* 0x000fe200078e0a00 */
[----:B------:R-:W-:Y:S01]  /*10fb0*/  ISETP.GT.U32.AND P4, PT, R0, R12, PT ;  /* 0x0000000c0000720c */ /* 0x000fe20003f84070 */
[----:B------:R-:W-:Y:S01]  /*10fc0*/  IMAD.MOV.U32 R4, RZ, RZ, R18 ;  /* 0x000000ffff047224 */ /* 0x000fe200078e0012 */
[----:B-----5:R-:W-:Y:S02]  /*10fd0*/  IABS R14, R53 ;  /* 0x00000035000e7213 */ /* 0x020fe40000000000 */
        /* <DEDUP_REMOVED lines=18> */
[----:B------:R-:W-:-:S04]  /*11100*/  IMAD.HI.U32 R20, R25, R14, RZ ;  /* 0x0000000e19147227 */ /* 0x000fc800078e00ff */
[----:B------:R-:W-:-:S04]  /*11110*/  IMAD.MOV R20, RZ, RZ, -R20 ;  /* 0x000000ffff147224 */ /* 0x000fc800078e0a14 */
[----:B------:R-:W-:-:S05]  /*11120*/  IMAD R14, R0, R20, R14 ;  /* 0x00000014000e7224 */ /* 0x000fca00078e020e */
[C---:B------:R-:W-:Y:S02]  /*11130*/  ISETP.GT.U32.AND P3, PT, R0.reuse, R14, PT ;  /* 0x0000000e0000720c */ /* 0x040fe40003f64070 */
[----:B------:R-:W-:Y:S02]  /*11140*/  ISETP.GT.U32.AND P0, PT, R0, R16, PT ;  /* 0x000000100000720c */ /* 0x000fe40003f04070 */
[----:B------:R-:W-:Y:S01]  /*11150*/  IABS R31, R44 ;  /* 0x0000002c001f7213 */ /* 0x000fe20000000000 */
[----:B------:R-:W-:-:S04]  /*11160*/  IMAD.HI.U32 R18, R25, R27, RZ ;  /* 0x0000001b19127227 */ /* 0x000fc800078e00ff */
[----:B------:R-:W-:-:S04]  /*11170*/  IMAD.HI.U32 R20, R25, R31, RZ ;  /* 0x0000001f19147227 */ /* 0x000fc800078e00ff */
[----:B------:R-:W-:Y:S02]  /*11180*/  @!P3 IMAD.IADD R14, R14, 0x1, -R0 ;  /* 0x000000010e0eb824 */ /* 0x000fe400078e0a00 */
        /* <DEDUP_REMOVED lines=8> */
[----:B------:R-:W-:Y:S02]  /*11210*/  ISETP.GT.U32.AND P6, PT, R0, R31, PT ;  /* 0x0000001f0000720c */ /* 0x000fe40003fc4070 */
[----:B------:R-:W-:Y:S01]  /*11220*/  ISETP.GE.AND P5, PT, R44, RZ, PT ;  /* 0x000000ff2c00720c */ /* 0x000fe20003fa6270 */
[----:B------:R-:W-:Y:S01]  /*11230*/  @!P1 IMAD.IADD R14, R14, 0x1, -R0 ;  /* 0x000000010e0e9824 */ /* 0x000fe200078e0a00 */
[----:B------:R-:W2:Y:S01]  /*11240*/  LDL.LU R44, [R1+0x3d8] ;  /* 0x0003d800012c7983 */ /* 0x000ea20000300800 */
[----:B------:R-:W-:-:S08]  /*11250*/  ISETP.GT.U32.AND P1, PT, R0, R27, PT ;  /* 0x0000001b0000720c */ /* 0x000fd00003f24070 */
[----:B------:R-:W-:-:S05]  /*11260*/  @!P6 IMAD.IADD R31, R31, 0x1, -R0 ;  /* 0x000000011f1fe824 */ /* 0x000fca00078e0a00 */
[----:B------:R-:W-:Y:S01]  /*11270*/  @!P1 IMAD.IADD R27, R27, 0x1, -R0 ;  /* 0x000000011b1b9824 */ /* 0x000fe200078e0a00 */
[----:B------:R-:W-:Y:S01]  /*11280*/  ISETP.GT.U32.AND P1, PT, R0, R31, PT ;  /* 0x0000001f0000720c */ /* 0x000fe20003f24070 */
[----:B------:R0:W-:Y:S02]  /*11290*/  STL [R1+0x574], R2 ;  /* 0x0005740201007387 */ /* 0x0001e40000100800 */
[----:B0-----:R-:W-:-:S04]  /*112a0*/  IMAD.MOV.U32 R2, RZ, RZ, R14 ;  /* 0x000000ffff027224 */ /* 0x001fc800078e000e */
[----:B------:R-:W-:Y:S01]  /*112b0*/  @!P2 IMAD.MOV R2, RZ, RZ, -R2 ;  /* 0x000000ffff02a224 */ /* 0x000fe200078e0a02 */
[----:B------:R-:W-:-:S05]  /*112c0*/  ISETP.GT.U32.AND P2, PT, R0, R27, PT ;  /* 0x0000001b0000720c */ /* 0x000fca0003f44070 */
[----:B------:R-:W-:Y:S01]  /*112d0*/  @!P1 IMAD.IADD R31, R31, 0x1, -R0 ;  /* 0x000000011f1f9824 */ /* 0x000fe200078e0a00 */
[----:B---3--:R-:W-:Y:S02]  /*112e0*/  IABS R18, R55 ;  /* 0x0000003700127213 */ /* 0x008fe40000000000 */
[----:B------:R-:W-:Y:S02]  /*112f0*/  ISETP.GE.AND P0, PT, R55, RZ, PT ;  /* 0x000000ff3700720c */ /* 0x000fe40003f06270 */
[----:B------:R-:W3:Y:S01]  /*11300*/  LDL.LU R55, [R1+0x3dc] ;  /* 0x0003dc0001377983 */ /* 0x000ee20000300800 */
[----:B----4-:R-:W-:Y:S01]  /*11310*/  IABS R12, R52 ;  /* 0x00000034000c7213 */ /* 0x010fe20000000000 */
[----:B------:R-:W-:-:S04]  /*11320*/  IMAD.HI.U32 R33, R25, R18, RZ ;  /* 0x0000001219217227 */ /* 0x000fc800078e00ff */
[----:B------:R-:W-:-:S04]  /*11330*/  IMAD.HI.U32 R16, R25, R12, RZ ;  /* 0x0000000c19107227 */ /* 0x000fc800078e00ff */
[----:B------:R-:W-:Y:S01]  /*11340*/  IMAD.MOV R33, RZ, RZ, -R33 ;  /* 0x000000ffff217224 */ /* 0x000fe200078e0a21 */
[----:B------:R-:W-:Y:S01]  /*11350*/  ISETP.GE.AND P3, PT, R52, RZ, PT ;  /* 0x000000ff3400720c */ /* 0x000fe20003f66270 */
[----:B------:R-:W-:Y:S01]  /*11360*/  IMAD.MOV R16, RZ, RZ, -R16 ;  /* 0x000000ffff107224 */ /* 0x000fe200078e0a10 */
[----:B------:R-:W4:Y:S01]  /*11370*/  LDL.LU R52, [R1+0x3f0] ;  /* 0x0003f00001347983 */ /* 0x000f220000300800 */
[C---:B------:R-:W-:Y:S02]  /*11380*/  IMAD R18, R0.reuse, R33, R18 ;  /* 0x0000002100127224 */ /* 0x040fe400078e0212 */
[C---:B------:R-:W-:Y:S01]  /*11390*/  IMAD R12, R0.reuse, R16, R12 ;  /* 0x00000010000c7224 */ /* 0x040fe200078e020c */
[----:B------:R0:W-:Y:S02]  /*113a0*/  STL [R1+0x55c], R2 ;  /* 0x00055c0201007387 */ /* 0x0001e40000100800 */
[C---:B------:R-:W-:Y:S01]  /*113b0*/  ISETP.GT.U32.AND P6, PT, R0.reuse, R18, PT ;  /* 0x000000120000720c */ /* 0x040fe20003fc4070 */
[----:B------:R-:W-:Y:S01]  /*113c0*/  @!P2 IMAD.IADD R27, R27, 0x1, -R0 ;  /* 0x000000011b1ba824 */ /* 0x000fe200078e0a00 */
[----:B------:R-:W-:Y:S01]  /*113d0*/  ISETP.GT.U32.AND P1, PT, R0, R12, PT ;  /* 0x0000000c0000720c */ /* 0x000fe20003f24070 */
[----:B0-----:R-:W-:-:S04]  /*113e0*/  IMAD.MOV.U32 R2, RZ, RZ, R31 ;  /* 0x000000ffff027224 */ /* 0x001fc800078e001f */
[----:B------:R-:W-:-:S05]  /*113f0*/  @!P5 IMAD.MOV R2, RZ, RZ, -R2 ;  /* 0x000000ffff02d224 */ /* 0x000fca00078e0a02 */
[----:B------:R0:W-:Y:S01]  /*11400*/  STL [R1+0x560], R2 ;  /* 0x0005600201007387 */ /* 0x0001e20000100800 */
[----:B-----5:R-:W-:Y:S01]  /*11410*/  IABS R23, R53 ;  /* 0x0000003500177213 */ /* 0x020fe20000000000 */
[----:B0-----:R-:W-:-:S04]  /*11420*/  IMAD.MOV.U32 R2, RZ, RZ, R27 ;  /* 0x000000ffff027224 */ /* 0x001fc800078e001b */
[----:B------:R-:W-:Y:S01]  /*11430*/  IMAD.HI.U32 R35, R25, R23, RZ ;  /* 0x0000001719237227 */ /* 0x000fe200078e00ff */
[----:B------:R-:W-:-:S03]  /*11440*/  IABS R29, R42 ;  /* 0x0000002a001d7213 */ /* 0x000fc60000000000 */
[----:B------:R-:W-:Y:S02]  /*11450*/  @!P4 IMAD.MOV R2, RZ, RZ, -R2 ;  /* 0x000000ffff02c224 */ /* 0x000fe400078e0a02 */
[--C-:B------:R-:W-:Y:S02]  /*11460*/  @!P6 IMAD.IADD R18, R18, 0x1, -R0.reuse ;  /* 0x000000011212e824 */ /* 0x100fe400078e0a00 */
[----:B------:R-:W-:Y:S01]  /*11470*/  IMAD.MOV R35, RZ, RZ, -R35 ;  /* 0x000000ffff237224 */ /* 0x000fe200078e0a23 */
[----:B------:R0:W-:Y:S01]  /*11480*/  STL [R1+0x558], R2 ;  /* 0x0005580201007387 */ /* 0x0001e20000100800 */
[----:B------:R-:W-:Y:S01]  /*11490*/  @!P1 IMAD.IADD R12, R12, 0x1, -R0 ;  /* 0x000000010c0c9824 */ /* 0x000fe200078e0a00 */
[----:B------:R-:W-:Y:S01]  /*114a0*/  ISETP.GE.AND P1, PT, R53, RZ, PT ;  /* 0x000000ff3500720c */ /* 0x000fe20003f26270 */
[C---:B------:R-:W-:Y:S01]  /*114b0*/  IMAD R23, R0.reuse, R35, R23 ;  /* 0x0000002300177224 */ /* 0x040fe200078e0217 */
[----:B------:R-:W-:Y:S01]  /*114c0*/  ISETP.GT.U32.AND P6, PT, R0, R18, PT ;  /* 0x000000120000720c */ /* 0x000fe20003fc4070 */
[----:B------:R-:W5:Y:S01]  /*114d0*/  LDL.LU R53, [R1+0x3f4] ;  /* 0x0003f40001357983 */ /* 0x000f620000300800 */
[----:B------:R-:W-:-:S02]  /*114e0*/  IMAD.HI.U32 R16, R25, R29, RZ ;  /* 0x0000001d19107227 */ /* 0x000fc400078e00ff */
[----:B------:R-:W-:Y:S02]  /*114f0*/  ISETP.GT.U32.AND P5, PT, R0, R23, PT ;  /* 0x000000170000720c */ /* 0x000fe40003fa4070 */
[----:B------:R-:W-:-:S04]  /*11500*/  IMAD.MOV R16, RZ, RZ, -R16 ;  /* 0x000000ffff107224 */ /* 0x000fc800078e0a10 */
[----:B------:R-:W-:-:S03]  /*11510*/  IMAD R29, R0, R16, R29 ;  /* 0x00000010001d7224 */ /* 0x000fc600078e021d */
[--C-:B------:R-:W-:Y:S02]  /*11520*/  @!P6 IMAD.IADD R18, R18, 0x1, -R0.reuse ;  /* 0x000000011212e824 */ /* 0x100fe400078e0a00 */
[C---:B------:R-:W-:Y:S02]  /*11530*/  ISETP.GT.U32.AND P6, PT, R0.reuse, R29, PT ;  /* 0x0000001d0000720c */ /* 0x040fe40003fc4070 */
[----:B------:R-:W-:Y:S01]  /*11540*/  @!P5 IMAD.IADD R23, R23, 0x1, -R0 ;  /* 0x000000011717d824 */ /* 0x000fe200078e0a00 */
[----:B------:R-:W-:-:S10]  /*11550*/  ISETP.GT.U32.AND P5, PT, R0, R12, PT ;  /* 0x0000000c0000720c */ /* 0x000fd40003fa4070 */
[----:B------:R-:W-:-:S03]  /*11560*/  @!P6 IMAD.IADD R29, R29, 0x1, -R0 ;  /* 0x000000011d1de824 */ /* 0x000fc600078e0a00 */
[----:B------:R-:W-:Y:S02]  /*11570*/  @!P5 IMAD.IADD R12, R12, 0x1, -R0 ;  /* 0x000000010c0cd824 */ /* 0x000fe400078e0a00 */
[----:B------:R-:W-:Y:S01]  /*11580*/  ISETP.GT.U32.AND P4, PT, R0, R29, PT ;  /* 0x0000001d0000720c */ /* 0x000fe20003f84070 */
[----:B0-----:R-:W-:-:S04]  /*11590*/  IMAD.MOV.U32 R2, RZ, RZ, R18 ;  /* 0x000000ffff027224 */ /* 0x001fc800078e0012 */
[----:B------:R-:W-:-:S05]  /*115a0*/  @!P0 IMAD.MOV R2, RZ, RZ, -R2 ;  /* 0x000000ffff028224 */ /* 0x000fca00078e0a02 */
[----:B------:R0:W-:Y:S03]  /*115b0*/  STL [R1+0x554], R2 ;  /* 0x0005540201007387 */ /* 0x0001e60000100800 */
        /* <DEDUP_REMOVED lines=16> */
[----:B------:R-:W-:-:S05]  /*116c0*/  IABS R14, R44 ;  /* 0x0000002c000e7213 */ /* 0x000fca0000000000 */
[----:B------:R-:W-:-:S06]  /*116d0*/  IMAD.HI.U32 R35, R25, R14, RZ ;  /* 0x0000000e19237227 */ /* 0x000fcc00078e00ff */
[----:B------:R-:W-:-:S05]  /*116e0*/  @!P2 IMAD.IADD R20, R20, 0x1, -R0 ;  /* 0x000000011414a824 */ /* 0x000fca00078e0a00 */
[C---:B------:R-:W-:Y:S01]  /*116f0*/  ISETP.GT.U32.AND P6, PT, R0.reuse, R20, PT ;  /* 0x000000140000720c */ /* 0x040fe20003fc4070 */
[----:B------:R-:W-:Y:S01]  /*11700*/  IMAD.MOV R35, RZ, RZ, -R35 ;  /* 0x000000ffff237224 */ /* 0x000fe200078e0a23 */
[----:B------:R-:W-:Y:S02]  /*11710*/  IABS R33, R51 ;  /* 0x0000003300217213 */ /* 0x000fe40000000000 */
[C---:B------:R-:W-:Y:S01]  /*11720*/  ISETP.GT.U32.AND P2, PT, R0.reuse, R23, PT ;  /* 0x000000170000720c */ /* 0x040fe20003f44070 */
[----:B------:R-:W-:Y:S02]  /*11730*/  IMAD R35, R0, R35, R14 ;  /* 0x0000002300237224 */ /* 0x000fe400078e020e */
[----:B------:R-:W-:-:S04]  /*11740*/  IMAD.HI.U32 R31, R25, R33, RZ ;  /* 0x00000021191f7227 */ /* 0x000fc800078e00ff */
[----:B------:R-:W-:Y:S02]  /*11750*/  IMAD.MOV R31, RZ, RZ, -R31 ;  /* 0x000000ffff1f7224 */ /* 0x000fe400078e0a1f */
[--C-:B------:R-:W-:Y:S01]  /*11760*/  @!P6 IMAD.IADD R20, R20, 0x1, -R0.reuse ;  /* 0x000000011414e824 */ /* 0x100fe200078e0a00 */
[C---:B------:R-:W-:Y:S01]  /*11770*/  ISETP.GT.U32.AND P6, PT, R0.reuse, R35, PT ;  /* 0x000000230000720c */ /* 0x040fe20003fc4070 */
[C---:B------:R-:W-:Y:S02]  /*11780*/  IMAD R31, R0.reuse, R31, R33 ;  /* 0x0000001f001f7224 */ /* 0x040fe400078e0221 */
[----:B------:R-:W-:Y:S01]  /*11790*/  @!P2 IMAD.IADD R23, R23, 0x1, -R0 ;  /* 0x000000011717a824 */ /* 0x000fe200078e0a00 */
[----:B------:R-:W-:Y:S01]  /*117a0*/  ISETP.GE.AND P2, PT, R61, RZ, PT ;  /* 0x000000ff3d00720c */ /* 0x000fe20003f46270 */
[----:B------:R-:W-:Y:S01]  /*117b0*/  IMAD.MOV.U32 R4, RZ, RZ, R12 ;  /* 0x000000ffff047224 */ /* 0x000fe200078e000c */
[----:B------:R-:W-:Y:S02]  /*117c0*/  ISETP.GT.U32.AND P0, PT, R0, R31, PT ;  /* 0x0000001f0000720c */ /* 0x000fe40003f04070 */
[----:B---3--:R-:W-:Y:S01]  /*117d0*/  IABS R14, R55 ;  /* 0x00000037000e7213 */ /* 0x008fe20000000000 */
[----:B------:R-:W-:-:S04]  /*117e0*/  @!P3 IMAD.MOV R4, RZ, RZ, -R4 ;  /* 0x000000ffff04b224 */ /* 0x000fc800078e0a04 */
[----:B------:R-:W-:Y:S01]  /*117f0*/  IMAD.HI.U32 R33, R25, R14, RZ ;  /* 0x0000000e19217227 */ /* 0x000fe200078e00ff */
[----:B------:R1:W-:Y:S03]  /*11800*/  STL [R1+0x550], R4 ;  /* 0x0005500401007387 */ /* 0x0003e60000100800 */
[----:B------:R-:W-:Y:S02]  /*11810*/  IMAD.MOV R33, RZ, RZ, -R33 ;  /* 0x000000ffff217224 */ /* 0x000fe400078e0a21 */
[----:B0-----:R-:W-:Y:S02]  /*11820*/  IMAD.MOV.U32 R2, RZ, RZ, R23 ;  /* 0x000000ffff027224 */ /* 0x001fe400078e0017 */
[----:B------:R-:W-:Y:S02]  /*11830*/  @!P6 IMAD.IADD R35, R35, 0x1, -R0 ;  /* 0x000000012323e824 */ /* 0x000fe400078e0a00 */
[----:B------:R-:W-:-:S02]  /*11840*/  IMAD R14, R0, R33, R14 ;  /* 0x00000021000e7224 */ /* 0x000fc400078e020e */
[----:B-1----:R-:W-:Y:S02]  /*11850*/  IMAD.MOV.U32 R4, RZ, RZ, R20 ;  /* 0x000000ffff047224 */ /* 0x002fe400078e0014 */
[----:B------:R-:W-:Y:S01]  /*11860*/  @!P1 IMAD.MOV R2, RZ, RZ, -R2 ;  /* 0x000000ffff029224 */ /* 0x000fe200078e0a02 */
[C---:B------:R-:W-:Y:S01]  /*11870*/  ISETP.GT.U32.AND P1, PT, R0.reuse, R16, PT ;  /* 0x000000100000720c */ /* 0x040fe20003f24070 */
[----:B------:R-:W-:Y:S01]  /*11880*/  @!P2 IMAD.MOV R4, RZ, RZ, -R4 ;  /* 0x000000ffff04a224 */ /* 0x000fe200078e0a04 */
[C---:B------:R-:W-:Y:S02]  /*11890*/  ISETP.GT.U32.AND P6, PT, R0.reuse, R35, PT ;  /* 0x000000230000720c */ /* 0x040fe40003fc4070 */
[----:B------:R-:W-:Y:S01]  /*118a0*/  ISETP.GT.U32.AND P2, PT, R0, R14, PT ;  /* 0x0000000e0000720c */ /* 0x000fe20003f44070 */
[----:B------:R0:W-:Y:S01]  /*118b0*/  STL [R1+0x54c], R2 ;  /* 0x00054c0201007387 */ /* 0x0001e20000100800 */
[----:B------:R-:W-:Y:S01]  /*118c0*/  @!P0 IMAD.IADD R31, R31, 0x1, -R0 ;  /* 0x000000011f1f8824 */ /* 0x000fe200078e0a00 */
[----:B----4-:R-:W-:Y:S01]  /*118d0*/  IABS R18, R52 ;  /* 0x0000003400127213 */ /* 0x010fe20000000000 */
[----:B0-----:R-:W-:-:S03]  /*118e0*/  IMAD.MOV.U32 R2, RZ, RZ, R29 ;  /* 0x000000ffff027224 */ /* 0x001fc600078e001d */
[----:B------:R-:W-:Y:S01]  /*118f0*/  ISETP.GT.U32.AND P3, PT, R0, R31, PT ;  /* 0x0000001f0000720c */ /* 0x000fe20003f64070 */
[----:B------:R-:W-:Y:S01]  /*11900*/  @!P4 IMAD.MOV R2, RZ, RZ, -R2 ;  /* 0x000000ffff02c224 */ /* 0x000fe200078e0a02 */
[----:B------:R-:W-:Y:S01]  /*11910*/  STL [R1+0x548], R4 ;  /* 0x0005480401007387 */ /* 0x000fe20000100800 */
[----:B------:R-:W-:-:S03]  /*11920*/  IMAD.HI.U32 R27, R25, R18, RZ ;  /* 0x00000012191b7227 */ /* 0x000fc600078e00ff */
[----:B------:R0:W-:Y:S01]  /*11930*/  STL [R1+0x544], R2 ;  /* 0x0005440201007387 */ /* 0x0001e20000100800 */
[--C-:B------:R-:W-:Y:S01]  /*11940*/  @!P1 IMAD.IADD R16, R16, 0x1, -R0.reuse ;  /* 0x0000000110109824 */ /* 0x100fe200078e0a00 */
[----:B------:R-:W-:Y:S01]  /*11950*/  ISETP.GE.AND P1, PT, R55, RZ, PT ;  /* 0x000000ff3700720c */ /* 0x000fe20003f26270 */
[--C-:B------:R-:W-:Y:S01]  /*11960*/  @!P6 IMAD.IADD R35, R35, 0x1, -R0.reuse ;  /* 0x000000012323e824 */ /* 0x100fe200078e0a00 */
[----:B------:R-:W3:Y:S01]  /*11970*/  LDL.LU R55, [R1+0x410] ;  /* 0x0004100001377983 */ /* 0x000ee20000300800 */
[----:B------:R-:W-:Y:S01]  /*11980*/  IMAD.MOV R12, RZ, RZ, -R27 ;  /* 0x000000ffff0c7224 */ /* 0x000fe200078e0a1b */
[----:B------:R-:W-:Y:S01]  /*11990*/  ISETP.GE.AND P6, PT, R52, RZ, PT ;  /* 0x000000ff3400720c */ /* 0x000fe20003fc6270 */
[----:B------:R-:W-:Y:S01]  /*119a0*/  @!P2 IMAD.IADD R14, R14, 0x1, -R0 ;  /* 0x000000010e0ea824 */ /* 0x000fe200078e0a00 */
[----:B------:R-:W4:Y:S01]  /*119b0*/  LDL.LU R52, [R1+0x414] ;  /* 0x0004140001347983 */ /* 0x000f220000300800 */
[----:B------:R-:W-:Y:S02]  /*119c0*/  IMAD R18, R0, R12, R18 ;  /* 0x0000000c00127224 */ /* 0x000fe400078e0212 */
[----:B------:R-:W-:Y:S01]  /*119d0*/  @!P3 IMAD.IADD R31, R31, 0x1, -R0 ;  /* 0x000000011f1fb824 */ /* 0x000fe200078e0a00 */
[----:B-----5:R-:W-:-:S02]  /*119e0*/  IABS R20, R53 ;  /* 0x0000003500147213 */ /* 0x020fc40000000000 */
[----:B------:R-:W-:Y:S02]  /*119f0*/  ISETP.GE.AND P2, PT, R53, RZ, PT ;  /* 0x000000ff3500720c */ /* 0x000fe40003f46270 */
[----:B------:R-:W5:Y:S01]  /*11a00*/  LDL.LU R53, [R1+0x418] ;  /* 0x0004180001357983 */ /* 0x000f620000300800 */
[----:B------:R-:W-:Y:S02]  /*11a10*/  ISETP.GT.U32.AND P3, PT, R0, R18, PT ;  /* 0x000000120000720c */ /* 0x000fe40003f64070 */
[----:B------:R-:W-:Y:S01]  /*11a20*/  ISETP.GE.AND P0, PT, R51, RZ, PT ;  /* 0x000000ff3300720c */ /* 0x000fe20003f06270 */
[----:B0-----:R-:W-:Y:S01]  /*11a30*/  IMAD.MOV.U32 R2, RZ, RZ, R31 ;  /* 0x000000ffff027224 */ /* 0x001fe200078e001f */
[----:B------:R-:W-:Y:S01]  /*11a40*/  ISETP.GE.AND P4, PT, R44, RZ, PT ;  /* 0x000000ff2c00720c */ /* 0x000fe20003f86270 */
[----:B------:R-:W4:Y:S01]  /*11a50*/  LDL.LU R61, [R1+0x41c] ;  /* 0x00041c00013d7983 */ /* 0x000f220000300800 */
[----:B------:R-:W-:-:S03]  /*11a60*/  IMAD.MOV.U32 R4, RZ, RZ, R16 ;  /* 0x000000ffff047224 */ /* 0x000fc600078e0010 */
[----:B------:R-:W4:Y:S04]  /*11a70*/  LDL.LU R44, [R1+0x430] ;  /* 0x00043000012c7983 */ /* 0x000f280000300800 */
[----:B------:R-:W-:Y:S01]  /*11a80*/  @!P3 IMAD.IADD R18, R18, 0x1, -R0 ;  /* 0x000000011212b824 */ /* 0x000fe200078e0a00 */
[----:B------:R-:W-:Y:S01]  /*11a90*/  ISETP.GT.U32.AND P3, PT, R0, R14, PT ;  /* 0x0000000e0000720c */ /* 0x000fe20003f64070 */
[----:B------:R-:W-:-:S05]  /*11aa0*/  @!P0 IMAD.MOV R2, RZ, RZ, -R2 ;  /* 0x000000ffff028224 */ /* 0x000fca00078e0a02 */
[----:B------:R0:W-:Y:S01]  /*11ab0*/  STL [R1+0x540], R2 ;  /* 0x0005400201007387 */ /* 0x0001e20000100800 */
[----:B------:R-:W-:Y:S02]  /*11ac0*/  @!P5 IMAD.MOV R4, RZ, RZ, -R4 ;  /* 0x000000ffff04d224 */ /* 0x000fe400078e0a04 */
[----:B0-----:R-:W-:-:S04]  /*11ad0*/  IMAD.MOV.U32 R2, RZ, RZ, R35 ;  /* 0x000000ffff027224 */ /* 0x001fc800078e0023 */
[----:B------:R-:W-:Y:S02]  /*11ae0*/  @!P3 IMAD.IADD R14, R14, 0x1, -R0 ;  /* 0x000000010e0eb824 */ /* 0x000fe400078e0a00 */
[----:B------:R-:W-:Y:S01]  /*11af0*/  @!P4 IMAD.MOV R2, RZ, RZ, -R2 ;  /* 0x000000ffff02c224 */ /* 0x000fe200078e0a02 */
[----:B------:R-:W-:Y:S04]  /*11b00*/  STL [R1+0x53c], R4 ;  /* 0x00053c0401007387 */ /* 0x000fe80000100800 */
[----:B------:R0:W-:Y:S04]  /*11b10*/  STL [R1+0x538], R2 ;  /* 0x0005380201007387 */ /* 0x0001e80000100800 */
[----:B------:R-:W4:Y:S01]  /*11b20*/  LDL.LU R51, [R1+0x434] ;  /* 0x0004340001337983 */ /* 0x000f220000300800 */
        /* <DEDUP_REMOVED lines=14> */
[--C-:B------:R-:W-:Y:S02]  /*11c10*/  @!P5 IMAD.IADD R20, R20, 0x1, -R0.reuse ;  /* 0x000000011414d824 */ /* 0x100fe400078e0a00 */
[----:B------:R-:W-:Y:S02]  /*11c20*/  IMAD.MOV R23, RZ, RZ, -R23 ;  /* 0x000000ffff177224 */ /* 0x000fe400078e0a17 */
[----:B------:R-:W-:Y:S01]  /*11c30*/  @!P0 IMAD.IADD R18, R18, 0x1, -R0 ;  /* 0x0000000112128824 */ /* 0x000fe200078e0a00 */
[C---:B------:R-:W-:Y:S01]  /*11c40*/  ISETP.GT.U32.AND P1, PT, R0.reuse, R20, PT ;  /* 0x000000140000720c */ /* 0x040fe20003f24070 */
[----:B------:R-:W-:Y:S02]  /*11c50*/  IMAD.MOV R16, RZ, RZ, -R16 ;  /* 0x000000ffff107224 */ /* 0x000fe400078e0a10 */
[----:B------:R-:W-:Y:S02]  /*11c60*/  IMAD R31, R0, R23, R12 ;  /* 0x00000017001f7224 */ /* 0x000fe400078e020c */
[----:B0-----:R-:W-:Y:S01]  /*11c70*/  IMAD.MOV.U32 R2, RZ, RZ, R18 ;  /* 0x000000ffff027224 */ /* 0x001fe200078e0012 */
[----:B------:R-:W-:Y:S01]  /*11c80*/  ISETP.GE.AND P4, PT, R42, RZ, PT ;  /* 0x000000ff2a00720c */ /* 0x000fe20003f86270 */
[C---:B------:R-:W-:Y:S01]  /*11c90*/  IMAD R27, R0.reuse, R16, R27 ;  /* 0x00000010001b7224 */ /* 0x040fe200078e021b */
[----:B------:R-:W2:Y:S01]  /*11ca0*/  LDL.LU R42, [R1+0x43c] ;  /* 0x00043c00012a7983 */ /* 0x000ea20000300800 */
[----:B------:R-:W-:Y:S01]  /*11cb0*/  @!P6 IMAD.MOV R2, RZ, RZ, -R2 ;  /* 0x000000ffff02e224 */ /* 0x000fe200078e0a02 */
[----:B------:R-:W-:-:S03]  /*11cc0*/  ISETP.GT.U32.AND P6, PT, R0, R31, PT ;  /* 0x0000001f0000720c */ /* 0x000fc60003fc4070 */
[--C-:B------:R-:W-:Y:S01]  /*11cd0*/  @!P1 IMAD.IADD R20, R20, 0x1, -R0.reuse ;  /* 0x0000000114149824 */ /* 0x100fe200078e0a00 */
[----:B------:R-:W-:Y:S01]  /*11ce0*/  ISETP.GT.U32.AND P1, PT, R0, R27, PT ;  /* 0x0000001b0000720c */ /* 0x000fe20003f24070 */
[----:B------:R0:W-:Y:S08]  /*11cf0*/  STL [R1+0x530], R2 ;  /* 0x0005300201007387 */ /* 0x0001f00000100800 */
[----:B------:R-:W-:-:S04]  /*11d00*/  @!P6 IMAD.IADD R31, R31, 0x1, -R0 ;  /* 0x000000011f1fe824 */ /* 0x000fc800078e0a00 */
[----:B------:R-:W-:Y:S01]  /*11d10*/  @!P1 IMAD.IADD R27, R27, 0x1, -R0 ;  /* 0x000000011b1b9824 */ /* 0x000fe200078e0a00 */
[----:B------:R-:W-:Y:S01]  /*11d20*/  ISETP.GT.U32.AND P1, PT, R0, R31, PT ;  /* 0x0000001f0000720c */ /* 0x000fe20003f24070 */
[----:B0-----:R-:W-:-:S04]  /*11d30*/  IMAD.MOV.U32 R2, RZ, RZ, R20 ;  /* 0x000000ffff027224 */ /* 0x001fc800078e0014 */
[----:B------:R-:W-:Y:S01]  /*11d40*/  @!P2 IMAD.MOV R2, RZ, RZ, -R2 ;  /* 0x000000ffff02a224 */ /* 0x000fe200078e0a02 */
[----:B------:R-:W-:-:S07]  /*11d50*/  ISETP.GT.U32.AND P2, PT, R0, R27, PT ;  /* 0x0000001b0000720c */ /* 0x000fce0003f44070 */
[----:B------:R-:W-:Y:S01]  /*11d60*/  @!P1 IMAD.IADD R31, R31, 0x1, -R0 ;  /* 0x000000011f1f9824 */ /* 0x000fe200078e0a00 */
[----:B---3--:R-:W-:-:S05]  /*11d70*/  IABS R14, R55 ;  /* 0x00000037000e7213 */ /* 0x008fca0000000000 */
[----:B------:R-:W-:Y:S01]  /*11d80*/  IMAD.HI.U32 R35, R25, R14, RZ ;  /* 0x0000000e19237227 */ /* 0x000fe200078e00ff */
[----:B-----5:R-:W-:-:S05]  /*11d90*/  IABS R33, R53 ;  /* 0x0000003500217213 */ /* 0x020fca0000000000 */
[----:B------:R-:W-:Y:S02]  /*11da0*/  IMAD.MOV.U32 R18, RZ, RZ, R33 ;  /* 0x000000ffff127224 */ /* 0x000fe400078e0021 */
[----:B------:R-:W-:-:S04]  /*11db0*/  IMAD.MOV R33, RZ, RZ, -R35 ;  /* 0x000000ffff217224 */ /* 0x000fc800078e0a23 */
[----:B------:R-:W-:Y:S01]  /*11dc0*/  IMAD R14, R0, R33, R14 ;  /* 0x00000021000e7224 */ /* 0x000fe200078e020e */
[----:B----4-:R-:W-:-:S04]  /*11dd0*/  IABS R12, R52 ;  /* 0x00000034000c7213 */ /* 0x010fc80000000000 */
[----:B------:R-:W-:Y:S02]  /*11de0*/  ISETP.GT.U32.AND P6, PT, R0, R14, PT ;  /* 0x0000000e0000720c */ /* 0x000fe40003fc4070 */
[----:B------:R-:W-:Y:S02]  /*11df0*/  ISETP.GE.AND P0, PT, R55, RZ, PT ;  /* 0x000000ff3700720c */ /* 0x000fe40003f06270 */
[----:B------:R-:W3:Y:S01]  /*11e00*/  LDL.LU R55, [R1+0x450] ;  /* 0x0004500001377983 */ /* 0x000ee20000300800 */
[C---:B------:R-:W-:Y:S01]  /*11e10*/  IMAD.HI.U32 R23, R25.reuse, R12, RZ ;  /* 0x0000000c19177227 */ /* 0x040fe200078e00ff */
[----:B------:R-:W-:Y:S02]  /*11e20*/  ISETP.GE.AND P5, PT, R52, RZ, PT ;  /* 0x000000ff3400720c */ /* 0x000fe40003fa6270 */
[----:B------:R-:W4:Y:S01]  /*11e30*/  LDL.LU R52, [R1+0x454] ;  /* 0x0004540001347983 */ /* 0x000f220000300800 */
[----:B------:R-:W-:Y:S02]  /*11e40*/  IMAD.MOV R23, RZ, RZ, -R23 ;  /* 0x000000ffff177224 */ /* 0x000fe400078e0a17 */
[----:B------:R-:W-:Y:S01]  /*11e50*/  IMAD.HI.U32 R35, R25, R18, RZ ;  /* 0x0000001219237227 */ /* 0x000fe200078e00ff */
[----:B------:R-:W-:-:S03]  /*11e60*/  IABS R29, R44 ;  /* 0x0000002c001d7213 */ /* 0x000fc60000000000 */
[----:B------:R-:W-:Y:S02]  /*11e70*/  @!P6 IMAD.IADD R14, R14, 0x1, -R0 ;  /* 0x000000010e0ee824 */ /* 0x000fe400078e0a00 */
[C---:B------:R-:W-:Y:S02]  /*11e80*/  IMAD R12, R0.reuse, R23, R12 ;  /* 0x00000017000c7224 */ /* 0x040fe400078e020c */
[----:B------:R-:W-:Y:S01]  /*11e90*/  IMAD.MOV R35, RZ, RZ, -R35 ;  /* 0x000000ffff237224 */ /* 0x000fe200078e0a23 */
[----:B------:R0:W-:Y:S01]  /*11ea0*/  STL [R1+0x528], R2 ;  /* 0x0005280201007387 */ /* 0x0001e20000100800 */
[C---:B------:R-:W-:Y:S01]  /*11eb0*/  ISETP.GT.U32.AND P6, PT, R0.reuse, R14, PT ;  /* 0x0000000e0000720c */ /* 0x040fe20003fc4070 */
[----:B------:R-:W-:Y:S01]  /*11ec0*/  IMAD.HI.U32 R23, R25, R29, RZ ;  /* 0x0000001d19177227 */ /* 0x000fe200078e00ff */
[----:B------:R-:W-:-:S03]  /*11ed0*/  ISETP.GT.U32.AND P1, PT, R0, R12, PT ;  /* 0x0000000c0000720c */ /* 0x000fc60003f24070 */
[C---:B------:R-:W-:Y:S02]  /*11ee0*/  IMAD R18, R0.reuse, R35, R18 ;  /* 0x0000002300127224 */ /* 0x040fe400078e0212 */
[----:B0-----:R-:W-:Y:S02]  /*11ef0*/  IMAD.MOV.U32 R2, RZ, RZ, R31 ;  /* 0x000000ffff027224 */ /* 0x001fe400078e001f */
[----:B------:R-:W-:Y:S02]  /*11f00*/  IMAD.MOV R23, RZ, RZ, -R23 ;  /* 0x000000ffff177224 */ /* 0x000fe400078e0a17 */
[----:B------:R-:W-:Y:S01]  /*11f10*/  @!P4 IMAD.MOV R2, RZ, RZ, -R2 ;  /* 0x000000ffff02c224 */ /* 0x000fe200078e0a02 */
[C---:B------:R-:W-:Y:S01]  /*11f20*/  ISETP.GT.U32.AND P4, PT, R0.reuse, R18, PT ;  /* 0x000000120000720c */ /* 0x040fe20003f84070 */
        /* <DEDUP_REMOVED lines=43> */
[----:B------:R-:W-:Y:S02]  /*121e0*/  IMAD R31, R0, R31, R33 ;  /* 0x0000001f001f7224 */ /* 0x000fe400078e0221 */
[----:B------:R-:W-:-:S04]  /*121f0*/  IMAD.MOV R35, RZ, RZ, -R35 ;  /* 0x000000ffff237224 */ /* 0x000fc800078e0a23 */
[----:B------:R-:W-:Y:S01]  /*12200*/  @!P2 IMAD.IADD R18, R18, 0x1, -R0 ;  /* 0x000000011212a824 */ /* 0x000fe200078e0a00 */
[C---:B------:R-:W-:Y:S01]  /*12210*/  ISETP.GT.U32.AND P0, PT, R0.reuse, R31, PT ;  /* 0x0000001f0000720c */ /* 0x040fe20003f04070 */
[----:B------:R-:W-:Y:S01]  /*12220*/  IMAD.MOV.U32 R4, RZ, RZ, R12 ;  /* 0x000000ffff047224 */ /* 0x000fe200078e000c */
[----:B------:R-:W-:Y:S01]  /*12230*/  ISETP.GE.AND P2, PT, R61, RZ, PT ;  /* 0x000000ff3d00720c */ /* 0x000fe20003f46270 */
[----:B0-----:R-:W-:Y:S02]  /*12240*/  IMAD.MOV.U32 R2, RZ, RZ, R18 ;  /* 0x000000ffff027224 */ /* 0x001fe400078e0012 */
[C---:B------:R-:W-:Y:S02]  /*12250*/  IMAD R20, R0.reuse, R35, R20 ;  /* 0x0000002300147224 */ /* 0x040fe400078e0214 */
[----:B------:R-:W-:Y:S02]  /*12260*/  @!P5 IMAD.MOV R4, RZ, RZ, -R4 ;  /* 0x000000ffff04d224 */ /* 0x000fe400078e0a04 */
[----:B------:R-:W-:Y:S01]  /*12270*/  @!P1 IMAD.MOV R2, RZ, RZ, -R2 ;  /* 0x000000ffff029224 */ /* 0x000fe200078e0a02 */
[----:B------:R-:W-:Y:S01]  /*12280*/  ISETP.GT.U32.AND P1, PT, R0, R23, PT ;  /* 0x000000170000720c */ /* 0x000fe20003f24070 */
[--C-:B------:R-:W-:Y:S01]  /*12290*/  @!P6 IMAD.IADD R16, R16, 0x1, -R0.reuse ;  /* 0x000000011010e824 */ /* 0x100fe200078e0a00 */
[----:B------:R-:W-:Y:S01]  /*122a0*/  ISETP.GT.U32.AND P6, PT, R0, R20, PT ;  /* 0x000000140000720c */ /* 0x000fe20003fc4070 */
[----:B------:R0:W-:Y:S01]  /*122b0*/  STL [R1+0x51c], R4 ;  /* 0x00051c0401007387 */ /* 0x0001e20000100800 */
[----:B------:R-:W-:-:S03]  /*122c0*/  @!P0 IMAD.IADD R31, R31, 0x1, -R0 ;  /* 0x000000011f1f8824 */ /* 0x000fc600078e0a00 */
[----:B------:R1:W-:Y:S01]  /*122d0*/  STL [R1+0x518], R2 ;  /* 0x0005180201007387 */ /* 0x0003e20000100800 */
[----:B0-----:R-:W-:Y:S02]  /*122e0*/  IMAD.MOV.U32 R4, RZ, RZ, R16 ;  /* 0x000000ffff047224 */ /* 0x001fe400078e0010 */
[----:B-1----:R-:W-:Y:S02]  /*122f0*/  IMAD.MOV.U32 R2, RZ, RZ, R29 ;  /* 0x000000ffff027224 */ /* 0x002fe400078e001d */
[----:B------:R-:W-:Y:S02]  /*12300*/  @!P2 IMAD.MOV R4, RZ, RZ, -R4 ;  /* 0x000000ffff04a224 */ /* 0x000fe400078e0a04 */
[----:B------:R-:W-:Y:S01]  /*12310*/  @!P3 IMAD.MOV R2, RZ, RZ, -R2 ;  /* 0x000000ffff02b224 */ /* 0x000fe200078e0a02 */
[----:B------:R-:W-:Y:S01]  /*12320*/  ISETP.GT.U32.AND P5, PT, R0, R31, PT ;  /* 0x0000001f0000720c */ /* 0x000fe20003fa4070 */
[--C-:B------:R-:W-:Y:S01]  /*12330*/  @!P1 IMAD.IADD R23, R23, 0x1, -R0.reuse ;  /* 0x0000000117179824 */ /* 0x100fe200078e0a00 */
[----:B------:R-:W-:Y:S01]  /*12340*/  STL [R1+0x514], R4 ;  /* 0x0005140401007387 */ /* 0x000fe20000100800 */
[----:B------:R-:W-:-:S03]  /*12350*/  @!P6 IMAD.IADD R20, R20, 0x1, -R0 ;  /* 0x000000011414e824 */ /* 0x000fc600078e0a00 */
[----:B------:R0:W-:Y:S02]  /*12360*/  STL [R1+0x510], R2 ;  /* 0x0005100201007387 */ /* 0x0001e40000100800 */
[----:B------:R-:W-:Y:S02]  /*12370*/  ISETP.GT.U32.AND P6, PT, R0, R20, PT ;  /* 0x000000140000720c */ /* 0x000fe40003fc4070 */
[----:B------:R-:W-:-:S03]  /*12380*/  ISETP.GE.AND P0, PT, R51, RZ, PT ;  /* 0x000000ff3300720c */ /* 0x000fc60003f06270 */
[----:B------:R-:W-:Y:S01]  /*12390*/  @!P5 IMAD.IADD R31, R31, 0x1, -R0 ;  /* 0x000000011f1fd824 */ /* 0x000fe200078e0a00 */
[----:B---3--:R-:W-:Y:S02]  /*123a0*/  IABS R14, R55 ;  /* 0x00000037000e7213 */ /* 0x008fe40000000000 */
[----:B----4-:R-:W-:-:S03]  /*123b0*/  IABS R27, R52 ;  /* 0x00000034001b7213 */ /* 0x010fc60000000000 */
[----:B------:R-:W-:Y:S01]  /*123c0*/  IMAD.HI.U32 R35, R25, R14, RZ ;  /* 0x0000000e19237227 */ /* 0x000fe200078e00ff */
[----:B------:R-:W-:Y:S02]  /*123d0*/  ISETP.GE.AND P1, PT, R55, RZ, PT ;  /* 0x000000ff3700720c */ /* 0x000fe40003f26270 */
[----:B------:R-:W3:Y:S01]  /*123e0*/  LDL.LU R55, [R1+0x474] ;  /* 0x0004740001377983 */ /* 0x000ee20000300800 */
[----:B------:R-:W-:Y:S02]  /*123f0*/  IMAD.MOV R35, RZ, RZ, -R35 ;  /* 0x000000ffff237224 */ /* 0x000fe400078e0a23 */
[----:B------:R-:W-:-:S04]  /*12400*/  IMAD.HI.U32 R33, R25, R27, RZ ;  /* 0x0000001b19217227 */ /* 0x000fc800078e00ff */
[----:B------:R-:W-:Y:S02]  /*12410*/  IMAD R14, R0, R35, R14 ;  /* 0x00000023000e7224 */ /* 0x000fe400078e020e */
[----:B------:R-:W-:-:S03]  /*12420*/  IMAD.MOV R12, RZ, RZ, -R33 ;  /* 0x000000ffff0c7224 */ /* 0x000fc600078e0a21 */
[C---:B------:R-:W-:Y:S01]  /*12430*/  ISETP.GT.U32.AND P2, PT, R0.reuse, R14, PT ;  /* 0x0000000e0000720c */ /* 0x040fe20003f44070 */
[----:B------:R-:W-:-:S05]  /*12440*/  IMAD R27, R0, R12, R27 ;  /* 0x0000000c001b7224 */ /* 0x000fca00078e021b */
[----:B------:R-:W-:Y:S01]  /*12450*/  ISETP.GT.U32.AND P5, PT, R0, R27, PT ;  /* 0x0000001b0000720c */ /* 0x000fe20003fa4070 */
[--C-:B------:R-:W-:Y:S01]  /*12460*/  @!P6 IMAD.IADD R20, R20, 0x1, -R0.reuse ;  /* 0x000000011414e824 */ /* 0x100fe200078e0a00 */
[----:B------:R-:W-:Y:S02]  /*12470*/  ISETP.GE.AND P6, PT, R52, RZ, PT ;  /* 0x000000ff3400720c */ /* 0x000fe40003fc6270 */
[----:B------:R-:W4:Y:S01]  /*12480*/  LDL.LU R52, [R1+0x478] ;  /* 0x0004780001347983 */ /* 0x000f220000300800 */
[----:B0-----:R-:W-:Y:S02]  /*12490*/  IMAD.MOV.U32 R2, RZ, RZ, R31 ;  /* 0x000000ffff027224 */ /* 0x001fe400078e001f */
[----:B------:R-:W-:Y:S01]  /*124a0*/  @!P2 IMAD.IADD R14, R14, 0x1, -R0 ;  /* 0x000000010e0ea824 */ /* 0x000fe200078e0a00 */
[----:B------:R-:W-:Y:S01]  /*124b0*/  ISETP.GE.AND P3, PT, R42, RZ, PT ;  /* 0x000000ff2a00720c */ /* 0x000fe20003f66270 */
[----:B------:R-:W-:-:S04]  /*124c0*/  @!P0 IMAD.MOV R2, RZ, RZ, -R2 ;  /* 0x000000ffff028224 */ /* 0x000fc800078e0a02 */
[----:B------:R-:W-:Y:S01]  /*124d0*/  @!P5 IMAD.IADD R27, R27, 0x1, -R0 ;  /* 0x000000011b1bd824 */ /* 0x000fe200078e0a00 */
[----:B------:R-:W-:Y:S01]  /*124e0*/  ISETP.GT.U32.AND P5, PT, R0, R14, PT ;  /* 0x0000000e0000720c */ /* 0x000fe20003fa4070 */
[----:B------:R-:W-:-:S04]  /*124f0*/  IMAD.MOV.U32 R4, RZ, RZ, R23 ;  /* 0x000000ffff047224 */ /* 0x000fc800078e0017 */
[----:B------:R-:W-:Y:S01]  /*12500*/  @!P4 IMAD.MOV R4, RZ, RZ, -R4 ;  /* 0x000000ffff04c224 */ /* 0x000fe200078e0a04 */
[----:B-----5:R-:W-:Y:S02]  /*12510*/  IABS R18, R53 ;  /* 0x0000003500127213 */ /* 0x020fe40000000000 */
[----:B------:R-:W-:Y:S02]  /*12520*/  ISETP.GE.AND P2, PT, R53, RZ, PT ;  /* 0x000000ff3500720c */ /* 0x000fe40003f46270 */
[----:B------:R-:W5:Y:S04]  /*12530*/  LDL.LU R53, [R1+0x47c] ;  /* 0x00047c0001357983 */ /* 0x000f680000300800 */
[----:B------:R-:W5:Y:S04]  /*12540*/  LDL.LU R61, [R1+0x490] ;  /* 0x00049000013d7983 */ /* 0x000f680000300800 */
[----:B------:R-:W5:Y:S04]  /*12550*/  LDL.LU R42, [R1+0x494] ;  /* 0x00049400012a7983 */ /* 0x000f680000300800 */
[----:B------:R0:W-:Y:S01]  /*12560*/  STL [R1+0x50c], R2 ;  /* 0x00050c0201007387 */ /* 0x0001e20000100800 */
[----:B------:R-:W-:-:S02]  /*12570*/  @!P5 IMAD.IADD R14, R14, 0x1, -R0 ;  /* 0x000000010e0ed824 */ /* 0x000fc400078e0a00 */
        /* <DEDUP_REMOVED lines=16> */
[----:B------:R-:W-:Y:S02]  /*12680*/  IABS R12, R44 ;  /* 0x0000002c000c7213 */ /* 0x000fe40000000000 */
[----:B------:R-:W-:Y:S02]  /*12690*/  ISETP.GE.AND P3, PT, R44, RZ, PT ;  /* 0x000000ff2c00720c */ /* 0x000fe40003f66270 */
[----:B------:R-:W2:Y:S01]  /*126a0*/  LDL.LU R44, [R1+0x4b0] ;  /* 0x0004b000012c7983 */ /* 0x000ea20000300800 */
[----:B------:R-:W-:-:S04]  /*126b0*/  IMAD.HI.U32 R29, R25, R12, RZ ;  /* 0x0000000c191d7227 */ /* 0x000fc800078e00ff */
[----:B------:R-:W-:Y:S02]  /*126c0*/  @!P4 IMAD.IADD R18, R18, 0x1, -R0 ;  /* 0x000000011212c824 */ /* 0x000fe400078e0a00 */
[----:B------:R-:W-:-:S03]  /*126d0*/  IMAD.HI.U32 R23, R25, R16, RZ ;  /* 0x0000001019177227 */ /* 0x000fc600078e00ff */
[C---:B------:R-:W-:Y:S01]  /*126e0*/  ISETP.GT.U32.AND P1, PT, R0.reuse, R18, PT ;  /* 0x000000120000720c */ /* 0x040fe20003f24070 */
[----:B------:R-:W-:Y:S02]  /*126f0*/  IMAD.MOV R29, RZ, RZ, -R29 ;  /* 0x000000ffff1d7224 */ /* 0x000fe400078e0a1d */
[----:B------:R-:W-:Y:S02]  /*12700*/  @!P0 IMAD.IADD R27, R27, 0x1, -R0 ;  /* 0x000000011b1b8824 */ /* 0x000fe400078e0a00 */
[----:B------:R-:W-:Y:S02]  /*12710*/  IMAD.MOV R20, RZ, RZ, -R23 ;  /* 0x000000ffff147224 */ /* 0x000fe400078e0a17 */
[C---:B------:R-:W-:Y:S02]  /*12720*/  IMAD R23, R0.reuse, R29, R12 ;  /* 0x0000001d00177224 */ /* 0x040fe400078e020c */
[----:B0-----:R-:W-:Y:S02]  /*12730*/  IMAD.MOV.U32 R2, RZ, RZ, R27 ;  /* 0x000000ffff027224 */ /* 0x001fe400078e001b */
[----:B------:R-:W-:-:S02]  /*12740*/  IMAD R16, R0, R20, R16 ;  /* 0x0000001400107224 */ /* 0x000fc400078e0210 */
[----:B------:R-:W-:Y:S01]  /*12750*/  @!P6 IMAD.MOV R2, RZ, RZ, -R2 ;  /* 0x000000ffff02e224 */ /* 0x000fe200078e0a02 */
[----:B------:R-:W-:Y:S01]  /*12760*/  ISETP.GT.U32.AND P6, PT, R0, R23, PT ;  /* 0x000000170000720c */ /* 0x000fe20003fc4070 */
[--C-:B------:R-:W-:Y:S01]  /*12770*/  @!P1 IMAD.IADD R18, R18, 0x1, -R0.reuse ;  /* 0x0000000112129824 */ /* 0x100fe200078e0a00 */
[----:B------:R-:W-:Y:S02]  /*12780*/  ISETP.GT.U32.AND P1, PT, R0, R16, PT ;  /* 0x000000100000720c */ /* 0x000fe40003f24070 */
[----:B------:R0:W-:Y:S09]  /*12790*/  STL [R1+0x4fc], R2 ;  /* 0x0004fc0201007387 */ /* 0x0001f20000100800 */
[----:B------:R-:W-:-:S02]  /*127a0*/  @!P6 IMAD.IADD R23, R23, 0x1, -R0 ;  /* 0x000000011717e824 */ /* 0x000fc400078e0a00 */
[----:B------:R-:W-:-:S03]  /*127b0*/  @!P1 IMAD.IADD R16, R16, 0x1, -R0 ;  /* 0x0000000110109824 */ /* 0x000fc600078e0a00 */
[----:B------:R-:W-:Y:S01]  /*127c0*/  ISETP.GT.U32.AND P1, PT, R0, R23, PT ;  /* 0x000000170000720c */ /* 0x000fe20003f24070 */
[----:B0-----:R-:W-:-:S04]  /*127d0*/  IMAD.MOV.U32 R2, RZ, RZ, R18 ;  /* 0x000000ffff027224 */ /* 0x001fc800078e0012 */
[----:B------:R-:W-:Y:S01]  /*127e0*/  @!P2 IMAD.MOV R2, RZ, RZ, -R2 ;  /* 0x000000ffff02a224 */ /* 0x000fe200078e0a02 */
[----:B------:R-:W-:-:S07]  /*127f0*/  ISETP.GT.U32.AND P2, PT, R0, R16, PT ;  /* 0x000000100000720c */ /* 0x000fce0003f44070 */
[----:B------:R-:W-:Y:S01]  /*12800*/  @!P1 IMAD.IADD R23, R23, 0x1, -R0 ;  /* 0x0000000117179824 */ /* 0x000fe200078e0a00 */
[----:B---3--:R-:W-:-:S05]  /*12810*/  IABS R12, R55 ;  /* 0x00000037000c7213 */ /* 0x008fca0000000000 */
[----:B------:R-:W-:-:S04]  /*12820*/  IMAD.HI.U32 R29, R25, R12, RZ ;  /* 0x0000000c191d7227 */ /* 0x000fc800078e00ff */
[----:B------:R-:W-:-:S04]  /*12830*/  IMAD.MOV R29, RZ, RZ, -R29 ;  /* 0x000000ffff1d7224 */ /* 0x000fc800078e0a1d */
[C---:B------:R-:W-:Y:S01]  /*12840*/  IMAD R12, R0.reuse, R29, R12 ;  /* 0x0000001d000c7224 */ /* 0x040fe200078e020c */
[----:B------:R-:W-:Y:S02]  /*12850*/  ISETP.GE.AND P0, PT, R55, RZ, PT ;  /* 0x000000ff3700720c */ /* 0x000fe40003f06270 */
[----:B------:R-:W3:Y:S02]  /*12860*/  LDL.LU R55, [R1+0x4b4] ;  /* 0x0004b40001377983 */ /* 0x000ee40000300800 */
[----:B------:R-:W-:Y:S02]  /*12870*/  ISETP.GT.U32.AND P6, PT, R0, R12, PT ;  /* 0x0000000c0000720c */ /* 0x000fe40003fc4070 */
[----:B----4-:R-:W-:Y:S02]  /*12880*/  IABS R33, R52 ;  /* 0x0000003400217213 */ /* 0x010fe40000000000 */
[----:B------:R-:W-:Y:S02]  /*12890*/  ISETP.GE.AND P4, PT, R52, RZ, PT ;  /* 0x000000ff3400720c */ /* 0x000fe40003f86270 */
[----:B------:R-:W4:Y:S01]  /*128a0*/  LDL.LU R52, [R1+0x4b8] ;  /* 0x0004b80001347983 */ /* 0x000f220000300800 */
[----:B------:R-:W-:-:S04]  /*128b0*/  IMAD.HI.U32 R14, R25, R33, RZ ;  /* 0x00000021190e7227 */ /* 0x000fc800078e00ff */
[----:B------:R-:W-:Y:S02]  /*128c0*/  IMAD.MOV R14, RZ, RZ, -R14 ;  /* 0x000000ffff0e7224 */ /* 0x000fe400078e0a0e */
[----:B------:R-:W-:Y:S02]  /*128d0*/  @!P6 IMAD.IADD R12, R12, 0x1, -R0 ;  /* 0x000000010c0ce824 */ /* 0x000fe400078e0a00 */
[C---:B------:R-:W-:Y:S01]  /*128e0*/  IMAD R33, R0.reuse, R14, R33 ;  /* 0x0000000e00217224 */ /* 0x040fe200078e0221 */
[----:B------:R0:W-:Y:S02]  /*128f0*/  STL [R1+0x4f4], R2 ;  /* 0x0004f40201007387 */ /* 0x0001e40000100800 */
[C---:B------:R-:W-:Y:S02]  /*12900*/  ISETP.GT.U32.AND P6, PT, R0.reuse, R12, PT ;  /* 0x0000000c0000720c */ /* 0x040fe40003fc4070 */
[----:B------:R-:W-:Y:S02]  /*12910*/  ISETP.GT.U32.AND P1, PT, R0, R33, PT ;  /* 0x000000210000720c */ /* 0x000fe40003f24070 */
[----:B-----5:R-:W-:-:S05]  /*12920*/  IABS R31, R53 ;  /* 0x00000035001f7213 */ /* 0x020fca0000000000 */
[----:B------:R-:W-:Y:S01]  /*12930*/  IMAD.HI.U32 R35, R25, R31, RZ ;  /* 0x0000001f19237227 */ /* 0x000fe200078e00ff */
[----:B------:R-:W-:-:S03]  /*12940*/  IABS R27, R42 ;  /* 0x0000002a001b7213 */ /* 0x000fc60000000000 */
[----:B------:R-:W-:Y:S02]  /*12950*/  IMAD.MOV R35, RZ, RZ, -R35 ;  /* 0x000000ffff237224 */ /* 0x000fe400078e0a23 */
[----:B0-----:R-:W-:Y:S02]  /*12960*/  IMAD.MOV.U32 R2, RZ, RZ, R23 ;  /* 0x000000ffff027224 */ /* 0x001fe400078e0017 */
[----:B------:R-:W-:Y:S02]  /*12970*/  IMAD R31, R0, R35, R31 ;  /* 0x00000023001f7224 */ /* 0x000fe400078e021f */
[----:B------:R-:W-:-:S04]  /*12980*/  IMAD.HI.U32 R14, R25, R27, RZ ;  /* 0x0000001b190e7227 */ /* 0x000fc800078e00ff */
[----:B------:R-:W-:Y:S01]  /*12990*/  @!P3 IMAD.MOV R2, RZ, RZ, -R2 ;  /* 0x000000ffff02b224 */ /* 0x000fe200078e0a02 */
[----:B------:R-:W-:Y:S01]  /*129a0*/  ISETP.GT.U32.AND P3, PT, R0, R31, PT ;  /* 0x0000001f0000720c */ /* 0x000fe20003f64070 */
[----:B------:R-:W-:Y:S02]  /*129b0*/  IMAD.MOV R14, RZ, RZ, -R14 ;  /* 0x000000ffff0e7224 */ /* 0x000fe400078e0a0e */
[--C-:B------:R-:W-:Y:S01]  /*129c0*/  @!P2 IMAD.IADD R16, R16, 0x1, -R0.reuse ;  /* 0x000000011010a824 */ /* 0x100fe200078e0a00 */
[----:B------:R0:W-:Y:S01]  /*129d0*/  STL [R1+0x4f8], R2 ;  /* 0x0004f80201007387 */ /* 0x0001e20000100800 */
[----:B------:R-:W-:Y:S02]  /*129e0*/  IMAD R27, R0, R14, R27 ;  /* 0x0000000e001b7224 */ /* 0x000fe400078e021b */
[--C-:B------:R-:W-:Y:S02]  /*129f0*/  @!P6 IMAD.IADD R12, R12, 0x1, -R0.reuse ;  /* 0x000000010c0ce824 */ /* 0x100fe400078e0a00 */
        /* <DEDUP_REMOVED lines=53> */
[----:B------:R0:W-:Y:S03]  /*12d50*/  STL [R1+0x4c8], R4 ;  /* 0x0004c80401007387 */ /* 0x0001e60000100800 */
[----:B------:R-:W-:Y:S01]  /*12d60*/  ISETP.GT.U32.AND P6, PT, R0, R18, PT ;  /* 0x000000120000720c */ /* 0x000fe20003fc4070 */
[----:B------:R1:W-:Y:S01]  /*12d70*/  STL [R1+0x4cc], R2 ;  /* 0x0004cc0201007387 */ /* 0x0003e20000100800 */
[----:B------:R-:W-:Y:S02]  /*12d80*/  @!P0 IMAD.IADD R29, R29, 0x1, -R0 ;  /* 0x000000011d1d8824 */ /* 0x000fe400078e0a00 */
[----:B0-----:R-:W-:-:S02]  /*12d90*/  IMAD.MOV.U32 R4, RZ, RZ, R20 ;  /* 0x000000ffff047224 */ /* 0x001fc400078e0014 */
[----:B-1----:R-:W-:Y:S02]  /*12da0*/  IMAD.MOV.U32 R2, RZ, RZ, R27 ;  /* 0x000000ffff027224 */ /* 0x002fe400078e001b */
[----:B------:R-:W-:Y:S02]  /*12db0*/  @!P2 IMAD.MOV R4, RZ, RZ, -R4 ;  /* 0x000000ffff04a224 */ /* 0x000fe400078e0a04 */
[----:B------:R-:W-:Y:S01]  /*12dc0*/  @!P5 IMAD.MOV R2, RZ, RZ, -R2 ;  /* 0x000000ffff02d224 */ /* 0x000fe200078e0a02 */
[----:B------:R-:W-:Y:S01]  /*12dd0*/  ISETP.GT.U32.AND P4, PT, R0, R29, PT ;  /* 0x0000001d0000720c */ /* 0x000fe20003f84070 */
[----:B------:R-:W-:Y:S01]  /*12de0*/  @!P1 IMAD.IADD R14, R14, 0x1, -R0 ;  /* 0x000000010e0e9824 */ /* 0x000fe200078e0a00 */
[----:B------:R-:W-:Y:S01]  /*12df0*/  STL [R1+0x4e4], R4 ;  /* 0x0004e40401007387 */ /* 0x000fe20000100800 */
[----:B---3--:R-:W-:-:S05]  /*12e00*/  IABS R12, R55 ;  /* 0x00000037000c7213 */ /* 0x008fca0000000000 */
[----:B------:R-:W-:Y:S01]  /*12e10*/  IMAD.HI.U32 R35, R25, R12, RZ ;  /* 0x0000000c19237227 */ /* 0x000fe200078e00ff */
[----:B----4-:R-:W-:-:S03]  /*12e20*/  IABS R23, R52 ;  /* 0x0000003400177213 */ /* 0x010fc60000000000 */
[----:B------:R-:W-:Y:S01]  /*12e30*/  IMAD.MOV R35, RZ, RZ, -R35 ;  /* 0x000000ffff237224 */ /* 0x000fe200078e0a23 */
[----:B------:R0:W-:Y:S01]  /*12e40*/  STL [R1+0x4e8], R2 ;  /* 0x0004e80201007387 */ /* 0x0001e20000100800 */
[----:B------:R-:W-:Y:S01]  /*12e50*/  ISETP.GE.AND P1, PT, R55, RZ, PT ;  /* 0x000000ff3700720c */ /* 0x000fe20003f26270 */
[----:B------:R-:W-:Y:S02]  /*12e60*/  IMAD.HI.U32 R16, R25, R23, RZ ;  /* 0x0000001719107227 */ /* 0x000fe400078e00ff */
[----:B------:R-:W3:Y:S02]  /*12e70*/  LDL.LU R55, [R1+0x740] ;  /* 0x0007400001377983 */ /* 0x000ee40000300800 */
[----:B------:R-:W-:Y:S02]  /*12e80*/  IMAD R12, R0, R35, R12 ;  /* 0x00000023000c7224 */ /* 0x000fe400078e020c */
[----:B------:R-:W-:Y:S02]  /*12e90*/  IMAD.MOV R16, RZ, RZ, -R16 ;  /* 0x000000ffff107224 */ /* 0x000fe400078e0a10 */
[----:B------:R-:W-:Y:S01]  /*12ea0*/  @!P6 IMAD.IADD R18, R18, 0x1, -R0 ;  /* 0x000000011212e824 */ /* 0x000fe200078e0a00 */
[----:B------:R-:W-:-:S02]  /*12eb0*/  ISETP.GE.AND P6, PT, R52, RZ, PT ;  /* 0x000000ff3400720c */ /* 0x000fc40003fc6270 */
[----:B------:R-:W4:Y:S01]  /*12ec0*/  LDL.LU R52, [R1+0x744] ;  /* 0x0007440001347983 */ /* 0x000f220000300800 */
[C---:B------:R-:W-:Y:S01]  /*12ed0*/  IMAD R23, R0.reuse, R16, R23 ;  /* 0x0000001000177224 */ /* 0x040fe200078e0217 */
[C---:B------:R-:W-:Y:S01]  /*12ee0*/  ISETP.GT.U32.AND P2, PT, R0.reuse, R12, PT ;  /* 0x0000000c0000720c */ /* 0x040fe20003f44070 */
[----:B------:R-:W-:Y:S01]  /*12ef0*/  @!P4 IMAD.IADD R29, R29, 0x1, -R0 ;  /* 0x000000011d1dc824 */ /* 0x000fe200078e0a00 */
[----:B------:R-:W-:Y:S02]  /*12f00*/  ISETP.GE.AND P0, PT, R51, RZ, PT ;  /* 0x000000ff3300720c */ /* 0x000fe40003f06270 */
[----:B------:R-:W-:Y:S01]  /*12f10*/  ISETP.GT.U32.AND P4, PT, R0, R23, PT ;  /* 0x000000170000720c */ /* 0x000fe20003f84070 */
[----:B0-----:R-:W-:Y:S01]  /*12f20*/  IMAD.MOV.U32 R2, RZ, RZ, R29 ;  /* 0x000000ffff027224 */ /* 0x001fe200078e001d */
[----:B------:R-:W-:-:S07]  /*12f30*/  ISETP.GE.AND P5, PT, R44, RZ, PT ;  /* 0x000000ff2c00720c */ /* 0x000fce0003fa6270 */
[----:B------:R-:W-:Y:S02]  /*12f40*/  @!P2 IMAD.IADD R12, R12, 0x1, -R0 ;  /* 0x000000010c0ca824 */ /* 0x000fe400078e0a00 */
[----:B------:R-:W-:Y:S02]  /*12f50*/  @!P0 IMAD.MOV R2, RZ, RZ, -R2 ;  /* 0x000000ffff028224 */ /* 0x000fe400078e0a02 */
[----:B------:R-:W-:Y:S01]  /*12f60*/  @!P4 IMAD.IADD R23, R23, 0x1, -R0 ;  /* 0x000000011717c824 */ /* 0x000fe200078e0a00 */
[----:B------:R-:W-:Y:S01]  /*12f70*/  ISETP.GT.U32.AND P4, PT, R0, R12, PT ;  /* 0x0000000c0000720c */ /* 0x000fe20003f84070 */
[----:B------:R-:W-:-:S04]  /*12f80*/  IMAD.MOV.U32 R4, RZ, RZ, R14 ;  /* 0x000000ffff047224 */ /* 0x000fc800078e000e */
[----:B------:R-:W-:-:S08]  /*12f90*/  @!P3 IMAD.MOV R4, RZ, RZ, -R4 ;  /* 0x000000ffff04b224 */ /* 0x000fd000078e0a04 */
[----:B------:R-:W-:Y:S01]  /*12fa0*/  @!P4 IMAD.IADD R12, R12, 0x1, -R0 ;  /* 0x000000010c0cc824 */ /* 0x000fe200078e0a00 */
[----:B-----5:R-:W-:Y:S02]  /*12fb0*/  IABS R20, R53 ;  /* 0x0000003500147213 */ /* 0x020fe40000000000 */
[----:B------:R-:W-:Y:S02]  /*12fc0*/  ISETP.GE.AND P2, PT, R53, RZ, PT ;  /* 0x000000ff3500720c */ /* 0x000fe40003f46270 */
[----:B------:R-:W5:Y:S04]  /*12fd0*/  LDL.LU R53, [R1+0x748] ;  /* 0x0007480001357983 */ /* 0x000f680000300800 */
[----:B------:R-:W5:Y:S04]  /*12fe0*/  LDL.LU R61, [R1+0x74c] ;  /* 0x00074c00013d7983 */ /* 0x000f680000300800 */
[----:B------:R-:W5:Y:S04]  /*12ff0*/  LDL.LU R44, [R1+0x760] ;  /* 0x00076000012c7983 */ /* 0x000f680000300800 */
[----:B------:R0:W-:Y:S02]  /*13000*/  STL [R1+0x4d0], R2 ;  /* 0x0004d00201007387 */ /* 0x0001e40000100800 */
        /* <DEDUP_REMOVED lines=40> */
[----:B------:R-:W-:-:S08]  /*13290*/  @!P1 IMAD.IADD R31, R31, 0x1, -R0 ;  /* 0x000000011f1f9824 */ /* 0x000fd000078e0a00 */
[----:B------:R-:W-:Y:S01]  /*132a0*/  @!P2 IMAD.IADD R27, R27, 0x1, -R0 ;  /* 0x000000011b1ba824 */ /* 0x000fe200078e0a00 */
[----:B---3--:R-:W-:Y:S02]  /*132b0*/  IABS R14, R55 ;  /* 0x00000037000e7213 */ /* 0x008fe40000000000 */
[----:B------:R-:W-:Y:S02]  /*132c0*/  ISETP.GE.AND P0, PT, R55, RZ, PT ;  /* 0x000000ff3700720c */ /* 0x000fe40003f06270 */
[----:B------:R-:W3:Y:S01]  /*132d0*/  LDL.LU R55, [R1+0x7a0] ;  /* 0x0007a00001377983 */ /* 0x000ee20000300800 */
[----:B------:R-:W-:Y:S01]  /*132e0*/  IMAD.HI.U32 R33, R25, R14, RZ ;  /* 0x0000000e19217227 */ /* 0x000fe200078e00ff */
[----:B----4-:R-:W-:-:S03]  /*132f0*/  IABS R12, R52 ;  /* 0x00000034000c7213 */ /* 0x010fc60000000000 */
[----:B------:R-:W-:Y:S02]  /*13300*/  IMAD.MOV R33, RZ, RZ, -R33 ;  /* 0x000000ffff217224 */ /* 0x000fe400078e0a21 */
[----:B------:R-:W-:Y:S01]  /*13310*/  IMAD.HI.U32 R23, R25, R12, RZ ;  /* 0x0000000c19177227 */ /* 0x000fe200078e00ff */
[----:B------:R-:W-:Y:S02]  /*13320*/  ISETP.GE.AND P3, PT, R52, RZ, PT ;  /* 0x000000ff3400720c */ /* 0x000fe40003f66270 */
[----:B------:R-:W4:Y:S01]  /*13330*/  LDL.LU R52, [R1+0x7a4] ;  /* 0x0007a40001347983 */ /* 0x000f220000300800 */
[----:B------:R-:W-:Y:S02]  /*13340*/  IMAD.MOV R23, RZ, RZ, -R23 ;  /* 0x000000ffff177224 */ /* 0x000fe400078e0a17 */
[C---:B------:R-:W-:Y:S01]  /*13350*/  IMAD R14, R0.reuse, R33, R14 ;  /* 0x00000021000e7224 */ /* 0x040fe200078e020e */
[----:B------:R0:W-:Y:S01]  /*13360*/  STL [R1+0x4c0], R2 ;  /* 0x0004c00201007387 */ /* 0x0001e20000100800 */
[----:B------:R-:W-:-:S03]  /*13370*/  IMAD R12, R0, R23, R12 ;  /* 0x00000017000c7224 */ /* 0x000fc600078e020c */
[C---:B------:R-:W-:Y:S01]  /*13380*/  ISETP.GT.U32.AND P6, PT, R0.reuse, R14, PT ;  /* 0x0000000e0000720c */ /* 0x040fe20003fc4070 */
[----:B0-----:R-:W-:Y:S01]  /*13390*/  IMAD.MOV.U32 R2, RZ, RZ, R31 ;  /* 0x000000ffff027224 */ /* 0x001fe200078e001f */
[----:B------:R-:W-:-:S03]  /*133a0*/  ISETP.GT.U32.AND P1, PT, R0, R12, PT ;  /* 0x0000000c0000720c */ /* 0x000fc60003f24070 */
[----:B------:R-:W-:-:S05]  /*133b0*/  @!P5 IMAD.MOV R2, RZ, RZ, -R2 ;  /* 0x000000ffff02d224 */ /* 0x000fca00078e0a02 */
[----:B------:R0:W-:Y:S03]  /*133c0*/  STL [R1+0x4c4], R2 ;  /* 0x0004c40201007387 */ /* 0x0001e60000100800 */
[----:B------:R-:W-:Y:S02]  /*133d0*/  @!P6 IMAD.IADD R14, R14, 0x1, -R0 ;  /* 0x000000010e0ee824 */ /* 0x000fe400078e0a00 */
[----:B0-----:R-:W-:-:S04]  /*133e0*/  IMAD.MOV.U32 R2, RZ, RZ, R27 ;  /* 0x000000ffff027224 */ /* 0x001fc800078e001b */
[----:B------:R-:W-:Y:S02]  /*133f0*/  @!P4 IMAD.MOV R2, RZ, RZ, -R2 ;  /* 0x000000ffff02c224 */ /* 0x000fe400078e0a02 */
[----:B------:R-:W-:Y:S01]  /*13400*/  @!P1 IMAD.IADD R12, R12, 0x1, -R0 ;  /* 0x000000010c0c9824 */ /* 0x000fe200078e0a00 */
[----:B------:R-:W-:Y:S02]  /*13410*/  ISETP.GT.U32.AND P6, PT, R0, R14, PT ;  /* 0x0000000e0000720c */ /* 0x000fe40003fc4070 */
[----:B------:R0:W-:Y:S01]  /*13420*/  STL [R1+0x4bc], R2 ;  /* 0x0004bc0201007387 */ /* 0x0001e20000100800 */
[----:B-----5:R-:W-:-:S05]  /*13430*/  IABS R18, R53 ;  /* 0x0000003500127213 */ /* 0x020fca0000000000 */
[----:B------:R-:W-:Y:S01]  /*13440*/  IMAD.HI.U32 R35, R25, R18, RZ ;  /* 0x0000001219237227 */ /* 0x000fe200078e00ff */
[----:B------:R-:W-:-:S03]  /*13450*/  IABS R29, R44 ;  /* 0x0000002c001d7213 */ /* 0x000fc60000000000 */
[----:B------:R-:W-:Y:S01]  /*13460*/  IMAD.MOV R35, RZ, RZ, -R35 ;  /* 0x000000ffff237224 */ /* 0x000fe200078e0a23 */
[----:B------:R-:W-:Y:S02]  /*13470*/  ISETP.GE.AND P1, PT, R53, RZ, PT ;  /* 0x000000ff3500720c */ /* 0x000fe40003f26270 */
[----:B------:R-:W5:Y:S01]  /*13480*/  LDL.LU R53, [R1+0x7a8] ;  /* 0x0007a80001357983 */ /* 0x000f620000300800 */
[----:B------:R-:W-:Y:S02]  /*13490*/  IMAD R18, R0, R35, R18 ;  /* 0x0000002300127224 */ /* 0x000fe400078e0212 */
[----:B------:R-:W-:-:S03]  /*134a0*/  IMAD.HI.U32 R23, R25, R29, RZ ;  /* 0x0000001d19177227 */ /* 0x000fc600078e00ff */
[----:B------:R-:W-:Y:S01]  /*134b0*/  ISETP.GT.U32.AND P5, PT, R0, R18, PT ;  /* 0x000000120000720c */ /* 0x000fe20003fa4070 */
[----:B------:R-:W-:-:S04]  /*134c0*/  IMAD.MOV R23, RZ, RZ, -R23 ;  /* 0x000000ffff177224 */ /* 0x000fc800078e0a17 */
[----:B------:R-:W-:Y:S02]  /*134d0*/  IMAD R29, R0, R23, R29 ;  /* 0x00000017001d7224 */ /* 0x000fe400078e021d */
[----:B------:R-:W-:-:S03]  /*134e0*/  @!P6 IMAD.IADD R14, R14, 0x1, -R0 ;  /* 0x000000010e0ee824 */ /* 0x000fc600078e0a00 */
[----:B------:R-:W-:-:S03]  /*134f0*/  ISETP.GT.U32.AND P6, PT, R0, R29, PT ;  /* 0x0000001d0000720c */ /* 0x000fc60003fc4070 */
[----:B------:R-:W-:Y:S01]  /*13500*/  @!P5 IMAD.IADD R18, R18, 0x1, -R0 ;  /* 0x000000011212d824 */ /* 0x000fe200078e0a00 */
[----:B------:R-:W-:-:S09]  /*13510*/  ISETP.GT.U32.AND P5, PT, R0, R12, PT ;  /* 0x0000000c0000720c */ /* 0x000fd20003fa4070 */
[----:B------:R-:W-:-:S04]  /*13520*/  @!P6 IMAD.IADD R29, R29, 0x1, -R0 ;  /* 0x000000011d1de824 */ /* 0x000fc800078e0a00 */
[----:B------:R-:W-:Y:S01]  /*13530*/  @!P5 IMAD.IADD R12, R12, 0x1, -R0 ;  /* 0x000000010c0cd824 */ /* 0x000fe200078e0a00 */
        /* <DEDUP_REMOVED lines=32> */
[----:B------:R-:W-:Y:S02]  /*13740*/  IMAD R31, R0, R31, R33 ;  /* 0x0000001f001f7224 */ /* 0x000fe400078e0221 */
[----:B------:R-:W-:Y:S01]  /*13750*/  @!P2 IMAD.IADD R18, R18, 0x1, -R0 ;  /* 0x000000011212a824 */ /* 0x000fe200078e0a00 */
[----:B------:R-:W-:Y:S01]  /*13760*/  ISETP.GE.AND P2, PT, R61, RZ, PT ;  /* 0x000000ff3d00720c */ /* 0x000fe20003f46270 */
[----:B------:R-:W-:Y:S01]  /*13770*/  IMAD.MOV.U32 R4, RZ, RZ, R12 ;  /* 0x000000ffff047224 */ /* 0x000fe200078e000c */
[----:B------:R-:W-:-:S03]  /*13780*/  ISETP.GT.U32.AND P0, PT, R0, R31, PT ;  /* 0x0000001f0000720c */ /* 0x000fc60003f04070 */
[----:B------:R-:W-:Y:S02]  /*13790*/  @!P3 IMAD.MOV R4, RZ, RZ, -R4 ;  /* 0x000000ffff04b224 */ /* 0x000fe400078e0a04 */
[----:B0-----:R-:W-:Y:S02]  /*137a0*/  IMAD.MOV.U32 R2, RZ, RZ, R18 ;  /* 0x000000ffff027224 */ /* 0x001fe400078e0012 */
[----:B------:R-:W-:Y:S01]  /*137b0*/  @!P6 IMAD.IADD R35, R35, 0x1, -R0 ;  /* 0x000000012323e824 */ /* 0x000fe200078e0a00 */
[----:B------:R0:W-:Y:S01]  /*137c0*/  STL [R1+0x4b4], R4 ;  /* 0x0004b40401007387 */ /* 0x0001e20000100800 */
[----:B------:R-:W-:Y:S01]  /*137d0*/  @!P1 IMAD.MOV R2, RZ, RZ, -R2 ;  /* 0x000000ffff029224 */ /* 0x000fe200078e0a02 */
[----:B------:R-:W-:Y:S02]  /*137e0*/  ISETP.GT.U32.AND P1, PT, R0, R23, PT ;  /* 0x000000170000720c */ /* 0x000fe40003f24070 */
[----:B---3--:R-:W-:-:S05]  /*137f0*/  IABS R14, R55 ;  /* 0x00000037000e7213 */ /* 0x008fca0000000000 */
[----:B------:R-:W-:-:S04]  /*13800*/  IMAD.HI.U32 R33, R25, R14, RZ ;  /* 0x0000000e19217227 */ /* 0x000fc800078e00ff */
[----:B------:R-:W-:Y:S02]  /*13810*/  IMAD.MOV R33, RZ, RZ, -R33 ;  /* 0x000000ffff217224 */ /* 0x000fe400078e0a21 */
[----:B0-----:R-:W-:Y:S02]  /*13820*/  IMAD.MOV.U32 R4, RZ, RZ, R16 ;  /* 0x000000ffff047224 */ /* 0x001fe400078e0010 */
[C---:B------:R-:W-:Y:S01]  /*13830*/  IMAD R14, R0.reuse, R33, R14 ;  /* 0x00000021000e7224 */ /* 0x040fe200078e020e */
[C---:B------:R-:W-:Y:S01]  /*13840*/  ISETP.GT.U32.AND P6, PT, R0.reuse, R35, PT ;  /* 0x000000230000720c */ /* 0x040fe20003fc4070 */
[----:B------:R-:W-:Y:S01]  /*13850*/  @!P2 IMAD.MOV R4, RZ, RZ, -R4 ;  /* 0x000000ffff04a224 */ /* 0x000fe200078e0a04 */
[----:B------:R0:W-:Y:S02]  /*13860*/  STL [R1+0x4b0], R2 ;  /* 0x0004b00201007387 */ /* 0x0001e40000100800 */
[----:B------:R-:W-:Y:S01]  /*13870*/  ISETP.GT.U32.AND P2, PT, R0, R14, PT ;  /* 0x0000000e0000720c */ /* 0x000fe20003f44070 */
        /* <DEDUP_REMOVED lines=18> */
[----:B------:R-:W-:-:S02]  /*139a0*/  ISETP.GE.AND P0, PT, R51, RZ, PT ;  /* 0x000000ff3300720c */ /* 0x000fc40003f06270 */
[----:B------:R-:W-:Y:S01]  /*139b0*/  ISETP.GT.U32.AND P3, PT, R0, R18, PT ;  /* 0x000000120000720c */ /* 0x000fe20003f64070 */
[----:B0-----:R-:W-:Y:S01]  /*139c0*/  IMAD.MOV.U32 R2, RZ, RZ, R31 ;  /* 0x000000ffff027224 */ /* 0x001fe200078e001f */
[----:B------:R-:W-:Y:S01]  /*139d0*/  ISETP.GE.AND P4, PT, R42, RZ, PT ;  /* 0x000000ff2a00720c */ /* 0x000fe20003f86270 */
[----:B------:R-:W-:Y:S01]  /*139e0*/  IMAD.MOV.U32 R4, RZ, RZ, R23 ;  /* 0x000000ffff047224 */ /* 0x000fe200078e0017 */
[----:B-----5:R-:W-:Y:S02]  /*139f0*/  IABS R16, R53 ;  /* 0x0000003500107213 */ /* 0x020fe40000000000 */
[----:B------:R-:W-:Y:S02]  /*13a00*/  ISETP.GE.AND P2, PT, R53, RZ, PT ;  /* 0x000000ff3500720c */ /* 0x000fe40003f46270 */
[----:B------:R-:W5:Y:S05]  /*13a10*/  LDL.LU R53, [R1+0x7cc] ;  /* 0x0007cc0001357983 */ /* 0x000f6a0000300800 */
[----:B------:R-:W-:Y:S01]  /*13a20*/  @!P3 IMAD.IADD R18, R18, 0x1, -R0 ;  /* 0x000000011212b824 */ /* 0x000fe200078e0a00 */
[----:B------:R-:W-:Y:S01]  /*13a30*/  ISETP.GT.U32.AND P3, PT, R0, R14, PT ;  /* 0x0000000e0000720c */ /* 0x000fe20003f64070 */
[----:B------:R-:W-:Y:S01]  /*13a40*/  @!P0 IMAD.MOV R2, RZ, RZ, -R2 ;  /* 0x000000ffff028224 */ /* 0x000fe200078e0a02 */
        /* <DEDUP_REMOVED lines=16> */
[----:B------:R-:W-:-:S04]  /*13b50*/  IMAD.MOV.U32 R20, RZ, RZ, R16 ;  /* 0x000000ffff147224 */ /* 0x000fc800078e0010 */
        /* <DEDUP_REMOVED lines=32> */
[----:B----4-:R-:W-:Y:S02]  /*13d60*/  IABS R12, R52 ;  /* 0x00000034000c7213 */ /* 0x010fe40000000000 */
[----:B------:R-:W-:Y:S02]  /*13d70*/  ISETP.GE.AND P0, PT, R55, RZ, PT ;  /* 0x000000ff3700720c */ /* 0x000fe40003f06270 */
[----:B------:R-:W3:Y:S01]  /*13d80*/  LDL.LU R55, [R1+0x804] ;  /* 0x0008040001377983 */ /* 0x000ee20000300800 */
[----:B------:R-:W-:Y:S01]  /*13d90*/  IMAD.HI.U32 R23, R25, R12, RZ ;  /* 0x0000000c19177227 */ /* 0x000fe200078e00ff */
[----:B------:R-:W-:Y:S02]  /*13da0*/  ISETP.GE.AND P5, PT, R52, RZ, PT ;  /* 0x000000ff3400720c */ /* 0x000fe40003fa6270 */
[----:B------:R-:W4:Y:S01]  /*13db0*/  LDL.LU R52, [R1+0x808] ;  /* 0x0008080001347983 */ /* 0x000f220000300800 */
[----:B------:R-:W-:Y:S01]  /*13dc0*/  IMAD.MOV R23, RZ, RZ, -R23 ;  /* 0x000000ffff177224 */ /* 0x000fe200078e0a17 */
[----:B-----5:R-:W-:-:S05]  /*13dd0*/  IABS R33, R53 ;  /* 0x0000003500217213 */ /* 0x020fca0000000000 */
[----:B------:R-:W-:Y:S02]  /*13de0*/  IMAD.MOV.U32 R18, RZ, RZ, R33 ;  /* 0x000000ffff127224 */ /* 0x000fe400078e0021 */
[----:B------:R-:W-:-:S04]  /*13df0*/  IMAD.MOV R33, RZ, RZ, -R35 ;  /* 0x000000ffff217224 */ /* 0x000fc800078e0a23 */
[----:B------:R-:W-:-:S05]  /*13e00*/  IMAD R14, R0, R33, R14 ;  /* 0x00000021000e7224 */ /* 0x000fca00078e020e */
[----:B------:R-:W-:Y:S01]  /*13e10*/  ISETP.GT.U32.AND P6, PT, R0, R14, PT ;  /* 0x0000000e0000720c */ /* 0x000fe20003fc4070 */
[----:B------:R-:W-:Y:S01]  /*13e20*/  IMAD.HI.U32 R35, R25, R18, RZ ;  /* 0x0000001219237227 */ /* 0x000fe200078e00ff */
[----:B------:R-:W-:-:S03]  /*13e30*/  IABS R29, R42 ;  /* 0x0000002a001d7213 */ /* 0x000fc60000000000 */
[----:B------:R-:W-:Y:S02]  /*13e40*/  IMAD R12, R0, R23, R12 ;  /* 0x00000017000c7224 */ /* 0x000fe400078e020c */
[----:B------:R-:W-:Y:S01]  /*13e50*/  IMAD.MOV R35, RZ, RZ, -R35 ;  /* 0x000000ffff237224 */ /* 0x000fe200078e0a23 */
[----:B------:R0:W-:Y:S05]  /*13e60*/  STL [R1+0x48c], R2 ;  /* 0x00048c0201007387 */ /* 0x0001ea0000100800 */
[----:B------:R-:W-:Y:S01]  /*13e70*/  @!P6 IMAD.IADD R14, R14, 0x1, -R0 ;  /* 0x000000010e0ee824 */ /* 0x000fe200078e0a00 */
[C---:B------:R-:W-:Y:S01]  /*13e80*/  ISETP.GT.U32.AND P1, PT, R0.reuse, R12, PT ;  /* 0x0000000c0000720c */ /* 0x040fe20003f24070 */
[----:B------:R-:W-:-:S02]  /*13e90*/  IMAD R18, R0, R35, R18 ;  /* 0x0000002300127224 */ /* 0x000fc400078e0212 */
[----:B------:R-:W-:Y:S01]  /*13ea0*/  IMAD.HI.U32 R23, R25, R29, RZ ;  /* 0x0000001d19177227 */ /* 0x000fe200078e00ff */
[----:B------:R-:W-:-:S03]  /*13eb0*/  ISETP.GT.U32.AND P6, PT, R0, R14, PT ;  /* 0x0000000e0000720c */ /* 0x000fc60003fc4070 */
        /* <DEDUP_REMOVED lines=70> */
[----:B------:R-:W-:Y:S01]  /*14320*/  @!P6 IMAD.IADD R20, R20, 0x1, -R0 ;  /* 0x000000011414e824 */ /* 0x000fe200078e0a00 */
[----:B---3--:R-:W-:-:S02]  /*14330*/  IABS R14, R55 ;  /* 0x00000037000e7213 */ /* 0x008fc40000000000 */
[----:B----4-:R-:W-:-:S03]  /*14340*/  IABS R27, R52 ;  /* 0x00000034001b7213 */ /* 0x010fc60000000000 */
[----:B------:R-:W-:Y:S01]  /*14350*/  IMAD.HI.U32 R33, R25, R14, RZ ;  /* 0x0000000e19217227 */ /* 0x000fe200078e00ff */
[----:B------:R0:W-:Y:S01]  /*14360*/  STL [R1+0x470], R2 ;  /* 0x0004700201007387 */ /* 0x0001e20000100800 */
[----:B------:R-:W-:Y:S02]  /*14370*/  ISETP.GE.AND P1, PT, R55, RZ, PT ;  /* 0x000000ff3700720c */ /* 0x000fe40003f26270 */
[----:B------:R-:W-:Y:S01]  /*14380*/  IMAD.MOV R33, RZ, RZ, -R33 ;  /* 0x000000ffff217224 */ /* 0x000fe200078e0a21 */
[----:B------:R-:W3:Y:S01]  /*14390*/  LDL.LU R55, [R1+0x848] ;  /* 0x0008480001377983 */ /* 0x000ee20000300800 */
[----:B------:R-:W-:Y:S01]  /*143a0*/  IMAD.HI.U32 R23, R25, R27, RZ ;  /* 0x0000001b19177227 */ /* 0x000fe200078e00ff */
[----:B------:R-:W-:-:S03]  /*143b0*/  ISETP.GT.U32.AND P6, PT, R0, R20, PT ;  /* 0x000000140000720c */ /* 0x000fc60003fc4070 */
[----:B------:R-:W-:Y:S02]  /*143c0*/  IMAD R14, R0, R33, R14 ;  /* 0x00000021000e7224 */ /* 0x000fe400078e020e */
[----:B------:R-:W-:-:S03]  /*143d0*/  IMAD.MOV R12, RZ, RZ, -R23 ;  /* 0x000000ffff0c7224 */ /* 0x000fc600078e0a17 */
[C---:B------:R-:W-:Y:S01]  /*143e0*/  ISETP.GT.U32.AND P2, PT, R0.reuse, R14, PT ;  /* 0x0000000e0000720c */ /* 0x040fe20003f44070 */
[C---:B------:R-:W-:Y:S02]  /*143f0*/  IMAD R27, R0.reuse, R12, R27 ;  /* 0x0000000c001b7224 */ /* 0x040fe400078e021b */
[--C-:B------:R-:W-:Y:S01]  /*14400*/  @!P5 IMAD.IADD R31, R31, 0x1, -R0.reuse ;  /* 0x000000011f1fd824 */ /* 0x100fe200078e0a00 */
[----:B------:R-:W-:Y:S02]  /*14410*/  ISETP.GE.AND P0, PT, R51, RZ, PT ;  /* 0x000000ff3300720c */ /* 0x000fe40003f06270 */
[----:B------:R-:W-:Y:S01]  /*14420*/  ISETP.GT.U32.AND P5, PT, R0, R27, PT ;  /* 0x0000001b0000720c */ /* 0x000fe20003fa4070 */
[----:B------:R-:W-:Y:S01]  /*14430*/  @!P6 IMAD.IADD R20, R20, 0x1, -R0 ;  /* 0x000000011414e824 */ /* 0x000fe200078e0a00 */
[----:B------:R-:W-:Y:S02]  /*14440*/  ISETP.GE.AND P6, PT, R52, RZ, PT ;  /* 0x000000ff3400720c */ /* 0x000fe40003fc6270 */
[----:B------:R-:W4:Y:S01]  /*14450*/  LDL.LU R52, [R1+0x84c] ;  /* 0x00084c0001347983 */ /* 0x000f220000300800 */
[----:B0-----:R-:W-:-:S02]  /*14460*/  IMAD.MOV.U32 R2, RZ, RZ, R31 ;  /* 0x000000ffff027224 */ /* 0x001fc400078e001f */
[----:B------:R-:W-:Y:S01]  /*14470*/  @!P2 IMAD.IADD R14, R14, 0x1, -R0 ;  /* 0x000000010e0ea824 */ /* 0x000fe200078e0a00 */
[----:B------:R-:W-:-:S03]  /*14480*/  ISETP.GE.AND P3, PT, R44, RZ, PT ;  /* 0x000000ff2c00720c */ /* 0x000fc60003f66270 */
        /* <DEDUP_REMOVED lines=51> */
[----:B------:R-:W-:Y:S02]  /*147c0*/  ISETP.GT.U32.AND P2, PT, R0, R18, PT ;  /* 0x000000120000720c */ /* 0x000fe40003f44070 */
        /* <DEDUP_REMOVED lines=12> */
[--C-:B------:R-:W-:Y:S02]  /*14890*/  @!P6 IMAD.IADD R12, R12, 0x1, -R0.reuse ;  /* 0x000000010c0ce824 */ /* 0x100fe400078e0a00 */
[----:B------:R-:W-:Y:S02]  /*148a0*/  IMAD R33, R0, R14, R33 ;  /* 0x0000000e00217224 */ /* 0x000fe400078e0221 */
[--C-:B------:R-:W-:Y:S01]  /*148b0*/  @!P1 IMAD.IADD R20, R20, 0x1, -R0.reuse ;  /* 0x0000000114149824 */ /* 0x100fe200078e0a00 */
[----:B------:R0:W-:Y:S01]  /*148c0*/  STL [R1+0x454], R2 ;  /* 0x0004540201007387 */ /* 0x0001e20000100800 */
[C---:B------:R-:W-:Y:S02]  /*148d0*/  ISETP.GT.U32.AND P6, PT, R0.reuse, R12, PT ;  /* 0x0000000c0000720c */ /* 0x040fe40003fc4070 */
[----:B------:R-:W-:Y:S01]  /*148e0*/  ISETP.GT.U32.AND P1, PT, R0, R33, PT ;  /* 0x000000210000720c */ /* 0x000fe20003f24070 */
[----:B------:R-:W-:-:S02]  /*148f0*/  @!P2 IMAD.IADD R18, R18, 0x1, -R0 ;  /* 0x000000011212a824 */ /* 0x000fc400078e0a00 */
[----:B0-----:R-:W-:-:S04]  /*14900*/  IMAD.MOV.U32 R2, RZ, RZ, R20 ;  /* 0x000000ffff027224 */ /* 0x001fc800078e0014 */
[----:B------:R-:W-:-:S05]  /*14910*/  @!P3 IMAD.MOV R2, RZ, RZ, -R2 ;  /* 0x000000ffff02b224 */ /* 0x000fca00078e0a02 */
[----:B------:R0:W-:Y:S01]  /*14920*/  STL [R1+0x458], R2 ;  /* 0x0004580201007387 */ /* 0x0001e20000100800 */
[--C-:B------:R-:W-:Y:S02]  /*14930*/  @!P6 IMAD.IADD R12, R12, 0x1, -R0.reuse ;  /* 0x000000010c0ce824 */ /* 0x100fe400078e0a00 */
[----:B------:R-:W-:Y:S02]  /*14940*/  @!P1 IMAD.IADD R33, R33, 0x1, -R0 ;  /* 0x0000000121219824 */ /* 0x000fe400078e0a00 */
[----:B0-----:R-:W-:-:S04]  /*14950*/  IMAD.MOV.U32 R2, RZ, RZ, R18 ;  /* 0x000000ffff027224 */ /* 0x001fc800078e0012 */
[----:B------:R-:W-:Y:S01]  /*14960*/  @!P5 IMAD.MOV R2, RZ, RZ, -R2 ;  /* 0x000000ffff02d224 */ /* 0x000fe200078e0a02 */
[----:B-----5:R-:W-:-:S05]  /*14970*/  IABS R31, R53 ;  /* 0x00000035001f7213 */ /* 0x020fca0000000000 */
[----:B------:R-:W-:Y:S01]  /*14980*/  IMAD.HI.U32 R35, R25, R31, RZ ;  /* 0x0000001f19237227 */ /* 0x000fe200078e00ff */
[----:B------:R-:W-:-:S03]  /*14990*/  IABS R27, R44 ;  /* 0x0000002c001b7213 */ /* 0x000fc60000000000 */
[----:B------:R-:W-:-:S04]  /*149a0*/  IMAD.MOV R35, RZ, RZ, -R35 ;  /* 0x000000ffff237224 */ /* 0x000fc800078e0a23 */
[----:B------:R-:W-:Y:S02]  /*149b0*/  IMAD R31, R0, R35, R31 ;  /* 0x00000023001f7224 */ /* 0x000fe400078e021f */
[----:B------:R-:W-:-:S03]  /*149c0*/  IMAD.HI.U32 R14, R25, R27, RZ ;  /* 0x0000001b190e7227 */ /* 0x000fc600078e00ff */
[----:B------:R-:W-:Y:S01]  /*149d0*/  ISETP.GT.U32.AND P3, PT, R0, R31, PT ;  /* 0x0000001f0000720c */ /* 0x000fe20003f64070 */
[----:B------:R-:W-:-:S04]  /*149e0*/  IMAD.MOV R14, RZ, RZ, -R14 ;  /* 0x000000ffff0e7224 */ /* 0x000fc800078e0a0e */
[----:B------:R-:W-:-:S05]  /*149f0*/  IMAD R27, R0, R14, R27 ;  /* 0x0000000e001b7224 */ /* 0x000fca00078e021b */
[C---:B------:R-:W-:Y:S01]  /*14a00*/  ISETP.GT.U32.AND P6, PT, R0.reuse, R27, PT ;  /* 0x0000001b0000720c */ /* 0x040fe20003fc4070 */
[----:B------:R0:W-:Y:S01]  /*14a10*/  STL [R1+0x3b4], R2 ;  /* 0x0003b40201007387 */ /* 0x0001e20000100800 */
[----:B------:R-:W-:Y:S01]  /*14a20*/  ISETP.GE.AND P1, PT, R53, RZ, PT ;  /* 0x000000ff3500720c */ /* 0x000fe20003f26270 */
[--C-:B------:R-:W-:Y:S01]  /*14a30*/  @!P3 IMAD.IADD R31, R31, 0x1, -R0.reuse ;  /* 0x000000011f1fb824 */ /* 0x100fe200078e0a00 */
[----:B------:R-:W-:Y:S01]  /*14a40*/  ISETP.GT.U32.AND P3, PT, R0, R33, PT ;  /* 0x000000210000720c */ /* 0x000fe20003f64070 */
[----:B------:R-:W5:Y:S08]  /*14a50*/  LDL.LU R53, [R1+0x950] ;  /* 0x0009500001357983 */ /* 0x000f700000300800 */
        /* <DEDUP_REMOVED lines=48> */
[----:B------:R-:W-:Y:S01]  /*14d60*/  @!P2 IMAD.MOV R4, RZ, RZ, -R4 ;  /* 0x000000ffff04a224 */ /* 0x000fe200078e0a04 */
[----:B---3--:R-:W-:Y:S01]  /*14d70*/  IABS R12, R55 ;  /* 0x00000037000c7213 */ /* 0x008fe20000000000 */
[----:B------:R-:W-:Y:S01]  /*14d80*/  @!P6 IMAD.MOV R2, RZ, RZ, -R2 ;  /* 0x000000ffff02e224 */ /* 0x000fe200078e0a02 */
[----:B------:R-:W-:-:S03]  /*14d90*/  ISETP.GT.U32.AND P4, PT, R0, R29, PT ;  /* 0x0000001d0000720c */ /* 0x000fc60003f84070 */
        /* <DEDUP_REMOVED lines=14> */
[C---:B------:R-:W-:Y:S02]  /*14e80*/  IMAD R18, R0.reuse, R20, R18 ;  /* 0x0000001400127224 */ /* 0x040fe400078e0212 */
        /* <DEDUP_REMOVED lines=43> */
[----:B------:R-:W-:Y:S01]  /*15140*/  ISETP.GT.U32.AND P1, PT, R0, R16, PT ;  /* 0x000000100000720c */ /* 0x000fe20003f24070 */
[----:B------:R-:W-:Y:S01]  /*15150*/  IMAD.MOV R14, RZ, RZ, -R14 ;  /* 0x000000ffff0e7224 */ /* 0x000fe200078e0a0e */
[----:B------:R-:W-:Y:S01]  /*15160*/  ISETP.GE.AND P6, PT, R44, RZ, PT ;  /* 0x000000ff2c00720c */ /* 0x000fe20003fc6270 */
[----:B------:R-:W-:Y:S01]  /*15170*/  IMAD R31, R0, R20, R31 ;  /* 0x00000014001f7224 */ /* 0x000fe200078e021f */
[----:B------:R-:W2:Y:S01]  /*15180*/  LDL.LU R44, [R1+0x9a8] ;  /* 0x0009a800012c7983 */ /* 0x000ea20000300800 */
        /* <DEDUP_REMOVED lines=26> */
[C---:B------:R-:W-:Y:S02]  /*15330*/  IMAD R12, R0.reuse, R18, R12 ;  /* 0x00000012000c7224 */ /* 0x040fe400078e020c */
        /* <DEDUP_REMOVED lines=21> */
[----:B------:R-:W-:Y:S01]  /*15490*/  ISETP.GT.U32.AND P5, PT, R0, R29, PT ;  /* 0x0000001d0000720c */ /* 0x000fe20003fa4070 */
        /* <DEDUP_REMOVED lines=31> */
[----:B------:R-:W-:Y:S01]  /*15690*/  ISETP.GT.U32.AND P2, PT, R0, R20, PT ;  /* 0x000000140000720c */ /* 0x000fe20003f44070 */
[----:B------:R-:W-:-:S03]  /*156a0*/  IMAD.HI.U32 R35, R25, R16, RZ ;  /* 0x0000001019237227 */ /* 0x000fc600078e00ff */
[C---:B------:R-:W-:Y:S01]  /*156b0*/  ISETP.GT.U32.AND P4, PT, R0.reuse, R14, PT ;  /* 0x0000000e0000720c */ /* 0x040fe20003f84070 */
[----:B------:R-:W-:Y:S02]  /*156c0*/  IMAD.MOV R31, RZ, RZ, -R31 ;  /* 0x000000ffff1f7224 */ /* 0x000fe400078e0a1f */
[----:B------:R-:W-:Y:S02]  /*156d0*/  IMAD.MOV R35, RZ, RZ, -R35 ;  /* 0x000000ffff237224 */ /* 0x000fe400078e0a23 */
[C---:B------:R-:W-:Y:S02]  /*156e0*/  IMAD R31, R0.reuse, R31, R33 ;  /* 0x0000001f001f7224 */ /* 0x040fe400078e0221 */
[----:B------:R-:W-:Y:S02]  /*156f0*/  IMAD R35, R0, R35, R16 ;  /* 0x0000002300237224 */ /* 0x000fe400078e0210 */
[----:B------:R-:W-:Y:S01]  /*15700*/  @!P2 IMAD.IADD R20, R20, 0x1, -R0 ;  /* 0x000000011414a824 */ /* 0x000fe200078e0a00 */
[----:B------:R-:W-:Y:S01]  /*15710*/  ISETP.GT.U32.AND P0, PT, R0, R31, PT ;  /* 0x0000001f0000720c */ /* 0x000fe20003f04070 */
[----:B------:R-:W-:Y:S01]  /*15720*/  IMAD.MOV.U32 R4, RZ, RZ, R12 ;  /* 0x000000ffff047224 */ /* 0x000fe200078e000c */
[----:B------:R-:W-:Y:S01]  /*15730*/  ISETP.GE.AND P2, PT, R61, RZ, PT ;  /* 0x000000ff3d00720c */ /* 0x000fe20003f46270 */
[----:B0-----:R-:W-:-:S02]  /*15740*/  IMAD.MOV.U32 R2, RZ, RZ, R20 ;  /* 0x000000ffff027224 */ /* 0x001fc400078e0014 */
[----:B------:R-:W-:Y:S01]  /*15750*/  @!P4 IMAD.IADD R14, R14, 0x1, -R0 ;  /* 0x000000010e0ec824 */ /* 0x000fe200078e0a00 */
[C---:B------:R-:W-:Y:S01]  /*15760*/  ISETP.GT.U32.AND P4, PT, R0.reuse, R35, PT ;  /* 0x000000230000720c */ /* 0x040fe20003f84070 */
[----:B------:R-:W-:Y:S02]  /*15770*/  @!P3 IMAD.MOV R4, RZ, RZ, -R4 ;  /* 0x000000ffff04b224 */ /* 0x000fe400078e0a04 */
[----:B------:R-:W-:Y:S01]  /*15780*/  @!P1 IMAD.MOV R2, RZ, RZ, -R2 ;  /* 0x000000ffff029224 */ /* 0x000fe200078e0a02 */
[----:B------:R-:W-:Y:S02]  /*15790*/  ISETP.GT.U32.AND P1, PT, R0, R18, PT ;  /* 0x000000120000720c */ /* 0x000fe40003f24070 */
[----:B------:R0:W-:Y:S01]  /*157a0*/  STL [R1+0x414], R4 ;  /* 0x0004140401007387 */ /* 0x0001e20000100800 */
[----:B------:R-:W-:-:S03]  /*157b0*/  @!P0 IMAD.IADD R31, R31, 0x1, -R0 ;  /* 0x000000011f1f8824 */ /* 0x000fc600078e0a00 */
[----:B------:R1:W-:Y:S01]  /*157c0*/  STL [R1+0x410], R2 ;  /* 0x0004100201007387 */ /* 0x0003e20000100800 */
[----:B0-----:R-:W-:Y:S02]  /*157d0*/  IMAD.MOV.U32 R4, RZ, RZ, R14 ;  /* 0x000000ffff047224 */ /* 0x001fe400078e000e */
[----:B-1----:R-:W-:Y:S01]  /*157e0*/  IMAD.MOV.U32 R2, RZ, RZ, R29 ;  /* 0x000000ffff027224 */ /* 0x002fe200078e001d */
[----:B---3--:R-:W-:Y:S01]  /*157f0*/  IABS R16, R55 ;  /* 0x0000003700107213 */ /* 0x008fe20000000000 */
[----:B------:R-:W-:Y:S02]  /*15800*/  @!P2 IMAD.MOV R4, RZ, RZ, -R4 ;  /* 0x000000ffff04a224 */ /* 0x000fe400078e0a04 */
[----:B------:R-:W-:Y:S02]  /*15810*/  @!P5 IMAD.MOV R2, RZ, RZ, -R2 ;  /* 0x000000ffff02d224 */ /* 0x000fe400078e0a02 */
[----:B------:R-:W-:Y:S01]  /*15820*/  IMAD.HI.U32 R33, R25, R16, RZ ;  /* 0x0000001019217227 */ /* 0x000fe200078e00ff */
[----:B----4-:R-:W-:-:S03]  /*15830*/  IABS R23, R52 ;  /* 0x0000003400177213 */ /* 0x010fc60000000000 */
[----:B------:R-:W-:Y:S01]  /*15840*/  @!P4 IMAD.IADD R35, R35, 0x1, -R0 ;  /* 0x000000012323c824 */ /* 0x000fe200078e0a00 */
[----:B------:R-:W-:Y:S01]  /*15850*/  ISETP.GT.U32.AND P4, PT, R0, R31, PT ;  /* 0x0000001f0000720c */ /* 0x000fe20003f84070 */
[----:B------:R-:W-:Y:S01]  /*15860*/  IMAD.MOV R33, RZ, RZ, -R33 ;  /* 0x000000ffff217224 */ /* 0x000fe200078e0a21 */
[----:B------:R-:W-:Y:S01]  /*15870*/  STL [R1+0x40c], R4 ;  /* 0x00040c0401007387 */ /* 0x000fe20000100800 */
[----:B------:R-:W-:-:S03]  /*15880*/  IMAD.HI.U32 R27, R25, R23, RZ ;  /* 0x00000017191b7227 */ /* 0x000fc600078e00ff */
[----:B------:R0:W-:Y:S01]  /*15890*/  STL [R1+0x408], R2 ;  /* 0x0004080201007387 */ /* 0x0001e20000100800 */
[----:B------:R-:W-:Y:S01]  /*158a0*/  @!P1 IMAD.IADD R18, R18, 0x1, -R0 ;  /* 0x0000000112129824 */ /* 0x000fe200078e0a00 */
[----:B------:R-:W-:Y:S01]  /*158b0*/  ISETP.GE.AND P1, PT, R55, RZ, PT ;  /* 0x000000ff3700720c */ /* 0x000fe20003f26270 */
[C---:B------:R-:W-:Y:S01]  /*158c0*/  IMAD R16, R0.reuse, R33, R16 ;  /* 0x0000002100107224 */ /* 0x040fe200078e0210 */
[----:B------:R-:W3:Y:S01]  /*158d0*/  LDL R55, [R1+0x11a0] ;  /* 0x0011a00001377983 */ /* 0x000ee20000100800 */
[----:B------:R-:W-:Y:S01]  /*158e0*/  IMAD.MOV R12, RZ, RZ, -R27 ;  /* 0x000000ffff0c7224 */ /* 0x000fe200078e0a1b */
[C---:B------:R-:W-:Y:S02]  /*158f0*/  ISETP.GT.U32.AND P3, PT, R0.reuse, R35, PT ;  /* 0x000000230000720c */ /* 0x040fe40003f64070 */
[C---:B------:R-:W-:Y:S01]  /*15900*/  ISETP.GT.U32.AND P2, PT, R0.reuse, R16, PT ;  /* 0x000000100000720c */ /* 0x040fe20003f44070 */
[----:B------:R-:W-:Y:S02]  /*15910*/  IMAD R20, R0, R12, R23 ;  /* 0x0000000c00147224 */ /* 0x000fe400078e0217 */
[----:B------:R-:W-:Y:S01]  /*15920*/  @!P4 IMAD.IADD R31, R31, 0x1, -R0 ;  /* 0x000000011f1fc824 */ /* 0x000fe200078e0a00 */
[----:B------:R-:W-:-:S02]  /*15930*/  ISETP.GE.AND P0, PT, R51, RZ, PT ;  /* 0x000000ff3300720c */ /* 0x000fc40003f06270 */
        /* <DEDUP_REMOVED lines=57> */
[----:B0-----:R-:W-:Y:S01]  /*15cd0*/  IMAD.MOV.U32 R2, RZ, RZ, R23 ;  /* 0x000000ffff027224 */ /* 0x001fe200078e0017 */
        /* <DEDUP_REMOVED lines=12> */
[----:B------:R-:W-:Y:S01]  /*15da0*/  @!P2 IMAD.MOV R2, RZ, RZ, -R2 ;  /* 0x000000ffff02a224 */ /* 0x000fe200078e0a02 */
[----:B------:R-:W-:Y:S01]  /*15db0*/  ISETP.GT.U32.AND P2, PT, R0, R27, PT ;  /* 0x0000001b0000720c */ /* 0x000fe20003f44070 */
[----:B------:R-:W-:Y:S02]  /*15dc0*/  @!P3 IMAD.IADD R16, R16, 0x1, -R0 ;  /* 0x000000011010b824 */ /* 0x000fe400078e0a00 */
[C---:B------:R-:W-:Y:S02]  /*15dd0*/  IMAD R12, R0.reuse, R20, R12 ;  /* 0x00000014000c7224 */ /* 0x040fe400078e020c */
[----:B------:R-:W-:Y:S01]  /*15de0*/  @!P6 IMAD.IADD R31, R31, 0x1, -R0 ;  /* 0x000000011f1fe824 */ /* 0x000fe200078e0a00 */
[----:B------:R0:W-:Y:S01]  /*15df0*/  STL [R1+0x3ec], R2 ;  /* 0x0003ec0201007387 */ /* 0x0001e20000100800 */
[----:B------:R-:W-:-:S02]  /*15e00*/  ISETP.GT.U32.AND P3, PT, R0, R16, PT ;  /* 0x000000100000720c */ /* 0x000fc40003f64070 */
[----:B------:R-:W-:Y:S01]  /*15e10*/  ISETP.GT.U32.AND P6, PT, R0, R12, PT ;  /* 0x0000000c0000720c */ /* 0x000fe20003fc4070 */
[----:B0-----:R-:W-:-:S03]  /*15e20*/  IMAD.MOV.U32 R2, RZ, RZ, R31 ;  /* 0x000000ffff027224 */ /* 0x001fc600078e001f */
[----:B------:R-:W-:Y:S02]  /*15e30*/  @!P2 IMAD.IADD R27, R27, 0x1, -R0 ;  /* 0x000000011b1ba824 */ /* 0x000fe400078e0a00 */
        /* <DEDUP_REMOVED lines=67> */
[----:B0-----:R-:W-:Y:S01]  /*16270*/  IMAD.MOV.U32 R4, RZ, RZ, R14 ;  /* 0x000000ffff047224 */ /* 0x001fe200078e000e */
[----:B---3--:R-:W-:Y:S01]  /*16280*/  IABS R27, R55 ;  /* 0x00000037001b7213 */ /* 0x008fe20000000000 */
[----:B-1----:R-:W-:Y:S02]  /*16290*/  IMAD.MOV.U32 R2, RZ, RZ, R29 ;  /* 0x000000ffff027224 */ /* 0x002fe400078e001d */
[----:B------:R-:W-:Y:S02]  /*162a0*/  @!P2 IMAD.MOV R4, RZ, RZ, -R4 ;  /* 0x000000ffff04a224 */ /* 0x000fe400078e0a04 */
[----:B------:R-:W-:Y:S01]  /*162b0*/  IMAD.HI.U32 R33, R25, R27, RZ ;  /* 0x0000001b19217227 */ /* 0x000fe200078e00ff */
[----:B----4-:R-:W-:-:S03]  /*162c0*/  IABS R16, R52 ;  /* 0x0000003400107213 */ /* 0x010fc60000000000 */
[----:B------:R-:W-:Y:S01]  /*162d0*/  @!P3 IMAD.MOV R2, RZ, RZ, -R2 ;  /* 0x000000ffff02b224 */ /* 0x000fe200078e0a02 */
[----:B------:R-:W-:Y:S01]  /*162e0*/  ISETP.GT.U32.AND P1, PT, R0, R31, PT ;  /* 0x0000001f0000720c */ /* 0x000fe20003f24070 */
[----:B------:R-:W-:Y:S01]  /*162f0*/  IMAD.MOV R33, RZ, RZ, -R33 ;  /* 0x000000ffff217224 */ /* 0x000fe200078e0a21 */
[----:B------:R-:W-:Y:S01]  /*16300*/  STL [R1+0x3d8], R4 ;  /* 0x0003d80401007387 */ /* 0x000fe20000100800 */
[----:B------:R-:W-:-:S03]  /*16310*/  IMAD.HI.U32 R23, R25, R16, RZ ;  /* 0x0000001019177227 */ /* 0x000fc600078e00ff */
[----:B------:R0:W-:Y:S01]  /*16320*/  STL [R1+0x3d4], R2 ;  /* 0x0003d40201007387 */ /* 0x0001e20000100800 */
[--C-:B------:R-:W-:Y:S01]  /*16330*/  @!P6 IMAD.IADD R20, R20, 0x1, -R0.reuse ;  /* 0x000000011414e824 */ /* 0x100fe200078e0a00 */
[----:B------:R-:W-:Y:S01]  /*16340*/  ISETP.GE.AND P6, PT, R55, RZ, PT ;  /* 0x000000ff3700720c */ /* 0x000fe20003fc6270 */
[----:B------:R-:W-:Y:S01]  /*16350*/  @!P4 IMAD.IADD R35, R35, 0x1, -R0 ;  /* 0x000000012323c824 */ /* 0x000fe200078e0a00 */
[----:B------:R-:W3:Y:S01]  /*16360*/  LDL.LU R55, [R1+0x1224] ;  /* 0x0012240001377983 */ /* 0x000ee20000300800 */
[C---:B------:R-:W-:Y:S02]  /*16370*/  IMAD R27, R0.reuse, R33, R27 ;  /* 0x00000021001b7224 */ /* 0x040fe400078e021b */
[----:B------:R-:W-:Y:S01]  /*16380*/  IMAD.MOV R12, RZ, RZ, -R23 ;  /* 0x000000ffff0c7224 */ /* 0x000fe200078e0a17 */
[C---:B------:R-:W-:Y:S02]  /*16390*/  ISETP.GT.U32.AND P4, PT, R0.reuse, R35, PT ;  /* 0x000000230000720c */ /* 0x040fe40003f84070 */
[C---:B------:R-:W-:Y:S01]  /*163a0*/  ISETP.GT.U32.AND P2, PT, R0.reuse, R27, PT ;  /* 0x0000001b0000720c */ /* 0x040fe20003f44070 */
[----:B------:R-:W-:-:S02]  /*163b0*/  IMAD R18, R0, R12, R16 ;  /* 0x0000000c00127224 */ /* 0x000fc400078e0210 */
        /* <DEDUP_REMOVED lines=43> */
[----:B------:R-:W-:Y:S01]  /*16670*/  ISETP.GT.U32.AND P6, PT, R0, R23, PT ;  /* 0x000000170000720c */ /* 0x000fe20003fc4070 */
[----:B------:R-:W-:Y:S02]  /*16680*/  IMAD.MOV R14, RZ, RZ, -R14 ;  /* 0x000000ffff0e7224 */ /* 0x000fe400078e0a0e */
[----:B------:R-:W-:Y:S02]  /*16690*/  @!P0 IMAD.IADD R18, R18, 0x1, -R0 ;  /* 0x0000000112128824 */ /* 0x000fe400078e0a00 */
[----:B------:R-:W-:Y:S02]  /*166a0*/  IMAD.MOV R29, RZ, RZ, -R20 ;  /* 0x000000ffff1d7224 */ /* 0x000fe400078e0a14 */
[C---:B------:R-:W-:Y:S02]  /*166b0*/  IMAD R20, R0.reuse, R14, R12 ;  /* 0x0000000e00147224 */ /* 0x040fe400078e020c */
[----:B0-----:R-:W-:Y:S02]  /*166c0*/  IMAD.MOV.U32 R2, RZ, RZ, R18 ;  /* 0x000000ffff027224 */ /* 0x001fe400078e0012 */
[----:B------:R-:W-:-:S02]  /*166d0*/  IMAD R16, R0, R29, R16 ;  /* 0x0000001d00107224 */ /* 0x000fc400078e0210 */
[----:B------:R-:W-:Y:S01]  /*166e0*/  @!P4 IMAD.MOV R2, RZ, RZ, -R2 ;  /* 0x000000ffff02c224 */ /* 0x000fe200078e0a02 */
[C---:B------:R-:W-:Y:S01]  /*166f0*/  ISETP.GT.U32.AND P4, PT, R0.reuse, R20, PT ;  /* 0x000000140000720c */ /* 0x040fe20003f84070 */
[--C-:B------:R-:W-:Y:S01]  /*16700*/  @!P6 IMAD.IADD R23, R23, 0x1, -R0.reuse ;  /* 0x000000011717e824 */ /* 0x100fe200078e0a00 */
[----:B------:R-:W-:Y:S02]  /*16710*/  ISETP.GT.U32.AND P6, PT, R0, R16, PT ;  /* 0x000000100000720c */ /* 0x000fe40003fc4070 */
[----:B------:R0:W-:Y:S09]  /*16720*/  STL [R1+0x3c0], R2 ;  /* 0x0003c00201007387 */ /* 0x0001f20000100800 */
[----:B------:R-:W-:-:S02]  /*16730*/  @!P4 IMAD.IADD R20, R20, 0x1, -R0 ;  /* 0x000000011414c824 */ /* 0x000fc400078e0a00 */
[----:B------:R-:W-:-:S03]  /*16740*/  @!P6 IMAD.IADD R16, R16, 0x1, -R0 ;  /* 0x000000011010e824 */ /* 0x000fc600078e0a00 */
        /* <DEDUP_REMOVED lines=16> */
[--C-:B------:R-:W-:Y:S02]  /*16850*/  @!P4 IMAD.IADD R12, R12, 0x1, -R0.reuse ;  /* 0x000000010c0cc824 */ /* 0x100fe400078e0a00 */
[----:B------:R-:W-:Y:S02]  /*16860*/  IMAD R33, R0, R18, R33 ;  /* 0x0000001200217224 */ /* 0x000fe400078e0221 */
        /* <DEDUP_REMOVED lines=65> */
[C---:B------:R-:W-:Y:S01]  /*16c80*/  ISETP.GT.U32.AND P0, PT, R0.reuse, R29, PT ;  /* 0x0000001d0000720c */ /* 0x040fe20003f04070 */
[----:B0-----:R-:W-:Y:S02]  /*16c90*/  IMAD.MOV.U32 R2, RZ, RZ, R31 ;  /* 0x000000ffff027224 */ /* 0x001fe400078e001f */
[----:B------:R-:W-:Y:S01]  /*16ca0*/  @!P5 IMAD.MOV R4, RZ, RZ, -R4 ;  /* 0x000000ffff04d224 */ /* 0x000fe200078e0a04 */
[----:B------:R-:W-:Y:S01]  /*16cb0*/  ISETP.GT.U32.AND P5, PT, R0, R18, PT ;  /* 0x000000120000720c */ /* 0x000fe20003fa4070 */
[----:B------:R-:W-:-:S02]  /*16cc0*/  @!P6 IMAD.MOV R2, RZ, RZ, -R2 ;  /* 0x000000ffff02e224 */ /* 0x000fc400078e0a02 */
[----:B------:R-:W-:Y:S01]  /*16cd0*/  @!P4 IMAD.IADD R23, R23, 0x1, -R0 ;  /* 0x000000011717c824 */ /* 0x000fe200078e0a00 */
[----:B------:R0:W-:Y:S04]  /*16ce0*/  STL [R1+0x38c], R4 ;  /* 0x00038c0401007387 */ /* 0x0001e80000100800 */
[----:B------:R-:W-:Y:S01]  /*16cf0*/  ISETP.GT.U32.AND P6, PT, R0, R23, PT ;  /* 0x000000170000720c */ /* 0x000fe20003fc4070 */
[----:B------:R1:W-:Y:S01]  /*16d00*/  STL [R1+0x390], R2 ;  /* 0x0003900201007387 */ /* 0x0003e20000100800 */
[----:B---3--:R-:W-:Y:S01]  /*16d10*/  IABS R12, R55 ;  /* 0x00000037000c7213 */ /* 0x008fe20000000000 */
[----:B0-----:R-:W-:Y:S02]  /*16d20*/  IMAD.MOV.U32 R4, RZ, RZ, R14 ;  /* 0x000000ffff047224 */ /* 0x001fe400078e000e */
[----:B------:R-:W-:-:S02]  /*16d30*/  @!P0 IMAD.IADD R29, R29, 0x1, -R0 ;  /* 0x000000011d1d8824 */ /* 0x000fc400078e0a00 */
[----:B-1----:R-:W-:Y:S01]  /*16d40*/  IMAD.MOV.U32 R2, RZ, RZ, R27 ;  /* 0x000000ffff027224 */ /* 0x002fe200078e001b */
[----:B----4-:R-:W-:Y:S01]  /*16d50*/  IABS R16, R52 ;  /* 0x0000003400107213 */ /* 0x010fe20000000000 */
        /* <DEDUP_REMOVED lines=96> */
[----:B------:R-:W-:Y:S02]  /*17360*/  @!P6 IMAD.IADD R18, R18, 0x1, -R0 ;  /* 0x000000011212e824 */ /* 0x000fe400078e0a00 */
[----:B0-----:R-:W-:-:S04]  /*17370*/  IMAD.MOV.U32 R2, RZ, RZ, R27 ;  /* 0x000000ffff027224 */ /* 0x001fc800078e001b */
[----:B------:R-:W-:Y:S02]  /*17380*/  @!P4 IMAD.MOV R2, RZ, RZ, -R2 ;  /* 0x000000ffff02c224 */ /* 0x000fe400078e0a02 */
[--C-:B------:R-:W-:Y:S01]  /*17390*/  @!P5 IMAD.IADD R12, R12, 0x1, -R0.reuse ;  /* 0x000000010c0cd824 */ /* 0x100fe200078e0a00 */
[----:B------:R-:W-:Y:S02]  /*173a0*/  ISETP.GT.U32.AND P6, PT, R0, R18, PT ;  /* 0x000000120000720c */ /* 0x000fe40003fc4070 */
[----:B------:R0:W-:Y:S11]  /*173b0*/  STL [R1+0x380], R2 ;  /* 0x0003800201007387 */ /* 0x0001f60000100800 */
[----:B------:R-:W-:Y:S01]  /*173c0*/  @!P6 IMAD.IADD R18, R18, 0x1, -R0 ;  /* 0x000000011212e824 */ /* 0x000fe200078e0a00 */
        /* <DEDUP_REMOVED lines=10> */
[----:B------:R-:W-:-:S05]  /*17470*/  IMAD R29, R0, R16, R29 ;  /* 0x00000010001d7224 */ /* 0x000fca00078e021d */
        /* <DEDUP_REMOVED lines=50> */
[----:B-1----:R-:W-:Y:S01]  /*177a0*/  IMAD.MOV.U32 R4, RZ, RZ, R23 ;  /* 0x000000ffff047224 */ /* 0x002fe200078e0017 */
[C---:B------:R-:W-:Y:S01]  /*177b0*/  ISETP.GT.U32.AND P6, PT, R0.reuse, R16, PT ;  /* 0x000000100000720c */ /* 0x040fe20003fc4070 */
[----:B------:R-:W-:Y:S01]  /*177c0*/  @!P5 IMAD.MOV R2, RZ, RZ, -R2 ;  /* 0x000000ffff02d224 */ /* 0x000fe200078e0a02 */
[C---:B------:R-:W-:Y:S01]  /*177d0*/  ISETP.GT.U32.AND P5, PT, R0.reuse, R35, PT ;  /* 0x000000230000720c */ /* 0x040fe20003fa4070 */
[----:B------:R-:W-:Y:S01]  /*177e0*/  @!P2 IMAD.MOV R4, RZ, RZ, -R4 ;  /* 0x000000ffff04a224 */ /* 0x000fe200078e0a04 */
[----:B------:R-:W-:Y:S02]  /*177f0*/  ISETP.GT.U32.AND P2, PT, R0, R14, PT ;  /* 0x0000000e0000720c */ /* 0x000fe40003f44070 */
        /* <DEDUP_REMOVED lines=23> */
[----:B------:R-:W-:-:S08]  /*17970*/  IMAD.MOV.U32 R4, RZ, RZ, R16 ;  /* 0x000000ffff047224 */ /* 0x000fd000078e0010 */
[----:B------:R-:W-:Y:S02]  /*17980*/  @!P0 IMAD.MOV R2, RZ, RZ, -R2 ;  /* 0x000000ffff028224 */ /* 0x000fe400078e0a02 */
[----:B------:R-:W-:Y:S01]  /*17990*/  @!P3 IMAD.IADD R18, R18, 0x1, -R0 ;  /* 0x000000011212b824 */ /* 0x000fe200078e0a00 */
[----:B------:R-:W-:Y:S01]  /*179a0*/  ISETP.GT.U32.AND P3, PT, R0, R14, PT ;  /* 0x0000000e0000720c */ /* 0x000fe20003f64070 */
        /* <DEDUP_REMOVED lines=21> */
[----:B------:R-:W-:Y:S01]  /*17b00*/  IMAD R20, R0, R23, R20 ;  /* 0x0000001700147224 */ /* 0x000fe200078e0214 */
[----:B------:R-:W-:Y:S02]  /*17b10*/  IABS R12, R44 ;  /* 0x0000002c000c7213 */ /* 0x000fe40000000000 */
[----:B------:R-:W-:Y:S02]  /*17b20*/  ISETP.GE.AND P4, PT, R44, RZ, PT ;  /* 0x000000ff2c00720c */ /* 0x000fe40003f86270 */
[C---:B------:R-:W-:Y:S01]  /*17b30*/  ISETP.GT.U32.AND P1, PT, R0.reuse, R20, PT ;  /* 0x000000140000720c */ /* 0x040fe20003f24070 */
[----:B------:R-:W2:Y:S01]  /*17b40*/  LDL.LU R44, [R1+0x14c0] ;  /* 0x0014c000012c7983 */ /* 0x000ea20000300800 */
[----:B------:R-:W-:Y:S01]  /*17b50*/  ISETP.GT.U32.AND P0, PT, R0, R18, PT ;  /* 0x000000120000720c */ /* 0x000fe20003f04070 */
[----:B------:R-:W-:-:S04]  /*17b60*/  IMAD.HI.U32 R23, R25, R12, RZ ;  /* 0x0000000c19177227 */ /* 0x000fc800078e00ff */
[----:B------:R-:W-:-:S06]  /*17b70*/  IMAD.HI.U32 R16, R25, R27, RZ ;  /* 0x0000001b19107227 */ /* 0x000fcc00078e00ff */
        /* <DEDUP_REMOVED lines=28> */
[----:B------:R-:W-:-:S04]  /*17d40*/  IMAD.MOV R23, RZ, RZ, -R23 ;  /* 0x000000ffff177224 */ /* 0x000fc800078e0a17 */
[C---:B------:R-:W-:Y:S01]  /*17d50*/  IMAD R12, R0.reuse, R23, R12 ;  /* 0x00000017000c7224 */ /* 0x040fe200078e020c */
[----:B------:R0:W-:Y:S04]  /*17d60*/  STL [R1+0x34c], R2 ;  /* 0x00034c0201007387 */ /* 0x0001e80000100800 */
[----:B------:R-:W-:Y:S01]  /*17d70*/  ISETP.GT.U32.AND P6, PT, R0, R12, PT ;  /* 0x0000000c0000720c */ /* 0x000fe20003fc4070 */
[----:B0-----:R-:W-:Y:S01]  /*17d80*/  IMAD.MOV.U32 R2, RZ, RZ, R31 ;  /* 0x000000ffff027224 */ /* 0x001fe200078e001f */
[----:B-----5:R-:W-:-:S05]  /*17d90*/  IABS R33, R53 ;  /* 0x0000003500217213 */ /* 0x020fca0000000000 */
[----:B------:R-:W-:Y:S02]  /*17da0*/  IMAD.MOV.U32 R18, RZ, RZ, R33 ;  /* 0x000000ffff127224 */ /* 0x000fe400078e0021 */
[----:B------:R-:W-:-:S04]  /*17db0*/  IMAD.MOV R33, RZ, RZ, -R35 ;  /* 0x000000ffff217224 */ /* 0x000fc800078e0a23 */
[----:B------:R-:W-:-:S05]  /*17dc0*/  IMAD R14, R0, R33, R14 ;  /* 0x00000021000e7224 */ /* 0x000fca00078e020e */
[----:B------:R-:W-:Y:S01]  /*17dd0*/  ISETP.GT.U32.AND P5, PT, R0, R14, PT ;  /* 0x0000000e0000720c */ /* 0x000fe20003fa4070 */
[----:B------:R-:W-:Y:S01]  /*17de0*/  IMAD.HI.U32 R35, R25, R18, RZ ;  /* 0x0000001219237227 */ /* 0x000fe200078e00ff */
[----:B------:R-:W-:-:S03]  /*17df0*/  IABS R29, R42 ;  /* 0x0000002a001d7213 */ /* 0x000fc60000000000 */
[----:B------:R-:W-:Y:S02]  /*17e00*/  IMAD.MOV R35, RZ, RZ, -R35 ;  /* 0x000000ffff237224 */ /* 0x000fe400078e0a23 */
[----:B------:R-:W-:-:S06]  /*17e10*/  IMAD.HI.U32 R23, R25, R29, RZ ;  /* 0x0000001d19177227 */ /* 0x000fcc00078e00ff */
[----:B------:R-:W-:Y:S02]  /*17e20*/  @!P5 IMAD.IADD R14, R14, 0x1, -R0 ;  /* 0x000000010e0ed824 */ /* 0x000fe400078e0a00 */
[----:B------:R-:W-:-:S03]  /*17e30*/  IMAD R18, R0, R35, R18 ;  /* 0x0000002300127224 */ /* 0x000fc600078e0212 */
[C---:B------:R-:W-:Y:S01]  /*17e40*/  ISETP.GT.U32.AND P5, PT, R0.reuse, R14, PT ;  /* 0x0000000e0000720c */ /* 0x040fe20003fa4070 */
[----:B------:R-:W-:Y:S01]  /*17e50*/  @!P4 IMAD.MOV R2, RZ, RZ, -R2 ;  /* 0x000000ffff02c224 */ /* 0x000fe200078e0a02 */
[C---:B------:R-:W-:Y:S01]  /*17e60*/  ISETP.GT.U32.AND P4, PT, R0.reuse, R18, PT ;  /* 0x000000120000720c */ /* 0x040fe20003f84070 */
[----:B------:R-:W-:Y:S02]  /*17e70*/  IMAD.MOV R23, RZ, RZ, -R23 ;  /* 0x000000ffff177224 */ /* 0x000fe400078e0a17 */
[--C-:B------:R-:W-:Y:S01]  /*17e80*/  @!P2 IMAD.IADD R27, R27, 0x1, -R0.reuse ;  /* 0x000000011b1ba824 */ /* 0x100fe200078e0a00 */
[----:B------:R0:W-:Y:S01]  /*17e90*/  STL [R1+0x350], R2 ;  /* 0x0003500201007387 */ /* 0x0001e20000100800 */
[----:B------:R-:W-:Y:S02]  /*17ea0*/  IMAD R29, R0, R23, R29 ;  /* 0x00000017001d7224 */ /* 0x000fe400078e021d */
[----:B------:R-:W-:-:S04]  /*17eb0*/  @!P6 IMAD.IADD R12, R12, 0x1, -R0 ;  /* 0x000000010c0ce824 */ /* 0x000fc800078e0a00 */
[----:B------:R-:W-:Y:S02]  /*17ec0*/  @!P5 IMAD.IADD R14, R14, 0x1, -R0 ;  /* 0x000000010e0ed824 */ /* 0x000fe400078e0a00 */
[----:B0-----:R-:W-:Y:S01]  /*17ed0*/  IMAD.MOV.U32 R2, RZ, RZ, R27 ;  /* 0x000000ffff027224 */ /* 0x001fe200078e001b */
[----:B------:R-:W-:-:S03]  /*17ee0*/  ISETP.GT.U32.AND P5, PT, R0, R29, PT ;  /* 0x0000001d0000720c */ /* 0x000fc60003fa4070 */
        /* <DEDUP_REMOVED lines=33> */
[----:B------:R-:W-:-:S03]  /*18100*/  ISETP.GT.U32.AND P2, PT, R0, R18, PT ;  /* 0x000000120000720c */ /* 0x000fc60003f44070 */
[----:B------:R-:W-:Y:S01]  /*18110*/  IMAD R20, R0, R35, R20 ;  /* 0x0000002300147224 */ /* 0x000fe200078e0214 */
[----:B------:R-:W-:-:S07]  /*18120*/  IABS R33, R51 ;  /* 0x0000003300217213 */ /* 0x000fce0000000000 */
[----:B------:R-:W-:Y:S01]  /*18130*/  @!P5 IMAD.IADD R16, R16, 0x1, -R0 ;  /* 0x000000011010d824 */ /* 0x000fe200078e0a00 */
[----:B------:R-:W-:Y:S01]  /*18140*/  ISETP.GT.U32.AND P5, PT, R0, R20, PT ;  /* 0x000000140000720c */ /* 0x000fe20003fa4070 */
[----:B------:R-:W-:-:S04]  /*18150*/  IMAD.HI.U32 R31, R25, R33, RZ ;  /* 0x00000021191f7227 */ /* 0x000fc800078e00ff */
[----:B------:R-:W-:Y:S02]  /*18160*/  @!P2 IMAD.IADD R18, R18, 0x1, -R0 ;  /* 0x000000011212a824 */ /* 0x000fe400078e0a00 */
[----:B------:R-:W-:Y:S01]  /*18170*/  IMAD.MOV R31, RZ, RZ, -R31 ;  /* 0x000000ffff1f7224 */ /* 0x000fe200078e0a1f */
[----:B------:R-:W-:Y:S01]  /*18180*/  ISETP.GE.AND P2, PT, R61, RZ, PT ;  /* 0x000000ff3d00720c */ /* 0x000fe20003f46270 */
[----:B------:R-:W-:Y:S02]  /*18190*/  IMAD.MOV.U32 R4, RZ, RZ, R12 ;  /* 0x000000ffff047224 */ /* 0x000fe400078e000c */
[----:B0-----:R-:W-:Y:S02]  /*181a0*/  IMAD.MOV.U32 R2, RZ, RZ, R18 ;  /* 0x000000ffff027224 */ /* 0x001fe400078e0012 */
[----:B------:R-:W-:Y:S02]  /*181b0*/  IMAD R31, R0, R31, R33 ;  /* 0x0000001f001f7224 */ /* 0x000fe400078e0221 */
[----:B------:R-:W-:-:S02]  /*181c0*/  @!P5 IMAD.IADD R20, R20, 0x1, -R0 ;  /* 0x000000011414d824 */ /* 0x000fc400078e0a00 */
[----:B------:R-:W-:Y:S01]  /*181d0*/  @!P1 IMAD.MOV R4, RZ, RZ, -R4 ;  /* 0x000000ffff049224 */ /* 0x000fe200078e0a04 */
[C---:B------:R-:W-:Y:S01]  /*181e0*/  ISETP.GT.U32.AND P5, PT, R0.reuse, R23, PT ;  /* 0x000000170000720c */ /* 0x040fe20003fa4070 */
[----:B------:R-:W-:Y:S01]  /*181f0*/  @!P6 IMAD.MOV R2, RZ, RZ, -R2 ;  /* 0x000000ffff02e224 */ /* 0x000fe200078e0a02 */
[C---:B------:R-:W-:Y:S02]  /*18200*/  ISETP.GT.U32.AND P0, PT, R0.reuse, R31, PT ;  /* 0x0000001f0000720c */ /* 0x040fe40003f04070 */
[----:B------:R-:W-:Y:S01]  /*18210*/  ISETP.GT.U32.AND P6, PT, R0, R20, PT ;  /* 0x000000140000720c */ /* 0x000fe20003fc4070 */
[----:B------:R0:W-:Y:S04]  /*18220*/  STL [R1+0x340], R4 ;  /* 0x0003400401007387 */ /* 0x0001e80000100800 */
[----:B------:R1:W-:Y:S01]  /*18230*/  STL [R1+0x33c], R2 ;  /* 0x00033c0201007387 */ /* 0x0003e20000100800 */
[----:B0-----:R-:W-:-:S02]  /*18240*/  IMAD.MOV.U32 R4, RZ, RZ, R16 ;  /* 0x000000ffff047224 */ /* 0x001fc400078e0010 */
[----:B-1----:R-:W-:Y:S02]  /*18250*/  IMAD.MOV.U32 R2, RZ, RZ, R29 ;  /* 0x000000ffff027224 */ /* 0x002fe400078e001d */
[----:B------:R-:W-:Y:S02]  /*18260*/  @!P2 IMAD.MOV R4, RZ, RZ, -R4 ;  /* 0x000000ffff04a224 */ /* 0x000fe400078e0a04 */
[----:B------:R-:W-:Y:S01]  /*18270*/  @!P3 IMAD.MOV R2, RZ, RZ, -R2 ;  /* 0x000000ffff02b224 */ /* 0x000fe200078e0a02 */
[----:B---3--:R-:W-:Y:S01]  /*18280*/  IABS R14, R55 ;  /* 0x00000037000e7213 */ /* 0x008fe20000000000 */
[--C-:B------:R-:W-:Y:S01]  /*18290*/  @!P5 IMAD.IADD R23, R23, 0x1, -R0.reuse ;  /* 0x000000011717d824 */ /* 0x100fe200078e0a00 */
[----:B------:R-:W-:Y:S01]  /*182a0*/  STL [R1+0x338], R4 ;  /* 0x0003380401007387 */ /* 0x000fe20000100800 */
[--C-:B------:R-:W-:Y:S01]  /*182b0*/  @!P0 IMAD.IADD R31, R31, 0x1, -R0.reuse ;  /* 0x000000011f1f8824 */ /* 0x100fe200078e0a00 */
[----:B------:R-:W-:Y:S01]  /*182c0*/  ISETP.GE.AND P5, PT, R55, RZ, PT ;  /* 0x000000ff3700720c */ /* 0x000fe20003fa6270 */
[----:B------:R-:W-:Y:S01]  /*182d0*/  @!P6 IMAD.IADD R20, R20, 0x1, -R0 ;  /* 0x000000011414e824 */ /* 0x000fe200078e0a00 */
[----:B------:R0:W-:Y:S01]  /*182e0*/  STL [R1+0x334], R2 ;  /* 0x0003340201007387 */ /* 0x0001e20000100800 */
[----:B----4-:R-:W-:Y:S01]  /*182f0*/  IABS R27, R52 ;  /* 0x00000034001b7213 */ /* 0x010fe20000000000 */
[----:B------:R-:W-:Y:S01]  /*18300*/  IMAD.HI.U32 R35, R25, R14, RZ ;  /* 0x0000000e19237227 */ /* 0x000fe200078e00ff */
[----:B------:R-:W-:Y:S01]  /*18310*/  ISETP.GE.AND P6, PT, R52, RZ, PT ;  /* 0x000000ff3400720c */ /* 0x000fe20003fc6270 */
[----:B------:R-:W3:Y:S01]  /*18320*/  LDL.LU R55, [R1+0x14d8] ;  /* 0x0014d80001377983 */ /* 0x000ee20000300800 */
[----:B------:R-:W-:-:S03]  /*18330*/  ISETP.GT.U32.AND P1, PT, R0, R31, PT ;  /* 0x0000001f0000720c */ /* 0x000fc60003f24070 */
[----:B------:R-:W4:Y:S01]  /*18340*/  LDL.LU R52, [R1+0x14dc] ;  /* 0x0014dc0001347983 */ /* 0x000f220000300800 */
[----:B------:R-:W-:Y:S02]  /*18350*/  IMAD.MOV R35, RZ, RZ, -R35 ;  /* 0x000000ffff237224 */ /* 0x000fe400078e0a23 */
[----:B------:R-:W-:-:S04]  /*18360*/  IMAD.HI.U32 R33, R25, R27, RZ ;  /* 0x0000001b19217227 */ /* 0x000fc800078e00ff */
[----:B------:R-:W-:Y:S02]  /*18370*/  IMAD R14, R0, R35, R14 ;  /* 0x00000023000e7224 */ /* 0x000fe400078e020e */
[----:B------:R-:W-:-:S03]  /*18380*/  IMAD.MOV R12, RZ, RZ, -R33 ;  /* 0x000000ffff0c7224 */ /* 0x000fc600078e0a21 */
[C---:B------:R-:W-:Y:S01]  /*18390*/  ISETP.GT.U32.AND P2, PT, R0.reuse, R14, PT ;  /* 0x0000000e0000720c */ /* 0x040fe20003f44070 */
[C---:B------:R-:W-:Y:S02]  /*183a0*/  IMAD R27, R0.reuse, R12, R27 ;  /* 0x0000000c001b7224 */ /* 0x040fe400078e021b */
[----:B------:R-:W-:Y:S01]  /*183b0*/  @!P1 IMAD.IADD R31, R31, 0x1, -R0 ;  /* 0x000000011f1f9824 */ /* 0x000fe200078e0a00 */
[----:B------:R-:W-:Y:S02]  /*183c0*/  ISETP.GE.AND P0, PT, R51, RZ, PT ;  /* 0x000000ff3300720c */ /* 0x000fe40003f06270 */
[----:B------:R-:W-:Y:S01]  /*183d0*/  ISETP.GT.U32.AND P1, PT, R0, R27, PT ;  /* 0x0000001b0000720c */ /* 0x000fe20003f24070 */
[----:B0-----:R-:W-:Y:S01]  /*183e0*/  IMAD.MOV.U32 R2, RZ, RZ, R31 ;  /* 0x000000ffff027224 */ /* 0x001fe200078e001f */
[----:B------:R-:W-:-:S05]  /*183f0*/  ISETP.GE.AND P3, PT, R44, RZ, PT ;  /* 0x000000ff2c00720c */ /* 0x000fca0003f66270 */
[----:B------:R-:W-:-:S04]  /*18400*/  @!P2 IMAD.IADD R14, R14, 0x1, -R0 ;  /* 0x000000010e0ea824 */ /* 0x000fc800078e0a00 */
        /* <DEDUP_REMOVED lines=23> */
[----:B------:R-:W-:Y:S02]  /*18580*/  IABS R12, R42 ;  /* 0x0000002a000c7213 */ /* 0x000fe40000000000 */
[----:B------:R-:W-:Y:S02]  /*18590*/  ISETP.GE.AND P3, PT, R42, RZ, PT ;  /* 0x000000ff2a00720c */ /* 0x000fe40003f66270 */
[----:B------:R-:W2:Y:S01]  /*185a0*/  LDL.LU R42, [R1+0x14f4] ;  /* 0x0014f400012a7983 */ /* 0x000ea20000300800 */
[----:B------:R-:W-:Y:S01]  /*185b0*/  IMAD.HI.U32 R29, R25, R18, RZ ;  /* 0x00000012191d7227 */ /* 0x000fe200078e00ff */
[----:B------:R-:W-:-:S03]  /*185c0*/  ISETP.GT.U32.AND P0, PT, R0, R27, PT ;  /* 0x0000001b0000720c */ /* 0x000fc60003f04070 */
[----:B------:R-:W-:-:S04]  /*185d0*/  IMAD.MOV R29, RZ, RZ, -R29 ;  /* 0x000000ffff1d7224 */ /* 0x000fc800078e0a1d */
[----:B------:R-:W-:-:S05]  /*185e0*/  IMAD R18, R0, R29, R18 ;  /* 0x0000001d00127224 */ /* 0x000fca00078e0212 */
[----:B------:R-:W-:Y:S01]  /*185f0*/  ISETP.GT.U32.AND P4, PT, R0, R18, PT ;  /* 0x000000120000720c */ /* 0x000fe20003f84070 */
[----:B------:R-:W-:Y:S02]  /*18600*/  @!P0 IMAD.IADD R27, R27, 0x1, -R0 ;  /* 0x000000011b1b8824 */ /* 0x000fe400078e0a00 */
[----:B------:R-:W-:-:S04]  /*18610*/  IMAD.HI.U32 R29, R25, R12, RZ ;  /* 0x0000000c191d7227 */ /* 0x000fc800078e00ff */
[----:B0-----:R-:W-:Y:S02]  /*18620*/  IMAD.MOV.U32 R2, RZ, RZ, R27 ;  /* 0x000000ffff027224 */ /* 0x001fe400078e001b */
[----:B------:R-:W-:-:S04]  /*18630*/  IMAD.HI.U32 R23, R25, R16, RZ ;  /* 0x0000001019177227 */ /* 0x000fc800078e00ff */
[----:B------:R-:W-:Y:S02]  /*18640*/  @!P4 IMAD.IADD R18, R18, 0x1, -R0 ;  /* 0x000000011212c824 */ /* 0x000fe400078e0a00 */
[----:B------:R-:W-:Y:S02]  /*18650*/  IMAD.MOV R29, RZ, RZ, -R29 ;  /* 0x000000ffff1d7224 */ /* 0x000fe400078e0a1d */
[----:B------:R-:W-:Y:S01]  /*18660*/  @!P6 IMAD.MOV R2, RZ, RZ, -R2 ;  /* 0x000000ffff02e224 */ /* 0x000fe200078e0a02 */
[C---:B------:R-:W-:Y:S01]  /*18670*/  ISETP.GT.U32.AND P5, PT, R0.reuse, R18, PT ;  /* 0x000000120000720c */ /* 0x040fe20003fa4070 */
[----:B------:R-:W-:Y:S02]  /*18680*/  IMAD.MOV R20, RZ, RZ, -R23 ;  /* 0x000000ffff147224 */ /* 0x000fe400078e0a17 */
[C---:B------:R-:W-:Y:S01]  /*18690*/  IMAD R23, R0.reuse, R29, R12 ;  /* 0x0000001d00177224 */ /* 0x040fe200078e020c */
[----:B------:R0:W-:Y:S01]  /*186a0*/  STL [R1+0x318], R2 ;  /* 0x0003180201007387 */ /* 0x0001e20000100800 */
[----:B------:R-:W-:-:S03]  /*186b0*/  IMAD R16, R0, R20, R16 ;  /* 0x0000001400107224 */ /* 0x000fc600078e0210 */
[----:B------:R-:W-:-:S05]  /*186c0*/  ISETP.GT.U32.AND P6, PT, R0, R23, PT ;  /* 0x000000170000720c */ /* 0x000fca0003fc4070 */
[----:B------:R-:W-:Y:S01]  /*186d0*/  @!P5 IMAD.IADD R18, R18, 0x1, -R0 ;  /* 0x000000011212d824 */ /* 0x000fe200078e0a00 */
[----:B------:R-:W-:-:S07]  /*186e0*/  ISETP.GT.U32.AND P5, PT, R0, R16, PT ;  /* 0x000000100000720c */ /* 0x000fce0003fa4070 */
[----:B------:R-:W-:-:S06]  /*186f0*/  @!P6 IMAD.IADD R23, R23, 0x1, -R0 ;  /* 0x000000011717e824 */ /* 0x000fcc00078e0a00 */
[----:B------:R-:W-:Y:S01]  /*18700*/  @!P5 IMAD.IADD R16, R16, 0x1, -R0 ;  /* 0x000000011010d824 */ /* 0x000fe200078e0a00 */
[----:B------:R-:W-:Y:S01]  /*18710*/  ISETP.GT.U32.AND P5, PT, R0, R23, PT ;  /* 0x000000170000720c */ /* 0x000fe20003fa4070 */
[----:B0-----:R-:W-:Y:S01]  /*18720*/  IMAD.MOV.U32 R2, RZ, RZ, R18 ;  /* 0x000000ffff027224 */ /* 0x001fe200078e0012 */
[----:B---3--:R-:W-:Y:S02]  /*18730*/  ISETP.GE.AND P0, PT, R55, RZ, PT ;  /* 0x000000ff3700720c */ /* 0x008fe40003f06270 */
[----:B------:R-:W-:Y:S02]  /*18740*/  IABS R12, R55 ;  /* 0x00000037000c7213 */ /* 0x000fe40000000000 */
[----:B----4-:R-:W-:Y:S01]  /*18750*/  ISETP.GE.AND P4, PT, R52, RZ, PT ;  /* 0x000000ff3400720c */ /* 0x010fe20003f86270 */
[----:B------:R-:W3:Y:S01]  /*18760*/  LDL.LU R55, [R1+0x14f8] ;  /* 0x0014f80001377983 */ /* 0x000ee20000300800 */
[----:B------:R-:W-:-:S03]  /*18770*/  IABS R33, R52 ;  /* 0x0000003400217213 */ /* 0x000fc60000000000 */
[----:B------:R-:W4:Y:S01]  /*18780*/  LDL.LU R52, [R1+0x14fc] ;  /* 0x0014fc0001347983 */ /* 0x000f220000300800 */
[----:B------:R-:W-:-:S04]  /*18790*/  IMAD.HI.U32 R29, R25, R12, RZ ;  /* 0x0000000c191d7227 */ /* 0x000fc800078e00ff */
[----:B------:R-:W-:-:S04]  /*187a0*/  IMAD.MOV R29, RZ, RZ, -R29 ;  /* 0x000000ffff1d7224 */ /* 0x000fc800078e0a1d */
[----:B------:R-:W-:-:S05]  /*187b0*/  IMAD R12, R0, R29, R12 ;  /* 0x0000001d000c7224 */ /* 0x000fca00078e020c */
[----:B------:R-:W-:Y:S01]  /*187c0*/  ISETP.GT.U32.AND P6, PT, R0, R12, PT ;  /* 0x0000000c0000720c */ /* 0x000fe20003fc4070 */
[----:B------:R-:W-:-:S04]  /*187d0*/  IMAD.HI.U32 R14, R25, R33, RZ ;  /* 0x00000021190e7227 */ /* 0x000fc800078e00ff */
[----:B------:R-:W-:Y:S02]  /*187e0*/  IMAD.MOV R14, RZ, RZ, -R14 ;  /* 0x000000ffff0e7224 */ /* 0x000fe400078e0a0e */
[----:B------:R-:W-:Y:S01]  /*187f0*/  @!P2 IMAD.MOV R2, RZ, RZ, -R2 ;  /* 0x000000ffff02a224 */ /* 0x000fe200078e0a02 */
[C---:B------:R-:W-:Y:S01]  /*18800*/  ISETP.GT.U32.AND P2, PT, R0.reuse, R16, PT ;  /* 0x000000100000720c */ /* 0x040fe20003f44070 */
[----:B------:R-:W-:Y:S02]  /*18810*/  IMAD R33, R0, R14, R33 ;  /* 0x0000000e00217224 */ /* 0x000fe400078e0221 */
[--C-:B------:R-:W-:Y:S02]  /*18820*/  @!P5 IMAD.IADD R23, R23, 0x1, -R0.reuse ;  /* 0x000000011717d824 */ /* 0x100fe400078e0a00 */
[----:B------:R-:W-:Y:S01]  /*18830*/  @!P6 IMAD.IADD R12, R12, 0x1, -R0 ;  /* 0x000000010c0ce824 */ /* 0x000fe200078e0a00 */
[----:B------:R0:W-:Y:S01]  /*18840*/  STL [R1+0x310], R2 ;  /* 0x0003100201007387 */ /* 0x0001e20000100800 */
[----:B------:R-:W-:-:S03]  /*18850*/  ISETP.GT.U32.AND P5, PT, R0, R33, PT ;  /* 0x000000210000720c */ /* 0x000fc60003fa4070 */
[----:B------:R-:W-:Y:S01]  /*18860*/  ISETP.GT.U32.AND P6, PT, R0, R12, PT ;  /* 0x0000000c0000720c */ /* 0x000fe20003fc4070 */
[----:B0-----:R-:W-:Y:S02]  /*18870*/  IMAD.MOV.U32 R2, RZ, RZ, R23 ;  /* 0x000000ffff027224 */ /* 0x001fe400078e0017 */
[----:B------:R-:W-:Y:S02]  /*18880*/  @!P2 IMAD.IADD R16, R16, 0x1, -R0 ;  /* 0x000000011010a824 */ /* 0x000fe400078e0a00 */
[----:B------:R-:W-:-:S05]  /*18890*/  @!P3 IMAD.MOV R2, RZ, RZ, -R2 ;  /* 0x000000ffff02b224 */ /* 0x000fca00078e0a02 */
[----:B------:R0:W-:Y:S03]  /*188a0*/  STL [R1+0x314], R2 ;  /* 0x0003140201007387 */ /* 0x0001e60000100800 */
        /* <DEDUP_REMOVED lines=47> */
[----:B------:R-:W-:-:S08]  /*18ba0*/  IMAD R18, R0, R23, R18 ;  /* 0x0000001700127224 */ /* 0x000fd000078e0212 */
[--C-:B------:R-:W-:Y:S01]  /*18bb0*/  @!P6 IMAD.IADD R20, R20, 0x1, -R0.reuse ;  /* 0x000000011414e824 */ /* 0x100fe200078e0a00 */
[----:B------:R-:W-:Y:S01]  /*18bc0*/  ISETP.GT.U32.AND P6, PT, R0, R18, PT ;  /* 0x000000120000720c */ /* 0x000fe20003fc4070 */
[----:B------:R-:W-:Y:S01]  /*18bd0*/  @!P2 IMAD.IADD R31, R31, 0x1, -R0 ;  /* 0x000000011f1fa824 */ /* 0x000fe200078e0a00 */
[----:B------:R-:W-:Y:S01]  /*18be0*/  ISETP.GE.AND P2, PT, R61, RZ, PT ;  /* 0x000000ff3d00720c */ /* 0x000fe20003f46270 */
[----:B------:R-:W-:Y:S02]  /*18bf0*/  IMAD.MOV.U32 R4, RZ, RZ, R33 ;  /* 0x000000ffff047224 */ /* 0x000fe400078e0021 */
[----:B0-----:R-:W-:Y:S02]  /*18c00*/  IMAD.MOV.U32 R2, RZ, RZ, R31 ;  /* 0x000000ffff027224 */ /* 0x001fe400078e001f */
[----:B------:R-:W-:Y:S02]  /*18c10*/  @!P4 IMAD.MOV R4, RZ, RZ, -R4 ;  /* 0x000000ffff04c224 */ /* 0x000fe400078e0a04 */
[----:B------:R-:W-:-:S04]  /*18c20*/  @!P5 IMAD.MOV R2, RZ, RZ, -R2 ;  /* 0x000000ffff02d224 */ /* 0x000fc800078e0a02 */
[----:B------:R-:W-:Y:S01]  /*18c30*/  @!P6 IMAD.IADD R18, R18, 0x1, -R0 ;  /* 0x000000011212e824 */ /* 0x000fe200078e0a00 */
[C---:B------:R-:W-:Y:S01]  /*18c40*/  ISETP.GT.U32.AND P6, PT, R0.reuse, R14, PT ;  /* 0x0000000e0000720c */ /* 0x040fe20003fc4070 */
[----:B------:R0:W-:Y:S03]  /*18c50*/  STL [R1+0x2e4], R4 ;  /* 0x0002e40401007387 */ /* 0x0001e60000100800 */
[----:B------:R-:W-:Y:S01]  /*18c60*/  ISETP.GT.U32.AND P5, PT, R0, R18, PT ;  /* 0x000000120000720c */ /* 0x000fe20003fa4070 */
[----:B------:R1:W-:Y:S01]  /*18c70*/  STL [R1+0x2e8], R2 ;  /* 0x0002e80201007387 */ /* 0x0003e20000100800 */
[----:B0-----:R-:W-:Y:S02]  /*18c80*/  IMAD.MOV.U32 R4, RZ, RZ, R20 ;  /* 0x000000ffff047224 */ /* 0x001fe400078e0014 */
[----:B-1----:R-:W-:Y:S02]  /*18c90*/  IMAD.MOV.U32 R2, RZ, RZ, R27 ;  /* 0x000000ffff027224 */ /* 0x002fe400078e001b */
[----:B------:R-:W-:-:S02]  /*18ca0*/  @!P2 IMAD.MOV R4, RZ, RZ, -R4 ;  /* 0x000000ffff04a224 */ /* 0x000fc400078e0a04 */
[----:B------:R-:W-:Y:S01]  /*18cb0*/  @!P1 IMAD.MOV R2, RZ, RZ, -R2 ;  /* 0x000000ffff029224 */ /* 0x000fe200078e0a02 */
[----:B---3--:R-:W-:Y:S01]  /*18cc0*/  IABS R12, R55 ;  /* 0x00000037000c7213 */ /* 0x008fe20000000000 */
[--C-:B------:R-:W-:Y:S01]  /*18cd0*/  @!P6 IMAD.IADD R14, R14, 0x1, -R0.reuse ;  /* 0x000000010e0ee824 */ /* 0x100fe200078e0a00 */
[----:B------:R-:W-:Y:S01]  /*18ce0*/  STL [R1+0x300], R4 ;  /* 0x0003000401007387 */ /* 0x000fe20000100800 */
[----:B------:R-:W-:Y:S01]  /*18cf0*/  ISETP.GE.AND P6, PT, R55, RZ, PT ;  /* 0x000000ff3700720c */ /* 0x000fe20003fc6270 */
[----:B------:R-:W-:Y:S01]  /*18d00*/  @!P5 IMAD.IADD R18, R18, 0x1, -R0 ;  /* 0x000000011212d824 */ /* 0x000fe200078e0a00 */
[----:B------:R-:W-:Y:S01]  /*18d10*/  IABS R29, R51 ;  /* 0x00000033001d7213 */ /* 0x000fe20000000000 */
[----:B------:R0:W-:Y:S01]  /*18d20*/  STL [R1+0x304], R2 ;  /* 0x0003040201007387 */ /* 0x0001e20000100800 */
[----:B----4-:R-:W-:Y:S02]  /*18d30*/  IABS R23, R52 ;  /* 0x0000003400177213 */ /* 0x010fe40000000000 */
[----:B------:R-:W-:Y:S01]  /*18d40*/  ISETP.GE.AND P5, PT, R52, RZ, PT ;  /* 0x000000ff3400720c */ /* 0x000fe20003fa6270 */
[----:B------:R-:W3:Y:S04]  /*18d50*/  LDL.LU R55, [R1+0x150c] ;  /* 0x00150c0001377983 */ /* 0x000ee80000300800 */
[----:B------:R-:W4:Y:S01]  /*18d60*/  LDL.LU R52, [R1+0x1510] ;  /* 0x0015100001347983 */ /* 0x000f220000300800 */
[----:B------:R-:W-:-:S04]  /*18d70*/  IMAD.HI.U32 R40, R25, R29, RZ ;  /* 0x0000001d19287227 */ /* 0x000fc800078e00ff */
[----:B------:R-:W-:-:S04]  /*18d80*/  IMAD.MOV R40, RZ, RZ, -R40 ;  /* 0x000000ffff287224 */ /* 0x000fc800078e0a28 */
[----:B------:R-:W-:-:S05]  /*18d90*/  IMAD R29, R0, R40, R29 ;  /* 0x00000028001d7224 */ /* 0x000fca00078e021d */
[----:B------:R-:W-:Y:S01]  /*18da0*/  ISETP.GT.U32.AND P0, PT, R0, R29, PT ;  /* 0x0000001d0000720c */ /* 0x000fe20003f04070 */
[----:B------:R-:W-:-:S04]  /*18db0*/  IMAD.HI.U32 R35, R25, R12, RZ ;  /* 0x0000000c19237227 */ /* 0x000fc800078e00ff */
[----:B------:R-:W-:Y:S02]  /*18dc0*/  IMAD.MOV R35, RZ, RZ, -R35 ;  /* 0x000000ffff237224 */ /* 0x000fe400078e0a23 */
[----:B------:R-:W-:-:S06]  /*18dd0*/  IMAD.HI.U32 R16, R25, R23, RZ ;  /* 0x0000001719107227 */ /* 0x000fcc00078e00ff */
[----:B------:R-:W-:-:S05]  /*18de0*/  @!P0 IMAD.IADD R29, R29, 0x1, -R0 ;  /* 0x000000011d1d8824 */ /* 0x000fca00078e0a00 */
[C---:B------:R-:W-:Y:S01]  /*18df0*/  ISETP.GT.U32.AND P4, PT, R0.reuse, R29, PT ;  /* 0x0000001d0000720c */ /* 0x040fe20003f84070 */
[----:B------:R-:W-:Y:S02]  /*18e00*/  IMAD R12, R0, R35, R12 ;  /* 0x00000023000c7224 */ /* 0x000fe400078e020c */
[----:B------:R-:W-:-:S03]  /*18e10*/  IMAD.MOV R16, RZ, RZ, -R16 ;  /* 0x000000ffff107224 */ /* 0x000fc600078e0a10 */
[C---:B------:R-:W-:Y:S01]  /*18e20*/  ISETP.GT.U32.AND P2, PT, R0.reuse, R12, PT ;  /* 0x0000000c0000720c */ /* 0x040fe20003f44070 */
[----:B------:R-:W-:Y:S01]  /*18e30*/  IMAD R23, R0, R16, R23 ;  /* 0x0000001000177224 */ /* 0x000fe200078e0217 */
[----:B------:R-:W-:-:S05]  /*18e40*/  ISETP.GE.AND P0, PT, R51, RZ, PT ;  /* 0x000000ff3300720c */ /* 0x000fca0003f06270 */
[--C-:B------:R-:W-:Y:S01]  /*18e50*/  @!P4 IMAD.IADD R29, R29, 0x1, -R0.reuse ;  /* 0x000000011d1dc824 */ /* 0x100fe200078e0a00 */
[----:B------:R-:W-:Y:S02]  /*18e60*/  ISETP.GT.U32.AND P4, PT, R0, R23, PT ;  /* 0x000000170000720c */ /* 0x000fe40003f84070 */
[----:B------:R-:W-:Y:S01]  /*18e70*/  ISETP.GE.AND P1, PT, R42, RZ, PT ;  /* 0x000000ff2a00720c */ /* 0x000fe20003f26270 */
[----:B0-----:R-:W-:Y:S02]  /*18e80*/  IMAD.MOV.U32 R2, RZ, RZ, R29 ;  /* 0x000000ffff027224 */ /* 0x001fe400078e001d */
[----:B------:R-:W-:Y:S02]  /*18e90*/  @!P2 IMAD.IADD R12, R12, 0x1, -R0 ;  /* 0x000000010c0ca824 */ /* 0x000fe400078e0a00 */
[----:B------:R-:W-:-:S06]  /*18ea0*/  @!P0 IMAD.MOV R2, RZ, RZ, -R2 ;  /* 0x000000ffff028224 */ /* 0x000fcc00078e0a02 */
        /* <DEDUP_REMOVED lines=33> */
[----:B------:R-:W-:Y:S02]  /*190c0*/  IMAD.MOV R14, RZ, RZ, -R14 ;  /* 0x000000ffff0e7224 */ /* 0x000fe400078e0a0e */
[----:B------:R-:W-:Y:S02]  /*190d0*/  @!P5 IMAD.MOV R2, RZ, RZ, -R2 ;  /* 0x000000ffff02d224 */ /* 0x000fe400078e0a02 */
[----:B------:R-:W-:Y:S02]  /*190e0*/  IMAD R27, R0, R14, R27 ;  /* 0x0000000e001b7224 */ /* 0x000fe400078e021b */
[----:B------:R-:W-:Y:S01]  /*190f0*/  @!P3 IMAD.IADD R20, R20, 0x1, -R0 ;  /* 0x000000011414b824 */ /* 0x000fe200078e0a00 */
[----:B------:R0:W-:Y:S01]  /*19100*/  STL [R1+0x2f4], R2 ;  /* 0x0002f40201007387 */ /* 0x0001e20000100800 */
[----:B------:R-:W-:-:S03]  /*19110*/  IMAD.HI.U32 R16, R25, R31, RZ ;  /* 0x0000001f19107227 */ /* 0x000fc600078e00ff */
[----:B------:R-:W-:Y:S01]  /*19120*/  ISETP.GT.U32.AND P6, PT, R0, R20, PT ;  /* 0x000000140000720c */ /* 0x000fe20003fc4070 */
[----:B------:R-:W-:-:S04]  /*19130*/  IMAD.MOV R16, RZ, RZ, -R16 ;  /* 0x000000ffff107224 */ /* 0x000fc800078e0a10 */
[----:B------:R-:W-:-:S05]  /*19140*/  IMAD R31, R0, R16, R31 ;  /* 0x00000010001f7224 */ /* 0x000fca00078e021f */
[----:B------:R-:W-:-:S03]  /*19150*/  ISETP.GT.U32.AND P5, PT, R0, R31, PT ;  /* 0x0000001f0000720c */ /* 0x000fc60003fa4070 */
[----:B------:R-:W-:Y:S01]  /*19160*/  @!P6 IMAD.IADD R20, R20, 0x1, -R0 ;  /* 0x000000011414e824 */ /* 0x000fe200078e0a00 */
[----:B------:R-:W-:Y:S02]  /*19170*/  ISETP.GT.U32.AND P6, PT, R0, R27, PT ;  /* 0x0000001b0000720c */ /* 0x000fe40003fc4070 */
[----:B---3--:R-:W-:Y:S02]  /*19180*/  ISETP.GE.AND P0, PT, R55, RZ, PT ;  /* 0x000000ff3700720c */ /* 0x008fe40003f06270 */
[----:B------:R-:W-:Y:S02]  /*19190*/  IABS R14, R55 ;  /* 0x00000037000e7213 */ /* 0x000fe40000000000 */
[----:B----4-:R-:W-:Y:S01]  /*191a0*/  ISETP.GE.AND P3, PT, R52, RZ, PT ;  /* 0x000000ff3400720c */ /* 0x010fe20003f66270 */
[----:B------:R-:W3:Y:S01]  /*191b0*/  LDL.LU R55, [R1+0x152c] ;  /* 0x00152c0001377983 */ /* 0x000ee20000300800 */
[----:B------:R-:W-:-:S03]  /*191c0*/  IABS R12, R52 ;  /* 0x00000034000c7213 */ /* 0x000fc60000000000 */
[----:B------:R-:W4:Y:S01]  /*191d0*/  LDL.LU R52, [R1+0x1530] ;  /* 0x0015300001347983 */ /* 0x000f220000300800 */
[--C-:B------:R-:W-:Y:S02]  /*191e0*/  @!P5 IMAD.IADD R31, R31, 0x1, -R0.reuse ;  /* 0x000000011f1fd824 */ /* 0x100fe400078e0a00 */
[----:B------:R-:W-:-:S03]  /*191f0*/  @!P6 IMAD.IADD R27, R27, 0x1, -R0 ;  /* 0x000000011b1be824 */ /* 0x000fc600078e0a00 */
[----:B------:R-:W-:Y:S01]  /*19200*/  ISETP.GT.U32.AND P6, PT, R0, R31, PT ;  /* 0x0000001f0000720c */ /* 0x000fe20003fc4070 */
[----:B0-----:R-:W-:Y:S02]  /*19210*/  IMAD.MOV.U32 R2, RZ, RZ, R20 ;  /* 0x000000ffff027224 */ /* 0x001fe400078e0014 */
[----:B------:R-:W-:-:S04]  /*19220*/  IMAD.HI.U32 R33, R25, R14, RZ ;  /* 0x0000000e19217227 */ /* 0x000fc800078e00ff */
[----:B------:R-:W-:-:S04]  /*19230*/  IMAD.HI.U32 R23, R25, R12, RZ ;  /* 0x0000000c19177227 */ /* 0x000fc800078e00ff */
[----:B------:R-:W-:Y:S01]  /*19240*/  @!P2 IMAD.MOV R2, RZ, RZ, -R2 ;  /* 0x000000ffff02a224 */ /* 0x000fe200078e0a02 */
[C---:B------:R-:W-:Y:S01]  /*19250*/  ISETP.GT.U32.AND P2, PT, R0.reuse, R27, PT ;  /* 0x0000001b0000720c */ /* 0x040fe20003f44070 */
[----:B------:R-:W-:Y:S02]  /*19260*/  IMAD.MOV R33, RZ, RZ, -R33 ;  /* 0x000000ffff217224 */ /* 0x000fe400078e0a21 */
[----:B------:R-:W-:Y:S02]  /*19270*/  IMAD.MOV R23, RZ, RZ, -R23 ;  /* 0x000000ffff177224 */ /* 0x000fe400078e0a17 */
[----:B------:R-:W-:Y:S02]  /*19280*/  @!P6 IMAD.IADD R31, R31, 0x1, -R0 ;  /* 0x000000011f1fe824 */ /* 0x000fe400078e0a00 */
[C---:B------:R-:W-:Y:S01]  /*19290*/  IMAD R14, R0.reuse, R33, R14 ;  /* 0x00000021000e7224 */ /* 0x040fe200078e020e */
[----:B------:R0:W-:Y:S01]  /*192a0*/  STL [R1+0x2d8], R2 ;  /* 0x0002d80201007387 */ /* 0x0001e20000100800 */
[----:B------:R-:W-:-:S03]  /*192b0*/  IMAD R12, R0, R23, R12 ;  /* 0x00000017000c7224 */ /* 0x000fc600078e020c */
[C---:B------:R-:W-:Y:S01]  /*192c0*/  ISETP.GT.U32.AND P5, PT, R0.reuse, R14, PT ;  /* 0x0000000e0000720c */ /* 0x040fe20003fa4070 */
[----:B0-----:R-:W-:Y:S01]  /*192d0*/  IMAD.MOV.U32 R2, RZ, RZ, R31 ;  /* 0x000000ffff027224 */ /* 0x001fe200078e001f */
[----:B------:R-:W-:Y:S01]  /*192e0*/  ISETP.GT.U32.AND P6, PT, R0, R12, PT ;  /* 0x0000000c0000720c */ /* 0x000fe20003fc4070 */
[----:B------:R-:W-:Y:S02]  /*192f0*/  @!P2 IMAD.IADD R27, R27, 0x1, -R0 ;  /* 0x000000011b1ba824 */ /* 0x000fe400078e0a00 */
        /* <DEDUP_REMOVED lines=74> */
[----:B----4-:R-:W-:Y:S01]  /*197a0*/  IABS R20, R52 ;  /* 0x0000003400147213 */ /* 0x010fe20000000000 */
[----:B------:R0:W-:Y:S01]  /*197b0*/  STL [R1+0x2bc], R2 ;  /* 0x0002bc0201007387 */ /* 0x0001e20000100800 */
[----:B------:R-:W-:-:S03]  /*197c0*/  ISETP.GE.AND P6, PT, R52, RZ, PT ;  /* 0x000000ff3400720c */ /* 0x000fc60003fc6270 */
[----:B------:R-:W3:Y:S04]  /*197d0*/  LDL.LU R55, [R1+0x1540] ;  /* 0x0015400001377983 */ /* 0x000ee80000300800 */
[----:B------:R-:W4:Y:S01]  /*197e0*/  LDL.LU R52, [R1+0x1544] ;  /* 0x0015440001347983 */ /* 0x000f220000300800 */
[----:B------:R-:W-:-:S05]  /*197f0*/  IABS R33, R51 ;  /* 0x0000003300217213 */ /* 0x000fca0000000000 */
[----:B------:R-:W-:-:S04]  /*19800*/  IMAD.HI.U32 R31, R25, R33, RZ ;  /* 0x00000021191f7227 */ /* 0x000fc800078e00ff */
[----:B------:R-:W-:-:S04]  /*19810*/  IMAD.MOV R31, RZ, RZ, -R31 ;  /* 0x000000ffff1f7224 */ /* 0x000fc800078e0a1f */
[----:B------:R-:W-:Y:S02]  /*19820*/  IMAD R31, R0, R31, R33 ;  /* 0x0000001f001f7224 */ /* 0x000fe400078e0221 */
[----:B------:R-:W-:-:S03]  /*19830*/  IMAD.HI.U32 R33, R25, R14, RZ ;  /* 0x0000000e19217227 */ /* 0x000fc600078e00ff */
[----:B------:R-:W-:Y:S01]  /*19840*/  ISETP.GT.U32.AND P0, PT, R0, R31, PT ;  /* 0x0000001f0000720c */ /* 0x000fe20003f04070 */
[----:B------:R-:W-:-:S04]  /*19850*/  IMAD.MOV R33, RZ, RZ, -R33 ;  /* 0x000000ffff217224 */ /* 0x000fc800078e0a21 */
[----:B------:R-:W-:-:S05]  /*19860*/  IMAD R14, R0, R33, R14 ;  /* 0x00000021000e7224 */ /* 0x000fca00078e020e */
[----:B------:R-:W-:-:S03]  /*19870*/  ISETP.GT.U32.AND P2, PT, R0, R14, PT ;  /* 0x0000000e0000720c */ /* 0x000fc60003f44070 */
[----:B------:R-:W-:Y:S02]  /*19880*/  @!P0 IMAD.IADD R31, R31, 0x1, -R0 ;  /* 0x000000011f1f8824 */ /* 0x000fe400078e0a00 */
[----:B------:R-:W-:-:S03]  /*19890*/  IMAD.HI.U32 R27, R25, R20, RZ ;  /* 0x00000014191b7227 */ /* 0x000fc600078e00ff */
[----:B------:R-:W-:Y:S01]  /*198a0*/  ISETP.GT.U32.AND P3, PT, R0, R31, PT ;  /* 0x0000001f0000720c */ /* 0x000fe20003f64070 */
[----:B------:R-:W-:-:S04]  /*198b0*/  IMAD.MOV R12, RZ, RZ, -R27 ;  /* 0x000000ffff0c7224 */ /* 0x000fc800078e0a1b */
[----:B------:R-:W-:Y:S02]  /*198c0*/  @!P2 IMAD.IADD R14, R14, 0x1, -R0 ;  /* 0x000000010e0ea824 */ /* 0x000fe400078e0a00 */
[----:B------:R-:W-:Y:S01]  /*198d0*/  IMAD R18, R0, R12, R20 ;  /* 0x0000000c00127224 */ /* 0x000fe200078e0214 */
[----:B------:R-:W-:-:S05]  /*198e0*/  ISETP.GE.AND P0, PT, R51, RZ, PT ;  /* 0x000000ff3300720c */ /* 0x000fca0003f06270 */
[--C-:B------:R-:W-:Y:S01]  /*198f0*/  @!P3 IMAD.IADD R31, R31, 0x1, -R0.reuse ;  /* 0x000000011f1fb824 */ /* 0x100fe200078e0a00 */
[----:B------:R-:W-:Y:S02]  /*19900*/  ISETP.GT.U32.AND P3, PT, R0, R18, PT ;  /* 0x000000120000720c */ /* 0x000fe40003f64070 */
[----:B------:R-:W-:Y:S01]  /*19910*/  ISETP.GE.AND P4, PT, R44, RZ, PT ;  /* 0x000000ff2c00720c */ /* 0x000fe20003f86270 */
[----:B0-----:R-:W-:Y:S01]  /*19920*/  IMAD.MOV.U32 R2, RZ, RZ, R31 ;  /* 0x000000ffff027224 */ /* 0x001fe200078e001f */
[----:B-----5:R-:W-:Y:S02]  /*19930*/  IABS R16, R53 ;  /* 0x0000003500107213 */ /* 0x020fe40000000000 */
[----:B------:R-:W-:Y:S02]  /*19940*/  ISETP.GE.AND P2, PT, R53, RZ, PT ;  /* 0x000000ff3500720c */ /* 0x000fe40003f46270 */
[----:B------:R-:W5:Y:S05]  /*19950*/  LDL.LU R53, [R1+0x1548] ;  /* 0x0015480001357983 */ /* 0x000f6a0000300800 */
[----:B------:R-:W-:Y:S01]  /*19960*/  @!P3 IMAD.IADD R18, R18, 0x1, -R0 ;  /* 0x000000011212b824 */ /* 0x000fe200078e0a00 */
[----:B------:R-:W-:Y:S01]  /*19970*/  ISETP.GT.U32.AND P3, PT, R0, R14, PT ;  /* 0x0000000e0000720c */ /* 0x000fe20003f64070 */
[----:B------:R-:W-:Y:S01]  /*19980*/  @!P0 IMAD.MOV R2, RZ, RZ, -R2 ;  /* 0x000000ffff028224 */ /* 0x000fe200078e0a02 */
[----:B------:R-:W5:Y:S01]  /*19990*/  LDL.LU R61, [R1+0x154c] ;  /* 0x00154c00013d7983 */ /* 0x000f620000300800 */
[----:B------:R-:W-:-:S03]  /*199a0*/  IMAD.MOV.U32 R4, RZ, RZ, R23 ;  /* 0x000000ffff047224 */ /* 0x000fc600078e0017 */
[----:B------:R-:W5:Y:S04]  /*199b0*/  LDL.LU R44, [R1+0x1550] ;  /* 0x00155000012c7983 */ /* 0x000f680000300800 */
[----:B------:R0:W-:Y:S01]  /*199c0*/  STL [R1+0x2b8], R2 ;  /* 0x0002b80201007387 */ /* 0x0001e20000100800 */
[----:B------:R-:W-:Y:S02]  /*199d0*/  @!P1 IMAD.MOV R4, RZ, RZ, -R4 ;  /* 0x000000ffff049224 */ /* 0x000fe400078e0a04 */
        /* <DEDUP_REMOVED lines=15> */
[----:B------:R-:W-:Y:S01]  /*19ad0*/  IMAD.MOV.U32 R20, RZ, RZ, R16 ;  /* 0x000000ffff147224 */ /* 0x000fe200078e0010 */
[----:B------:R-:W-:-:S03]  /*19ae0*/  ISETP.GT.U32.AND P0, PT, R0, R18, PT ;  /* 0x000000120000720c */ /* 0x000fc60003f04070 */
[----:B------:R-:W-:-:S04]  /*19af0*/  IMAD.HI.U32 R16, R25, R20, RZ ;  /* 0x0000001419107227 */ /* 0x000fc800078e00ff */
[----:B------:R-:W-:-:S04]  /*19b00*/  IMAD.MOV R16, RZ, RZ, -R16 ;  /* 0x000000ffff107224 */ /* 0x000fc800078e0a10 */
[----:B------:R-:W-:Y:S02]  /*19b10*/  IMAD R20, R0, R16, R20 ;  /* 0x0000001000147224 */ /* 0x000fe400078e0214 */
[----:B------:R-:W-:-:S03]  /*19b20*/  @!P0 IMAD.IADD R18, R18, 0x1, -R0 ;  /* 0x0000000112128824 */ /* 0x000fc600078e0a00 */
[----:B------:R-:W-:Y:S01]  /*19b30*/  ISETP.GT.U32.AND P1, PT, R0, R20, PT ;  /* 0x000000140000720c */ /* 0x000fe20003f24070 */
[----:B0-----:R-:W-:Y:S02]  /*19b40*/  IMAD.MOV.U32 R2, RZ, RZ, R18 ;  /* 0x000000ffff027224 */ /* 0x001fe400078e0012 */
[----:B------:R-:W-:-:S04]  /*19b50*/  IMAD.HI.U32 R16, R25, R12, RZ ;  /* 0x0000000c19107227 */ /* 0x000fc800078e00ff */
[----:B------:R-:W-:Y:S02]  /*19b60*/  @!P6 IMAD.MOV R2, RZ, RZ, -R2 ;  /* 0x000000ffff02e224 */ /* 0x000fe400078e0a02 */
[----:B------:R-:W-:-:S03]  /*19b70*/  IMAD.MOV R16, RZ, RZ, -R16 ;  /* 0x000000ffff107224 */ /* 0x000fc600078e0a10 */
[----:B------:R0:W-:Y:S01]  /*19b80*/  STL [R1+0x2a8], R2 ;  /* 0x0002a80201007387 */ /* 0x0001e20000100800 */
[----:B------:R-:W-:Y:S02]  /*19b90*/  IMAD R31, R0, R16, R12 ;  /* 0x00000010001f7224 */ /* 0x000fe400078e020c */
[----:B------:R-:W-:Y:S02]  /*19ba0*/  @!P1 IMAD.IADD R20, R20, 0x1, -R0 ;  /* 0x0000000114149824 */ /* 0x000fe400078e0a00 */
[----:B------:R-:W-:-:S03]  /*19bb0*/  IMAD.HI.U32 R23, R25, R27, RZ ;  /* 0x0000001b19177227 */ /* 0x000fc600078e00ff */
[C---:B------:R-:W-:Y:S01]  /*19bc0*/  ISETP.GT.U32.AND P5, PT, R0.reuse, R20, PT ;  /* 0x000000140000720c */ /* 0x040fe20003fa4070 */
[----:B------:R-:W-:Y:S01]  /*19bd0*/  IMAD.MOV R23, RZ, RZ, -R23 ;  /* 0x000000ffff177224 */ /* 0x000fe200078e0a17 */
[----:B------:R-:W-:-:S03]  /*19be0*/  ISETP.GT.U32.AND P6, PT, R0, R31, PT ;  /* 0x0000001f0000720c */ /* 0x000fc60003fc4070 */
[----:B------:R-:W-:Y:S01]  /*19bf0*/  IMAD R27, R0, R23, R27 ;  /* 0x00000017001b7224 */ /* 0x000fe200078e021b */
[----:B---3--:R-:W-:Y:S02]  /*19c00*/  ISETP.GE.AND P0, PT, R55, RZ, PT ;  /* 0x000000ff3700720c */ /* 0x008fe40003f06270 */
[----:B------:R-:W-:Y:S02]  /*19c10*/  IABS R14, R55 ;  /* 0x00000037000e7213 */ /* 0x000fe40000000000 */
[----:B----4-:R-:W-:Y:S01]  /*19c20*/  ISETP.GE.AND P1, PT, R52, RZ, PT ;  /* 0x000000ff3400720c */ /* 0x010fe20003f26270 */
[----:B------:R-:W3:Y:S01]  /*19c30*/  LDL.LU R55, [R1+0x1560] ;  /* 0x0015600001377983 */ /* 0x000ee20000300800 */
[----:B------:R-:W-:-:S03]  /*19c40*/  IABS R12, R52 ;  /* 0x00000034000c7213 */ /* 0x000fc60000000000 */
[----:B------:R-:W4:Y:S01]  /*19c50*/  LDL.LU R52, [R1+0x1564] ;  /* 0x0015640001347983 */ /* 0x000f220000300800 */
[--C-:B------:R-:W-:Y:S01]  /*19c60*/  @!P5 IMAD.IADD R20, R20, 0x1, -R0.reuse ;  /* 0x000000011414d824 */ /* 0x100fe200078e0a00 */
[----:B------:R-:W-:Y:S01]  /*19c70*/  ISETP.GT.U32.AND P5, PT, R0, R27, PT ;  /* 0x0000001b0000720c */ /* 0x000fe20003fa4070 */
[----:B------:R-:W-:Y:S02]  /*19c80*/  @!P6 IMAD.IADD R31, R31, 0x1, -R0 ;  /* 0x000000011f1fe824 */ /* 0x000fe400078e0a00 */
[----:B0-----:R-:W-:-:S10]  /*19c90*/  IMAD.MOV.U32 R2, RZ, RZ, R20 ;  /* 0x000000ffff027224 */ /* 0x001fd400078e0014 */
[----:B------:R-:W-:Y:S01]  /*19ca0*/  @!P5 IMAD.IADD R27, R27, 0x1, -R0 ;  /* 0x000000011b1bd824 */ /* 0x000fe200078e0a00 */
[----:B------:R-:W-:Y:S01]  /*19cb0*/  ISETP.GT.U32.AND P5, PT, R0, R31, PT ;  /* 0x0000001f0000720c */ /* 0x000fe20003fa4070 */
[----:B------:R-:W-:-:S04]  /*19cc0*/  IMAD.HI.U32 R23, R25, R12, RZ ;  /* 0x0000000c19177227 */ /* 0x000fc800078e00ff */
[----:B------:R-:W-:Y:S01]  /*19cd0*/  @!P2 IMAD.MOV R2, RZ, RZ, -R2 ;  /* 0x000000ffff02a224 */ /* 0x000fe200078e0a02 */
[----:B------:R-:W-:Y:S01]  /*19ce0*/  ISETP.GT.U32.AND P2, PT, R0, R27, PT ;  /* 0x0000001b0000720c */ /* 0x000fe20003f44070 */
[----:B------:R-:W-:-:S03]  /*19cf0*/  IMAD.MOV R23, RZ, RZ, -R23 ;  /* 0x000000ffff177224 */ /* 0x000fc600078e0a17 */
[----:B------:R0:W-:Y:S03]  /*19d00*/  STL [R1+0x2a0], R2 ;  /* 0x0002a00201007387 */ /* 0x0001e60000100800 */
[----:B------:R-:W-:Y:S02]  /*19d10*/  @!P5 IMAD.IADD R31, R31, 0x1, -R0 ;  /* 0x000000011f1fd824 */ /* 0x000fe400078e0a00 */
[----:B------:R-:W-:Y:S02]  /*19d20*/  IMAD R12, R0, R23, R12 ;  /* 0x00000017000c7224 */ /* 0x000fe400078e020c */
[----:B0-----:R-:W-:-:S03]  /*19d30*/  IMAD.MOV.U32 R2, RZ, RZ, R31 ;  /* 0x000000ffff027224 */ /* 0x001fc600078e001f */
[----:B------:R-:W-:Y:S01]  /*19d40*/  ISETP.GT.U32.AND P5, PT, R0, R12, PT ;  /* 0x0000000c0000720c */ /* 0x000fe20003fa4070 */
[----:B------:R-:W-:-:S04]  /*19d50*/  IMAD.HI.U32 R35, R25, R14, RZ ;  /* 0x0000000e19237227 */ /* 0x000fc800078e00ff */
[----:B------:R-:W-:Y:S02]  /*19d60*/  @!P4 IMAD.MOV R2, RZ, RZ, -R2 ;  /* 0x000000ffff02c224 */ /* 0x000fe400078e0a02 */
[----:B------:R-:W-:-:S03]  /*19d70*/  @!P2 IMAD.IADD R27, R27, 0x1, -R0 ;  /* 0x000000011b1ba824 */ /* 0x000fc600078e0a00 */
[----:B------:R0:W-:Y:S02]  /*19d80*/  STL [R1+0x2a4], R2 ;  /* 0x0002a40201007387 */ /* 0x0001e40000100800 */
[----:B0-----:R-:W-:-:S04]  /*19d90*/  IMAD.MOV.U32 R2, RZ, RZ, R27 ;  /* 0x000000ffff027224 */ /* 0x001fc800078e001b */
[----:B------:R-:W-:Y:S01]  /*19da0*/  @!P3 IMAD.MOV R2, RZ, RZ, -R2 ;  /* 0x000000ffff02b224 */ /* 0x000fe200078e0a02 */
[----:B-----5:R-:W-:-:S05]  /*19db0*/  IABS R33, R53 ;  /* 0x0000003500217213 */ /* 0x020fca0000000000 */
[----:B------:R-:W-:Y:S02]  /*19dc0*/  IMAD.MOV.U32 R18, RZ, RZ, R33 ;  /* 0x000000ffff127224 */ /* 0x000fe400078e0021 */
[----:B------:R-:W-:-:S04]  /*19dd0*/  IMAD.MOV R33, RZ, RZ, -R35 ;  /* 0x000000ffff217224 */ /* 0x000fc800078e0a23 */
[----:B------:R-:W-:Y:S01]  /*19de0*/  IMAD R14, R0, R33, R14 ;  /* 0x00000021000e7224 */ /* 0x000fe200078e020e */
[----:B------:R0:W-:Y:S01]  /*19df0*/  STL [R1+0x29c], R2 ;  /* 0x00029c0201007387 */ /* 0x0001e20000100800 */
[----:B------:R-:W-:Y:S01]  /*19e00*/  @!P5 IMAD.IADD R12, R12, 0x1, -R0 ;  /* 0x000000010c0cd824 */ /* 0x000fe200078e0a00 */
[----:B------:R-:W-:Y:S02]  /*19e10*/  ISETP.GE.AND P5, PT, R53, RZ, PT ;  /* 0x000000ff3500720c */ /* 0x000fe40003fa6270 */
[----:B------:R-:W-:Y:S01]  /*19e20*/  ISETP.GT.U32.AND P6, PT, R0, R14, PT ;  /* 0x0000000e0000720c */ /* 0x000fe20003fc4070 */
[----:B------:R-:W5:Y:S01]  /*19e30*/  LDL.LU R53, [R1+0x1568] ;  /* 0x0015680001357983 */ /* 0x000f620000300800 */
[----:B------:R-:W-:Y:S01]  /*19e40*/  IMAD.HI.U32 R35, R25, R18, RZ ;  /* 0x0000001219237227 */ /* 0x000fe200078e00ff */
[----:B------:R-:W-:-:S03]  /*19e50*/  IABS R29, R44 ;  /* 0x0000002c001d7213 */ /* 0x000fc60000000000 */
[----:B------:R-:W-:-:S07]  /*19e60*/  IMAD.MOV R35, RZ, RZ, -R35 ;  /* 0x000000ffff237224 */ /* 0x000fce00078e0a23 */
[----:B------:R-:W-:Y:S02]  /*19e70*/  @!P6 IMAD.IADD R14, R14, 0x1, -R0 ;  /* 0x000000010e0ee824 */ /* 0x000fe400078e0a00 */
[C---:B------:R-:W-:Y:S02]  /*19e80*/  IMAD R18, R0.reuse, R35, R18 ;  /* 0x0000002300127224 */ /* 0x040fe400078e0212 */
[----:B------:R-:W-:Y:S01]  /*19e90*/  IMAD.HI.U32 R23, R25, R29, RZ ;  /* 0x0000001d19177227 */ /* 0x000fe200078e00ff */
[C---:B------:R-:W-:Y:S02]  /*19ea0*/  ISETP.GT.U32.AND P6, PT, R0.reuse, R14, PT ;  /* 0x0000000e0000720c */ /* 0x040fe40003fc4070 */
[----:B------:R-:W-:Y:S01]  /*19eb0*/  ISETP.GT.U32.AND P4, PT, R0, R18, PT ;  /* 0x000000120000720c */ /* 0x000fe20003f84070 */
[----:B------:R-:W-:-:S04]  /*19ec0*/  IMAD.MOV R23, RZ, RZ, -R23 ;  /* 0x000000ffff177224 */ /* 0x000fc800078e0a17 */
[----:B------:R-:W-:-:S06]  /*19ed0*/  IMAD R29, R0, R23, R29 ;  /* 0x00000017001d7224 */ /* 0x000fcc00078e021d */
[--C-:B------:R-:W-:Y:S01]  /*19ee0*/  @!P6 IMAD.IADD R14, R14, 0x1, -R0.reuse ;  /* 0x000000010e0ee824 */ /* 0x100fe200078e0a00 */
[----:B------:R-:W-:Y:S01]  /*19ef0*/  ISETP.GT.U32.AND P6, PT, R0, R29, PT ;  /* 0x0000001d0000720c */ /* 0x000fe20003fc4070 */
[----:B------:R-:W-:Y:S01]  /*19f00*/  @!P4 IMAD.IADD R18, R18, 0x1, -R0 ;  /* 0x000000011212c824 */ /* 0x000fe200078e0a00 */
[----:B------:R-:W-:Y:S01]  /*19f10*/  ISETP.GT.U32.AND P4, PT, R0, R12, PT ;  /* 0x0000000c0000720c */ /* 0x000fe20003f84070 */
[----:B0-----:R-:W-:-:S10]  /*19f20*/  IMAD.MOV.U32 R2, RZ, RZ, R14 ;  /* 0x000000ffff027224 */ /* 0x001fd400078e000e */
[--C-:B------:R-:W-:Y:S02]  /*19f30*/  @!P6 IMAD.IADD R29, R29, 0x1, -R0.reuse ;  /* 0x000000011d1de824 */ /* 0x100fe400078e0a00 */
[----:B------:R-:W-:-:S03]  /*19f40*/  @!P4 IMAD.IADD R12, R12, 0x1, -R0 ;  /* 0x000000010c0cc824 */ /* 0x000fc600078e0a00 */
[----:B------:R-:W-:Y:S01]  /*19f50*/  ISETP.GT.U32.AND P3, PT, R0, R29, PT ;  /* 0x0000001d0000720c */ /* 0x000fe20003f64070 */
[----:B------:R-:W-:-:S05]  /*19f60*/  @!P0 IMAD.MOV R2, RZ, RZ, -R2 ;  /* 0x000000ffff028224 */ /* 0x000fca00078e0a02 */
[----:B------:R0:W-:Y:S07]  /*19f70*/  STL [R1+0x298], R2 ;  /* 0x0002980201007387 */ /* 0x0001ee0000100800 */
        /* <DEDUP_REMOVED lines=50> */
[----:B------:R-:W-:Y:S01]  /*1a2a0*/  IABS R33, R51 ;  /* 0x0000003300217213 */ /* 0x000fe20000000000 */
[----:B------:R-:W-:-:S04]  /*1a2b0*/  IMAD.HI.U32 R35, R25, R14, RZ ;  /* 0x0000000e19237227 */ /* 0x000fc800078e00ff */
[----:B------:R-:W-:Y:S02]  /*1a2c0*/  IMAD.MOV R35, RZ, RZ, -R35 ;  /* 0x000000ffff237224 */ /* 0x000fe400078e0a23 */
[----:B------:R-:W-:-:S04]  /*1a2d0*/  IMAD.HI.U32 R31, R25, R33, RZ ;  /* 0x00000021191f7227 */ /* 0x000fc800078e00ff */
[----:B------:R-:W-:Y:S02]  /*1a2e0*/  IMAD R14, R0, R35, R14 ;  /* 0x00000023000e7224 */ /* 0x000fe400078e020e */
[----:B------:R-:W-:-:S03]  /*1a2f0*/  IMAD.MOV R31, RZ, RZ, -R31 ;  /* 0x000000ffff1f7224 */ /* 0x000fc600078e0a1f */
[C---:B------:R-:W-:Y:S01]  /*1a300*/  ISETP.GT.U32.AND P2, PT, R0.reuse, R14, PT ;  /* 0x0000000e0000720c */ /* 0x040fe20003f44070 */
[----:B------:R-:W-:-:S05]  /*1a310*/  IMAD R31, R0, R31, R33 ;  /* 0x0000001f001f7224 */ /* 0x000fca00078e0221 */
[----:B------:R-:W-:-:S07]  /*1a320*/  ISETP.GT.U32.AND P0, PT, R0, R31, PT ;  /* 0x0000001f0000720c */ /* 0x000fce0003f04070 */
[----:B------:R-:W-:-:S06]  /*1a330*/  @!P2 IMAD.IADD R14, R14, 0x1, -R0 ;  /* 0x000000010e0ea824 */ /* 0x000fcc00078e0a00 */
[----:B------:R-:W-:Y:S02]  /*1a340*/  @!P0 IMAD.IADD R31, R31, 0x1, -R0 ;  /* 0x000000011f1f8824 */ /* 0x000fe400078e0a00 */
[----:B------:R-:W-:-:S03]  /*1a350*/  IMAD.HI.U32 R33, R25, R27, RZ ;  /* 0x0000001b19217227 */ /* 0x000fc600078e00ff */
[C---:B------:R-:W-:Y:S01]  /*1a360*/  ISETP.GT.U32.AND P1, PT, R0.reuse, R31, PT ;  /* 0x0000001f0000720c */ /* 0x040fe20003f24070 */
[----:B------:R-:W-:Y:S01]  /*1a370*/  IMAD.MOV R12, RZ, RZ, -R33 ;  /* 0x000000ffff0c7224 */ /* 0x000fe200078e0a21 */
[----:B-----5:R-:W-:Y:S02]  /*1a380*/  IABS R18, R53 ;  /* 0x0000003500127213 */ /* 0x020fe40000000000 */
[----:B------:R-:W-:Y:S02]  /*1a390*/  ISETP.GE.AND P2, PT, R53, RZ, PT ;  /* 0x000000ff3500720c */ /* 0x000fe40003f46270 */
[----:B------:R-:W5:Y:S01]  /*1a3a0*/  LDL.LU R53, [R1+0x157c] ;  /* 0x00157c0001357983 */ /* 0x000f620000300800 */
[----:B------:R-:W-:-:S06]  /*1a3b0*/  IMAD R27, R0, R12, R27 ;  /* 0x0000000c001b7224 */ /* 0x000fcc00078e021b */
[----:B------:R-:W-:Y:S01]  /*1a3c0*/  @!P1 IMAD.IADD R31, R31, 0x1, -R0 ;  /* 0x000000011f1f9824 */ /* 0x000fe200078e0a00 */
[----:B------:R-:W-:Y:S01]  /*1a3d0*/  ISETP.GE.AND P0, PT, R51, RZ, PT ;  /* 0x000000ff3300720c */ /* 0x000fe20003f06270 */
[----:B------:R-:W5:Y:S01]  /*1a3e0*/  LDL.LU R61, [R1+0x1580] ;  /* 0x00158000013d7983 */ /* 0x000f620000300800 */
[----:B------:R-:W-:Y:S01]  /*1a3f0*/  ISETP.GT.U32.AND P1, PT, R0, R27, PT ;  /* 0x0000001b0000720c */ /* 0x000fe20003f24070 */
[----:B0-----:R-:W-:Y:S01]  /*1a400*/  IMAD.MOV.U32 R2, RZ, RZ, R31 ;  /* 0x000000ffff027224 */ /* 0x001fe200078e001f */
[----:B------:R-:W-:Y:S01]  /*1a410*/  ISETP.GE.AND P3, PT, R42, RZ, PT ;  /* 0x000000ff2a00720c */ /* 0x000fe20003f66270 */
[----:B------:R-:W-:Y:S01]  /*1a420*/  IMAD.MOV.U32 R4, RZ, RZ, R23 ;  /* 0x000000ffff047224 */ /* 0x000fe200078e0017 */
[----:B------:R-:W5:Y:S07]  /*1a430*/  LDL.LU R42, [R1+0x1584] ;  /* 0x00158400012a7983 */ /* 0x000f6e0000300800 */
[----:B------:R-:W-:-:S02]  /*1a440*/  @!P0 IMAD.MOV R2, RZ, RZ, -R2 ;  /* 0x000000ffff028224 */ /* 0x000fc400078e0a02 */
[----:B------:R-:W-:Y:S01]  /*1a450*/  @!P1 IMAD.IADD R27, R27, 0x1, -R0 ;  /* 0x000000011b1b9824 */ /* 0x000fe200078e0a00 */
[----:B------:R-:W-:Y:S02]  /*1a460*/  ISETP.GT.U32.AND P1, PT, R0, R14, PT ;  /* 0x0000000e0000720c */ /* 0x000fe40003f24070 */
[----:B------:R0:W-:Y:S01]  /*1a470*/  STL [R1+0x284], R2 ;  /* 0x0002840201007387 */ /* 0x0001e20000100800 */
[----:B------:R-:W-:Y:S02]  /*1a480*/  @!P4 IMAD.MOV R4, RZ, RZ, -R4 ;  /* 0x000000ffff04c224 */ /* 0x000fe400078e0a04 */
[----:B0-----:R-:W-:-:S08]  /*1a490*/  IMAD.MOV.U32 R2, RZ, RZ, R20 ;  /* 0x000000ffff027224 */ /* 0x001fd000078e0014 */
[----:B------:R-:W-:Y:S02]  /*1a4a0*/  @!P1 IMAD.IADD R14, R14, 0x1, -R0 ;  /* 0x000000010e0e9824 */ /* 0x000fe400078e0a00 */
        /* <DEDUP_REMOVED lines=22> */
[----:B------:R-:W-:Y:S02]  /*1a610*/  IMAD.MOV R29, RZ, RZ, -R29 ;  /* 0x000000ffff1d7224 */ /* 0x000fe400078e0a1d */
[----:B------:R-:W-:Y:S02]  /*1a620*/  @!P5 IMAD.MOV R2, RZ, RZ, -R2 ;  /* 0x000000ffff02d224 */ /* 0x000fe400078e0a02 */
[----:B------:R-:W-:Y:S02]  /*1a630*/  IMAD.MOV R20, RZ, RZ, -R23 ;  /* 0x000000ffff147224 */ /* 0x000fe400078e0a17 */
[----:B------:R-:W-:Y:S01]  /*1a640*/  IMAD R23, R0, R29, R12 ;  /* 0x0000001d00177224 */ /* 0x000fe200078e020c */
[----:B------:R0:W-:Y:S01]  /*1a650*/  STL [R1+0x274], R2 ;  /* 0x0002740201007387 */ /* 0x0001e20000100800 */
[----:B------:R-:W-:-:S05]  /*1a660*/  @!P4 IMAD.IADD R18, R18, 0x1, -R0 ;  /* 0x000000011212c824 */ /* 0x000fca00078e0a00 */
[C---:B------:R-:W-:Y:S01]  /*1a670*/  ISETP.GT.U32.AND P6, PT, R0.reuse, R18, PT ;  /* 0x000000120000720c */ /* 0x040fe20003fc4070 */
[C---:B------:R-:W-:Y:S01]  /*1a680*/  IMAD R16, R0.reuse, R20, R16 ;  /* 0x0000001400107224 */ /* 0x040fe200078e0210 */
[----:B------:R-:W-:Y:S02]  /*1a690*/  ISETP.GT.U32.AND P5, PT, R0, R23, PT ;  /* 0x000000170000720c */ /* 0x000fe40003fa4070 */
        /* <DEDUP_REMOVED lines=21> */
[----:B------:R-:W-:Y:S02]  /*1a7f0*/  @!P2 IMAD.IADD R16, R16, 0x1, -R0 ;  /* 0x000000011010a824 */ /* 0x000fe400078e0a00 */
[----:B------:R-:W-:-:S05]  /*1a800*/  @!P3 IMAD.MOV R2, RZ, RZ, -R2 ;  /* 0x000000ffff02b224 */ /* 0x000fca00078e0a02 */
[----:B------:R0:W-:Y:S02]  /*1a810*/  STL [R1+0x270], R2 ;  /* 0x0002700201007387 */ /* 0x0001e40000100800 */
[----:B0-----:R-:W-:-:S04]  /*1a820*/  IMAD.MOV.U32 R2, RZ, RZ, R16 ;  /* 0x000000ffff027224 */ /* 0x001fc800078e0010 */
[----:B------:R-:W-:Y:S02]  /*1a830*/  @!P1 IMAD.MOV R2, RZ, RZ, -R2 ;  /* 0x000000ffff029224 */ /* 0x000fe400078e0a02 */
[----:B------:R-:W-:Y:S01]  /*1a840*/  @!P6 IMAD.IADD R33, R33, 0x1, -R0 ;  /* 0x000000012121e824 */ /* 0x000fe200078e0a00 */
[----:B-----5:R-:W-:Y:S02]  /*1a850*/  IABS R31, R53 ;  /* 0x00000035001f7213 */ /* 0x020fe40000000000 */
[----:B------:R-:W-:Y:S01]  /*1a860*/  ISETP.GE.AND P6, PT, R53, RZ, PT ;  /* 0x000000ff3500720c */ /* 0x000fe20003fc6270 */
[----:B------:R0:W-:Y:S04]  /*1a870*/  STL [R1+0x1c8], R2 ;  /* 0x0001c80201007387 */ /* 0x0001e80000100800 */
[----:B------:R-:W5:Y:S01]  /*1a880*/  LDL.LU R53, [R1+0x159c] ;  /* 0x00159c0001357983 */ /* 0x000f620000300800 */
[----:B------:R-:W-:-:S04]  /*1a890*/  IMAD.HI.U32 R29, R25, R12, RZ ;  /* 0x0000000c191d7227 */ /* 0x000fc800078e00ff */
        /* <DEDUP_REMOVED lines=10> */
[----:B------:R-:W-:Y:S01]  /*1a940*/  IMAD.MOV R14, RZ, RZ, -R14 ;  /* 0x000000ffff0e7224 */ /* 0x000fe200078e0a0e */
[----:B------:R-:W-:-:S03]  /*1a950*/  ISETP.GT.U32.AND P3, PT, R0, R31, PT ;  /* 0x0000001f0000720c */ /* 0x000fc60003f64070 */
[----:B------:R-:W-:-:S08]  /*1a960*/  IMAD R27, R0, R14, R27 ;  /* 0x0000000e001b7224 */ /* 0x000fd000078e021b */
[--C-:B------:R-:W-:Y:S01]  /*1a970*/  @!P5 IMAD.IADD R12, R12, 0x1, -R0.reuse ;  /* 0x000000010c0cd824 */ /* 0x100fe200078e0a00 */
[C---:B------:R-:W-:Y:S01]  /*1a980*/  ISETP.GT.U32.AND P5, PT, R0.reuse, R27, PT ;  /* 0x0000001b0000720c */ /* 0x040fe20003fa4070 */
        /* <DEDUP_REMOVED lines=58> */
[----:B------:R-:W-:-:S04]  /*1ad30*/  IMAD.HI.U32 R35, R25, R12, RZ ;  /* 0x0000000c19237227 */ /* 0x000fc800078e00ff */
[----:B------:R-:W-:-:S04]  /*1ad40*/  IMAD.MOV R35, RZ, RZ, -R35 ;  /* 0x000000ffff237224 */ /* 0x000fc800078e0a23 */
[----:B------:R-:W-:-:S05]  /*1ad50*/  IMAD R12, R0, R35, R12 ;  /* 0x00000023000c7224 */ /* 0x000fca00078e020c */
[----:B------:R-:W-:Y:S02]  /*1ad60*/  ISETP.GT.U32.AND P2, PT, R0, R12, PT ;  /* 0x0000000c0000720c */ /* 0x000fe40003f44070 */
[----:B------:R-:W-:-:S11]  /*1ad70*/  IABS R29, R51 ;  /* 0x00000033001d7213 */ /* 0x000fd60000000000 */
[----:B------:R-:W-:Y:S01]  /*1ad80*/  @!P2 IMAD.IADD R12, R12, 0x1, -R0 ;  /* 0x000000010c0ca824 */ /* 0x000fe200078e0a00 */
[----:B-----5:R-:W-:Y:S02]  /*1ad90*/  IABS R20, R53 ;  /* 0x0000003500147213 */ /* 0x020fe40000000000 */
[----:B------:R-:W-:Y:S02]  /*1ada0*/  ISETP.GE.AND P2, PT, R53, RZ, PT ;  /* 0x000000ff3500720c */ /* 0x000fe40003f46270 */
[----:B------:R-:W5:Y:S01]  /*1adb0*/  LDL.LU R53, [R1+0x15b0] ;  /* 0x0015b00001357983 */ /* 0x000f620000300800 */
[----:B------:R-:W-:Y:S01]  /*1adc0*/  IMAD.HI.U32 R40, R25, R29, RZ ;  /* 0x0000001d19287227 */ /* 0x000fe200078e00ff */
[----:B------:R-:W-:Y:S02]  /*1add0*/  ISETP.GE.AND P1, PT, R44, RZ, PT ;  /* 0x000000ff2c00720c */ /* 0x000fe40003f26270 */
[----:B------:R-:W5:Y:S01]  /*1ade0*/  LDL.LU R61, [R1+0x15b4] ;  /* 0x0015b400013d7983 */ /* 0x000f620000300800 */
[----:B------:R-:W-:-:S02]  /*1adf0*/  IMAD.MOV R40, RZ, RZ, -R40 ;  /* 0x000000ffff287224 */ /* 0x000fc400078e0a28 */
[----:B------:R-:W-:Y:S01]  /*1ae00*/  IMAD.HI.U32 R16, R25, R23, RZ ;  /* 0x0000001719107227 */ /* 0x000fe200078e00ff */
[----:B------:R-:W5:Y:S03]  /*1ae10*/  LDL.LU R44, [R1+0x15b8] ;  /* 0x0015b800012c7983 */ /* 0x000f660000300800 */
[----:B------:R-:W-:-:S05]  /*1ae20*/  IMAD R29, R0, R40, R29 ;  /* 0x00000028001d7224 */ /* 0x000fca00078e021d */
[----:B------:R-:W-:Y:S01]  /*1ae30*/  ISETP.GT.U32.AND P0, PT, R0, R29, PT ;  /* 0x0000001d0000720c */ /* 0x000fe20003f04070 */
[----:B------:R-:W-:-:S12]  /*1ae40*/  IMAD.MOV R16, RZ, RZ, -R16 ;  /* 0x000000ffff107224 */ /* 0x000fd800078e0a10 */
[----:B------:R-:W-:-:S05]  /*1ae50*/  @!P0 IMAD.IADD R29, R29, 0x1, -R0 ;  /* 0x000000011d1d8824 */ /* 0x000fca00078e0a00 */
[C---:B------:R-:W-:Y:S01]  /*1ae60*/  ISETP.GT.U32.AND P4, PT, R0.reuse, R29, PT ;  /* 0x0000001d0000720c */ /* 0x040fe20003f84070 */
[----:B------:R-:W-:Y:S01]  /*1ae70*/  IMAD R23, R0, R16, R23 ;  /* 0x0000001000177224 */ /* 0x000fe200078e0217 */
[----:B------:R-:W-:-:S11]  /*1ae80*/  ISETP.GE.AND P0, PT, R51, RZ, PT ;  /* 0x000000ff3300720c */ /* 0x000fd60003f06270 */
[----:B------:R-:W-:Y:S01]  /*1ae90*/  @!P4 IMAD.IADD R29, R29, 0x1, -R0 ;  /* 0x000000011d1dc824 */ /* 0x000fe200078e0a00 */
[----:B------:R-:W-:-:S03]  /*1aea0*/  ISETP.GT.U32.AND P4, PT, R0, R23, PT ;  /* 0x000000170000720c */ /* 0x000fc60003f84070 */
[----:B0-----:R-:W-:-:S04]  /*1aeb0*/  IMAD.MOV.U32 R2, RZ, RZ, R29 ;  /* 0x000000ffff027224 */ /* 0x001fc800078e001d */
[----:B------:R-:W-:-:S06]  /*1aec0*/  @!P0 IMAD.MOV R2, RZ, RZ, -R2 ;  /* 0x000000ffff028224 */ /* 0x000fcc00078e0a02 */
[----:B------:R-:W-:Y:S01]  /*1aed0*/  @!P4 IMAD.IADD R23, R23, 0x1, -R0 ;  /* 0x000000011717c824 */ /* 0x000fe200078e0a00 */
[----:B------:R-:W-:Y:S01]  /*1aee0*/  ISETP.GT.U32.AND P4, PT, R0, R12, PT ;  /* 0x0000000c0000720c */ /* 0x000fe20003f84070 */
[----:B------:R0:W-:Y:S01]  /*1aef0*/  STL [R1+0x248], R2 ;  /* 0x0002480201007387 */ /* 0x0001e20000100800 */
[----:B------:R-:W-:-:S04]  /*1af00*/  IMAD.MOV.U32 R4, RZ, RZ, R14 ;  /* 0x000000ffff047224 */ /* 0x000fc800078e000e */
[----:B------:R-:W-:Y:S02]  /*1af10*/  @!P3 IMAD.MOV R4, RZ, RZ, -R4 ;  /* 0x000000ffff04b224 */ /* 0x000fe400078e0a04 */
[----:B0-----:R-:W-:-:S05]  /*1af20*/  IMAD.MOV.U32 R2, RZ, RZ, R18 ;  /* 0x000000ffff027224 */ /* 0x001fca00078e0012 */
        /* <DEDUP_REMOVED lines=55> */
[----:B------:R0:W-:Y:S01]  /*1b2a0*/  STL [R1+0x23c], R2 ;  /* 0x00023c0201007387 */ /* 0x0001e20000100800 */
[----:B-----5:R-:W-:Y:S01]  /*1b2b0*/  IABS R18, R53 ;  /* 0x0000003500127213 */ /* 0x020fe20000000000 */
[----:B0-----:R-:W-:-:S04]  /*1b2c0*/  IMAD.MOV.U32 R2, RZ, RZ, R27 ;  /* 0x000000ffff027224 */ /* 0x001fc800078e001b */
[----:B------:R-:W-:Y:S02]  /*1b2d0*/  @!P4 IMAD.MOV R2, RZ, RZ, -R2 ;  /* 0x000000ffff02c224 */ /* 0x000fe400078e0a02 */
[----:B------:R-:W-:Y:S01]  /*1b2e0*/  @!P5 IMAD.IADD R12, R12, 0x1, -R0 ;  /* 0x000000010c0cd824 */ /* 0x000fe200078e0a00 */
[----:B------:R-:W-:Y:S02]  /*1b2f0*/  ISETP.GE.AND P5, PT, R53, RZ, PT ;  /* 0x000000ff3500720c */ /* 0x000fe40003fa6270 */
        /* <DEDUP_REMOVED lines=24> */
[----:B------:R-:W-:Y:S01]  /*1b480*/  @!P0 IMAD.MOV R2, RZ, RZ, -R2 ;  /* 0x000000ffff028224 */ /* 0x000fe200078e0a02 */
[----:B------:R-:W-:-:S04]  /*1b490*/  IABS R16, R61 ;  /* 0x0000003d00107213 */ /* 0x000fc80000000000 */
[----:B------:R0:W-:Y:S07]  /*1b4a0*/  STL [R1+0x230], R2 ;  /* 0x0002300201007387 */ /* 0x0001ee0000100800 */
[----:B------:R-:W-:Y:S01]  /*1b4b0*/  @!P4 IMAD.IADD R29, R29, 0x1, -R0 ;  /* 0x000000011d1dc824 */ /* 0x000fe200078e0a00 */
[----:B------:R-:W-:Y:S02]  /*1b4c0*/  ISETP.GE.AND P4, PT, R44, RZ, PT ;  /* 0x000000ff2c00720c */ /* 0x000fe40003f86270 */
[----:B------:R-:W5:Y:S01]  /*1b4d0*/  LDL.LU R44, [R1+0x15d4] ;  /* 0x0015d400012c7983 */ /* 0x000f620000300800 */
[----:B------:R-:W-:-:S04]  /*1b4e0*/  IMAD.HI.U32 R33, R25, R16, RZ ;  /* 0x0000001019217227 */ /* 0x000fc800078e00ff */
[----:B------:R-:W-:Y:S01]  /*1b4f0*/  IMAD.MOV R33, RZ, RZ, -R33 ;  /* 0x000000ffff217224 */ /* 0x000fe200078e0a21 */
        /* <DEDUP_REMOVED lines=48> */
[----:B------:R-:W-:-:S04]  /*1b800*/  IMAD.HI.U32 R33, R25, R14, RZ ;  /* 0x0000000e19217227 */ /* 0x000fc800078e00ff */
[----:B------:R-:W-:-:S04]  /*1b810*/  IMAD.MOV R33, RZ, RZ, -R33 ;  /* 0x000000ffff217224 */ /* 0x000fc800078e0a21 */
[----:B------:R-:W-:-:S05]  /*1b820*/  IMAD R14, R0, R33, R14 ;  /* 0x00000021000e7224 */ /* 0x000fca00078e020e */
[----:B------:R-:W-:-:S13]  /*1b830*/  ISETP.GT.U32.AND P2, PT, R0, R14, PT ;  /* 0x0000000e0000720c */ /* 0x000fda0003f44070 */
[--C-:B------:R-:W-:Y:S01]  /*1b840*/  @!P2 IMAD.IADD R14, R14, 0x1, -R0.reuse ;  /* 0x000000010e0ea824 */ /* 0x100fe200078e0a00 */
[----:B-----5:R-:W-:Y:S02]  /*1b850*/  IABS R16, R53 ;  /* 0x0000003500107213 */ /* 0x020fe40000000000 */
[----:B------:R-:W-:Y:S02]  /*1b860*/  ISETP.GE.AND P2, PT, R53, RZ, PT ;  /* 0x000000ff3500720c */ /* 0x000fe40003f46270 */
[----:B------:R-:W5:Y:S01]  /*1b870*/  LDL.LU R53, [R1+0x15e4] ;  /* 0x0015e40001357983 */ /* 0x000f620000300800 */
[----:B------:R-:W-:Y:S01]  /*1b880*/  ISETP.GT.U32.AND P0, PT, R0, R31, PT ;  /* 0x0000001f0000720c */ /* 0x000fe20003f04070 */
[----:B------:R-:W-:Y:S01]  /*1b890*/  IMAD.HI.U32 R27, R25, R20, RZ ;  /* 0x00000014191b7227 */ /* 0x000fe200078e00ff */
[----:B------:R-:W-:Y:S01]  /*1b8a0*/  ISETP.GE.AND P4, PT, R42, RZ, PT ;  /* 0x000000ff2a00720c */ /* 0x000fe20003f86270 */
[----:B------:R-:W5:Y:S10]  /*1b8b0*/  LDL.LU R61, [R1+0x15e8] ;  /* 0x0015e800013d7983 */ /* 0x000f740000300800 */
[----:B------:R-:W-:Y:S01]  /*1b8c0*/  @!P0 IMAD.IADD R31, R31, 0x1, -R0 ;  /* 0x000000011f1f8824 */ /* 0x000fe200078e0a00 */
[----:B------:R-:W5:Y:S04]  /*1b8d0*/  LDL.LU R42, [R1+0x15ec] ;  /* 0x0015ec00012a7983 */ /* 0x000f680000300800 */
[----:B------:R-:W-:Y:S01]  /*1b8e0*/  ISETP.GT.U32.AND P3, PT, R0, R31, PT ;  /* 0x0000001f0000720c */ /* 0x000fe20003f64070 */
[----:B------:R-:W-:-:S04]  /*1b8f0*/  IMAD.MOV R12, RZ, RZ, -R27 ;  /* 0x000000ffff0c7224 */ /* 0x000fc800078e0a1b */
[----:B------:R-:W-:Y:S01]  /*1b900*/  IMAD R18, R0, R12, R20 ;  /* 0x0000000c00127224 */ /* 0x000fe200078e0214 */
[----:B------:R-:W-:-:S07]  /*1b910*/  ISETP.GE.AND P0, PT, R51, RZ, PT ;  /* 0x000000ff3300720c */ /* 0x000fce0003f06270 */
        /* <DEDUP_REMOVED lines=18> */
[----:B------:R-:W-:Y:S02]  /*1ba40*/  IABS R12, R44 ;  /* 0x0000002c000c7213 */ /* 0x000fe40000000000 */
[----:B------:R-:W-:Y:S01]  /*1ba50*/  ISETP.GE.AND P4, PT, R44, RZ, PT ;  /* 0x000000ff2c00720c */ /* 0x000fe20003f86270 */
[----:B------:R-:W-:Y:S01]  /*1ba60*/  IMAD.MOV.U32 R20, RZ, RZ, R16 ;  /* 0x000000ffff147224 */ /* 0x000fe200078e0010 */
[----:B------:R-:W-:-:S03]  /*1ba70*/  ISETP.GT.U32.AND P0, PT, R0, R18, PT ;  /* 0x000000120000720c */ /* 0x000fc60003f04070 */
[----:B------:R-:W-:-:S04]  /*1ba80*/  IMAD.HI.U32 R16, R25, R20, RZ ;  /* 0x0000001419107227 */ /* 0x000fc800078e00ff */
[----:B------:R-:W-:Y:S01]  /*1ba90*/  IMAD.MOV R16, RZ, RZ, -R16 ;  /* 0x000000ffff107224 */ /* 0x000fe200078e0a10 */
[----:B--2---:R-:W-:Y:S02]  /*1baa0*/  IABS R27, R54 ;  /* 0x00000036001b7213 */ /* 0x004fe40000000000 */
[----:B------:R-:W-:Y:S02]  /*1bab0*/  ISETP.GE.AND P3, PT, R54, RZ, PT ;  /* 0x000000ff3600720c */ /* 0x000fe40003f66270 */
[----:B------:R-:W2:Y:S04]  /*1bac0*/  LDL.LU R54, [R1+0x15f4] ;  /* 0x0015f40001367983 */ /* 0x000ea80000300800 */
[----:B------:R-:W2:Y:S01]  /*1bad0*/  LDL.LU R44, [R1+0x15f8] ;  /* 0x0015f800012c7983 */ /* 0x000ea20000300800 */
[----:B------:R-:W-:-:S02]  /*1bae0*/  IMAD R20, R0, R16, R20 ;  /* 0x0000001000147224 */ /* 0x000fc400078e0214 */
        /* <DEDUP_REMOVED lines=39> */
[----:B------:R-:W-:Y:S01]  /*1bd60*/  @!P3 IMAD.MOV R2, RZ, RZ, -R2 ;  /* 0x000000ffff02b224 */ /* 0x000fe200078e0a02 */
[----:B-----5:R-:W-:Y:S01]  /*1bd70*/  IABS R33, R53 ;  /* 0x0000003500217213 */ /* 0x020fe20000000000 */
[----:B------:R-:W-:Y:S01]  /*1bd80*/  @!P6 IMAD.IADD R12, R12, 0x1, -R0 ;  /* 0x000000010c0ce824 */ /* 0x000fe200078e0a00 */
[----:B------:R-:W-:Y:S02]  /*1bd90*/  ISETP.GE.AND P6, PT, R53, RZ, PT ;  /* 0x000000ff3500720c */ /* 0x000fe40003fc6270 */
[----:B------:R0:W-:Y:S04]  /*1bda0*/  STL [R1+0x1fc], R2 ;  /* 0x0001fc0201007387 */ /* 0x0001e80000100800 */
[----:B------:R-:W5:Y:S01]  /*1bdb0*/  LDL.LU R53, [R1+0x1604] ;  /* 0x0016040001357983 */ /* 0x000f620000300800 */
[----:B------:R-:W-:-:S04]  /*1bdc0*/  IMAD.HI.U32 R35, R25, R14, RZ ;  /* 0x0000000e19237227 */ /* 0x000fc800078e00ff */
        /* <DEDUP_REMOVED lines=13> */
[----:B------:R-:W-:Y:S01]  /*1bea0*/  IMAD R29, R0, R23, R29 ;  /* 0x00000017001d7224 */ /* 0x000fe200078e021d */
[----:B------:R-:W-:-:S07]  /*1beb0*/  IABS R16, R61 ;  /* 0x0000003d00107213 */ /* 0x000fce0000000000 */
[--C-:B------:R-:W-:Y:S01]  /*1bec0*/  @!P5 IMAD.IADD R14, R14, 0x1, -R0.reuse ;  /* 0x000000010e0ed824 */ /* 0x100fe200078e0a00 */
[----:B------:R-:W-:Y:S01]  /*1bed0*/  ISETP.GT.U32.AND P5, PT, R0, R29, PT ;  /* 0x0000001d0000720c */ /* 0x000fe20003fa4070 */
[----:B------:R-:W-:Y:S01]  /*1bee0*/  @!P4 IMAD.IADD R18, R18, 0x1, -R0 ;  /* 0x000000011212c824 */ /* 0x000fe200078e0a00 */
[----:B------:R-:W-:Y:S01]  /*1bef0*/  ISETP.GT.U32.AND P4, PT, R0, R12, PT ;  /* 0x0000000c0000720c */ /* 0x000fe20003f84070 */
[----:B------:R-:W-:-:S04]  /*1bf00*/  IMAD.HI.U32 R33, R25, R16, RZ ;  /* 0x0000001019217227 */ /* 0x000fc800078e00ff */
[----:B------:R-:W-:-:S04]  /*1bf10*/  IMAD.MOV R33, RZ, RZ, -R33 ;  /* 0x000000ffff217224 */ /* 0x000fc800078e0a21 */
[----:B------:R-:W-:Y:S02]  /*1bf20*/  IMAD R16, R0, R33, R16 ;  /* 0x0000002100107224 */ /* 0x000fe400078e0210 */
[--C-:B------:R-:W-:Y:S02]  /*1bf30*/  @!P5 IMAD.IADD R29, R29, 0x1, -R0.reuse ;  /* 0x000000011d1dd824 */ /* 0x100fe400078e0a00 */
[----:B------:R-:W-:Y:S01]  /*1bf40*/  @!P4 IMAD.IADD R12, R12, 0x1, -R0 ;  /* 0x000000010c0cc824 */ /* 0x000fe200078e0a00 */
[C---:B------:R-:W-:Y:S02]  /*1bf50*/  ISETP.GT.U32.AND P2, PT, R0.reuse, R16, PT ;  /* 0x000000100000720c */ /* 0x040fe40003f44070 */
[----:B------:R-:W-:Y:S01]  /*1bf60*/  ISETP.GT.U32.AND P3, PT, R0, R29, PT ;  /* 0x0000001d0000720c */ /* 0x000fe20003f64070 */
[----:B0-----:R-:W-:-:S04]  /*1bf70*/  IMAD.MOV.U32 R2, RZ, RZ, R14 ;  /* 0x000000ffff027224 */ /* 0x001fc800078e000e */
[----:B------:R-:W-:-:S05]  /*1bf80*/  @!P0 IMAD.MOV R2, RZ, RZ, -R2 ;  /* 0x000000ffff028224 */ /* 0x000fca00078e0a02 */
[----:B------:R0:W-:Y:S01]  /*1bf90*/  STL [R1+0x1f8], R2 ;  /* 0x0001f80201007387 */ /* 0x0001e20000100800 */
[--C-:B------:R-:W-:Y:S02]  /*1bfa0*/  @!P2 IMAD.IADD R16, R16, 0x1, -R0.reuse ;  /* 0x000000011010a824 */ /* 0x100fe400078e0a00 */
[----:B------:R-:W-:Y:S01]  /*1bfb0*/  @!P3 IMAD.IADD R29, R29, 0x1, -R0 ;  /* 0x000000011d1db824 */ /* 0x000fe200078e0a00 */
[----:B------:R-:W-:Y:S02]  /*1bfc0*/  ISETP.GE.AND P3, PT, R42, RZ, PT ;  /* 0x000000ff2a00720c */ /* 0x000fe40003f66270 */
[----:B------:R-:W5:Y:S01]  /*1bfd0*/  LDL.LU R42, [R1+0x1608] ;  /* 0x00160800012a7983 */ /* 0x000f620000300800 */
[C---:B------:R-:W-:Y:S02]  /*1bfe0*/  ISETP.GT.U32.AND P5, PT, R0.reuse, R16, PT ;  /* 0x000000100000720c */ /* 0x040fe40003fa4070 */
[----:B------:R-:W-:Y:S02]  /*1bff0*/  ISETP.GT.U32.AND P2, PT, R0, R18, PT ;  /* 0x000000120000720c */ /* 0x000fe40003f44070 */
[----:B--2---:R-:W-:-:S05]  /*1c000*/  IABS R23, R54 ;  /* 0x0000003600177213 */ /* 0x004fca0000000000 */
[----:B------:R-:W-:-:S04]  /*1c010*/  IMAD.HI.U32 R40, R25, R23, RZ ;  /* 0x0000001719287227 */ /* 0x000fc800078e00ff */
[----:B------:R-:W-:-:S04]  /*1c020*/  IMAD.MOV R40, RZ, RZ, -R40 ;  /* 0x000000ffff287224 */ /* 0x000fc800078e0a28 */
[----:B------:R-:W-:-:S05]  /*1c030*/  IMAD R23, R0, R40, R23 ;  /* 0x0000002800177224 */ /* 0x000fca00078e0217 */
[----:B------:R-:W-:Y:S02]  /*1c040*/  ISETP.GT.U32.AND P4, PT, R0, R23, PT ;  /* 0x000000170000720c */ /* 0x000fe40003f84070 */
[----:B------:R-:W-:-:S11]  /*1c050*/  IABS R20, R44 ;  /* 0x0000002c00147213 */ /* 0x000fd60000000000 */
[----:B------:R-:W-:Y:S01]  /*1c060*/  @!P4 IMAD.IADD R23, R23, 0x1, -R0 ;  /* 0x000000011717c824 */ /* 0x000fe200078e0a00 */
[----:B------:R-:W-:Y:S02]  /*1c070*/  ISETP.GE.AND P4, PT, R54, RZ, PT ;  /* 0x000000ff3600720c */ /* 0x000fe40003f86270 */
[----:B------:R-:W2:Y:S01]  /*1c080*/  LDL.LU R54, [R1+0x160c] ;  /* 0x00160c0001367983 */ /* 0x000ea20000300800 */
[----:B------:R-:W-:-:S04]  /*1c090*/  IMAD.HI.U32 R35, R25, R20, RZ ;  /* 0x0000001419237227 */ /* 0x000fc800078e00ff */
[----:B------:R-:W-:-:S04]  /*1c0a0*/  IMAD.MOV R35, RZ, RZ, -R35 ;  /* 0x000000ffff237224 */ /* 0x000fc800078e0a23 */
[----:B------:R-:W-:Y:S02]  /*1c0b0*/  IMAD R35, R0, R35, R20 ;  /* 0x0000002300237224 */ /* 0x000fe400078e0214 */
[----:B------:R-:W-:-:S03]  /*1c0c0*/  @!P5 IMAD.IADD R16, R16, 0x1, -R0 ;  /* 0x000000011010d824 */ /* 0x000fc600078e0a00 */
        /* <DEDUP_REMOVED lines=15> */
[----:B------:R-:W-:Y:S02]  /*1c1c0*/  @!P3 IMAD.MOV R2, RZ, RZ, -R2 ;  /* 0x000000ffff02b224 */ /* 0x000fe400078e0a02 */
[--C-:B------:R-:W-:Y:S01]  /*1c1d0*/  @!P5 IMAD.IADD R23, R23, 0x1, -R0.reuse ;  /* 0x000000011717d824 */ /* 0x100fe200078e0a00 */
[----:B------:R-:W-:Y:S01]  /*1c1e0*/  STL [R1+0x1ec], R4 ;  /* 0x0001ec0401007387 */ /* 0x000fe20000100800 */
[----:B---3--:R-:W-:Y:S01]  /*1c1f0*/  IABS R20, R55 ;  /* 0x0000003700147213 */ /* 0x008fe20000000000 */
[----:B------:R-:W-:Y:S01]  /*1c200*/  @!P6 IMAD.IADD R35, R35, 0x1, -R0 ;  /* 0x000000012323e824 */ /* 0x000fe200078e0a00 */
[----:B------:R-:W-:Y:S01]  /*1c210*/  ISETP.GE.AND P5, PT, R55, RZ, PT ;  /* 0x000000ff3700720c */ /* 0x000fe20003fa6270 */
[----:B------:R0:W-:Y:S01]  /*1c220*/  STL [R1+0x1e8], R2 ;  /* 0x0001e80201007387 */ /* 0x0001e20000100800 */
[----:B----4-:R-:W-:Y:S02]  /*1c230*/  IABS R14, R52 ;  /* 0x00000034000e7213 */ /* 0x010fe40000000000 */
[----:B------:R-:W-:Y:S01]  /*1c240*/  ISETP.GE.AND P6, PT, R52, RZ, PT ;  /* 0x000000ff3400720c */ /* 0x000fe20003fc6270 */
        /* <DEDUP_REMOVED lines=9> */
[----:B------:R-:W-:Y:S01]  /*1c2e0*/  ISETP.GT.U32.AND P2, PT, R0, R20, PT ;  /* 0x000000140000720c */ /* 0x000fe20003f44070 */
[----:B------:R-:W-:-:S04]  /*1c2f0*/  IMAD.HI.U32 R27, R25, R14, RZ ;  /* 0x0000000e191b7227 */ /* 0x000fc800078e00ff */
[----:B------:R-:W-:-:S08]  /*1c300*/  IMAD.MOV R12, RZ, RZ, -R27 ;  /* 0x000000ffff0c7224 */ /* 0x000fd000078e0a1b */
[----:B------:R-:W-:Y:S01]  /*1c310*/  @!P2 IMAD.IADD R20, R20, 0x1, -R0 ;  /* 0x000000011414a824 */ /* 0x000fe200078e0a00 */
[----:B-----5:R-:W-:Y:S02]  /*1c320*/  IABS R27, R53 ;  /* 0x00000035001b7213 */ /* 0x020fe40000000000 */
[----:B------:R-:W-:Y:S02]  /*1c330*/  ISETP.GE.AND P2, PT, R53, RZ, PT ;  /* 0x000000ff3500720c */ /* 0x000fe40003f46270 */
[----:B------:R-:W5:Y:S01]  /*1c340*/  LDL.LU R53, [R1+0x1618] ;  /* 0x0016180001357983 */ /* 0x000f620000300800 */
[C---:B------:R-:W-:Y:S01]  /*1c350*/  ISETP.GT.U32.AND P0, PT, R0.reuse, R31, PT ;  /* 0x0000001f0000720c */ /* 0x040fe20003f04070 */
[----:B------:R-:W-:Y:S02]  /*1c360*/  IMAD R16, R0, R12, R14 ;  /* 0x0000000c00107224 */ /* 0x000fe400078e020e */
[----:B------:R-:W5:Y:S10]  /*1c370*/  LDL.LU R61, [R1+0x161c] ;  /* 0x00161c00013d7983 */ /* 0x000f740000300800 */
[----:B------:R-:W-:-:S05]  /*1c380*/  @!P0 IMAD.IADD R31, R31, 0x1, -R0 ;  /* 0x000000011f1f8824 */ /* 0x000fca00078e0a00 */
[----:B------:R-:W-:Y:S02]  /*1c390*/  ISETP.GT.U32.AND P1, PT, R0, R31, PT ;  /* 0x0000001f0000720c */ /* 0x000fe40003f24070 */
[----:B------:R-:W-:-:S11]  /*1c3a0*/  ISETP.GE.AND P0, PT, R51, RZ, PT ;  /* 0x000000ff3300720c */ /* 0x000fd60003f06270 */
[----:B------:R-:W-:Y:S01]  /*1c3b0*/  @!P1 IMAD.IADD R31, R31, 0x1, -R0 ;  /* 0x000000011f1f9824 */ /* 0x000fe200078e0a00 */
[----:B------:R-:W-:Y:S02]  /*1c3c0*/  ISETP.GT.U32.AND P1, PT, R0, R16, PT ;  /* 0x000000100000720c */ /* 0x000fe40003f24070 */
[----:B------:R-:W-:Y:S01]  /*1c3d0*/  ISETP.GE.AND P3, PT, R44, RZ, PT ;  /* 0x000000ff2c00720c */ /* 0x000fe20003f66270 */
[----:B0-----:R-:W-:Y:S01]  /*1c3e0*/  IMAD.MOV.U32 R2, RZ, RZ, R31 ;  /* 0x000000ffff027224 */ /* 0x001fe200078e001f */
[----:B------:R-:W5:Y:S03]  /*1c3f0*/  LDL.LU R44, [R1+0x1620] ;  /* 0x00162000012c7983 */ /* 0x000f660000300800 */
        /* <DEDUP_REMOVED lines=13> */
[----:B------:R-:W-:Y:S01]  /*1c4d0*/  @!P5 IMAD.MOV R2, RZ, RZ, -R2 ;  /* 0x000000ffff02d224 */ /* 0x000fe200078e0a02 */
[----:B------:R-:W-:Y:S02]  /*1c4e0*/  IABS R18, R42 ;  /* 0x0000002a00127213 */ /* 0x000fe40000000000 */
[----:B------:R-:W-:Y:S02]  /*1c4f0*/  ISETP.GE.AND P3, PT, R42, RZ, PT ;  /* 0x000000ff2a00720c */ /* 0x000fe40003f66270 */
[----:B------:R0:W-:Y:S01]  /*1c500*/  STL [R1+0x1d8], R2 ;  /* 0x0001d80201007387 */ /* 0x0001e20000100800 */
        /* <DEDUP_REMOVED lines=12> */
[----:B--2---:R-:W-:Y:S02]  /*1c5d0*/  IABS R14, R54 ;  /* 0x00000036000e7213 */ /* 0x004fe40000000000 */
[----:B------:R-:W-:-:S02]  /*1c5e0*/  ISETP.GE.AND P1, PT, R54, RZ, PT ;  /* 0x000000ff3600720c */ /* 0x000fc40003f26270 */
[----:B------:R-:W2:Y:S04]  /*1c5f0*/  LDL.LU R54, [R1+0x1628] ;  /* 0x0016280001367983 */ /* 0x000ea80000300800 */
[----:B------:R-:W2:Y:S04]  /*1c600*/  LDL.LU R42, [R1+0x162c] ;  /* 0x00162c00012a7983 */ /* 0x000ea80000300800 */
[----:B------:R0:W-:Y:S01]  /*1c610*/  STL [R1+0x1d4], R2 ;  /* 0x0001d40201007387 */ /* 0x0001e20000100800 */
[----:B------:R-:W-:Y:S01]  /*1c620*/  ISETP.GT.U32.AND P5, PT, R0, R27, PT ;  /* 0x0000001b0000720c */ /* 0x000fe20003fa4070 */
[----:B------:R-:W-:-:S04]  /*1c630*/  IMAD.HI.U32 R23, R25, R14, RZ ;  /* 0x0000000e19177227 */ /* 0x000fc800078e00ff */
[----:B------:R-:W-:Y:S01]  /*1c640*/  IMAD.MOV R23, RZ, RZ, -R23 ;  /* 0x000000ffff177224 */ /* 0x000fe200078e0a17 */
[----:B------:R-:W-:Y:S02]  /*1c650*/  ISETP.GT.U32.AND P6, PT, R0, R18, PT ;  /* 0x000000120000720c */ /* 0x000fe40003fc4070 */
[----:B---3--:R-:W-:Y:S02]  /*1c660*/  ISETP.GE.AND P0, PT, R55, RZ, PT ;  /* 0x000000ff3700720c */ /* 0x008fe40003f06270 */
[----:B------:R-:W-:Y:S02]  /*1c670*/  IABS R12, R55 ;  /* 0x00000037000c7213 */ /* 0x000fe40000000000 */
[----:B----4-:R-:W-:Y:S01]  /*1c680*/  ISETP.GE.AND P4, PT, R52, RZ, PT ;  /* 0x000000ff3400720c */ /* 0x010fe20003f86270 */
[----:B------:R-:W3:Y:S01]  /*1c690*/  LDL.LU R55, [R1+0x1630] ;  /* 0x0016300001377983 */ /* 0x000ee20000300800 */
[----:B------:R-:W-:-:S03]  /*1c6a0*/  IABS R33, R52 ;  /* 0x0000003400217213 */ /* 0x000fc60000000000 */
[----:B------:R-:W4:Y:S01]  /*1c6b0*/  LDL.LU R52, [R1+0x1634] ;  /* 0x0016340001347983 */ /* 0x000f220000300800 */
[----:B------:R-:W-:Y:S02]  /*1c6c0*/  IMAD R14, R0, R23, R14 ;  /* 0x00000017000e7224 */ /* 0x000fe400078e020e */
[----:B------:R-:W-:-:S03]  /*1c6d0*/  @!P5 IMAD.IADD R27, R27, 0x1, -R0 ;  /* 0x000000011b1bd824 */ /* 0x000fc600078e0a00 */
        /* <DEDUP_REMOVED lines=25> */
[----:B------:R-:W-:-:S04]  /*1c870*/  IMAD.MOV R29, RZ, RZ, -R29 ;  /* 0x000000ffff1d7224 */ /* 0x000fc800078e0a1d */
[----:B------:R-:W-:-:S05]  /*1c880*/  IMAD R12, R0, R29, R12 ;  /* 0x0000001d000c7224 */ /* 0x000fca00078e020c */
[----:B------:R-:W-:Y:S02]  /*1c890*/  ISETP.GT.U32.AND P6, PT, R0, R12, PT ;  /* 0x0000000c0000720c */ /* 0x000fe40003fc4070 */
[----:B------:R-:W-:-:S05]  /*1c8a0*/  IABS R20, R61 ;  /* 0x0000003d00147213 */ /* 0x000fca0000000000 */
[----:B------:R-:W-:Y:S01]  /*1c8b0*/  IMAD.HI.U32 R29, R25, R20, RZ ;  /* 0x00000014191d7227 */ /* 0x000fe200078e00ff */
[----:B------:R-:W-:-:S05]  /*1c8c0*/  IABS R23, R44 ;  /* 0x0000002c00177213 */ /* 0x000fca0000000000 */
[----:B------:R-:W-:Y:S02]  /*1c8d0*/  @!P6 IMAD.IADD R12, R12, 0x1, -R0 ;  /* 0x000000010c0ce824 */ /* 0x000fe400078e0a00 */
[----:B------:R-:W-:-:S03]  /*1c8e0*/  IMAD.HI.U32 R16, R25, R23, RZ ;  /* 0x0000001719107227 */ /* 0x000fc600078e00ff */
[----:B------:R-:W-:Y:S01]  /*1c8f0*/  ISETP.GT.U32.AND P6, PT, R0, R12, PT ;  /* 0x0000000c0000720c */ /* 0x000fe20003fc4070 */
[----:B------:R-:W-:Y:S02]  /*1c900*/  IMAD.MOV R29, RZ, RZ, -R29 ;  /* 0x000000ffff1d7224 */ /* 0x000fe400078e0a1d */
[----:B------:R-:W-:-:S04]  /*1c910*/  IMAD.HI.U32 R35, R25, R31, RZ ;  /* 0x0000001f19237227 */ /* 0x000fc800078e00ff */
[----:B------:R-:W-:Y:S02]  /*1c920*/  IMAD.MOV R16, RZ, RZ, -R16 ;  /* 0x000000ffff107224 */ /* 0x000fe400078e0a10 */
[C---:B------:R-:W-:Y:S02]  /*1c930*/  IMAD R20, R0.reuse, R29, R20 ;  /* 0x0000001d00147224 */ /* 0x040fe400078e0214 */
[----:B------:R-:W-:Y:S02]  /*1c940*/  IMAD.MOV R35, RZ, RZ, -R35 ;  /* 0x000000ffff237224 */ /* 0x000fe400078e0a23 */
[C---:B------:R-:W-:Y:S01]  /*1c950*/  IMAD R23, R0.reuse, R16, R23 ;  /* 0x0000001000177224 */ /* 0x040fe200078e0217 */
[C---:B------:R-:W-:Y:S01]  /*1c960*/  ISETP.GT.U32.AND P2, PT, R0.reuse, R20, PT ;  /* 0x000000140000720c */ /* 0x040fe20003f44070 */
[----:B------:R-:W-:Y:S02]  /*1c970*/  IMAD R31, R0, R35, R31 ;  /* 0x00000023001f7224 */ /* 0x000fe400078e021f */
[----:B------:R-:W-:Y:S01]  /*1c980*/  @!P6 IMAD.IADD R12, R12, 0x1, -R0 ;  /* 0x000000010c0ce824 */ /* 0x000fe200078e0a00 */
[----:B------:R-:W-:-:S02]  /*1c990*/  ISETP.GT.U32.AND P6, PT, R0, R23, PT ;  /* 0x000000170000720c */ /* 0x000fc40003fc4070 */
[----:B------:R-:W-:-:S07]  /*1c9a0*/  ISETP.GT.U32.AND P3, PT, R0, R31, PT ;  /* 0x0000001f0000720c */ /* 0x000fce0003f64070 */
[----:B------:R-:W-:-:S04]  /*1c9b0*/  @!P2 IMAD.IADD R20, R20, 0x1, -R0 ;  /* 0x000000011414a824 */ /* 0x000fc800078e0a00 */
[--C-:B------:R-:W-:Y:S01]  /*1c9c0*/  @!P6 IMAD.IADD R23, R23, 0x1, -R0.reuse ;  /* 0x000000011717e824 */ /* 0x100fe200078e0a00 */
[C---:B------:R-:W-:Y:S01]  /*1c9d0*/  ISETP.GT.U32.AND P6, PT, R0.reuse, R20, PT ;  /* 0x000000140000720c */ /* 0x040fe20003fc4070 */
[----:B------:R-:W-:Y:S01]  /*1c9e0*/  @!P3 IMAD.IADD R31, R31, 0x1, -R0 ;  /* 0x000000011f1fb824 */ /* 0x000fe200078e0a00 */
[----:B------:R-:W-:-:S04]  /*1c9f0*/  ISETP.GT.U32.AND P3, PT, R0, R33, PT ;  /* 0x000000210000720c */ /* 0x000fc80003f64070 */
[C---:B------:R-:W-:Y:S02]  /*1ca00*/  ISETP.GT.U32.AND P2, PT, R0.reuse, R31, PT ;  /* 0x0000001f0000720c */ /* 0x040fe40003f44070 */
[----:B------:R-:W-:Y:S01]  /*1ca10*/  ISETP.GT.U32.AND P1, PT, R0, R23, PT ;  /* 0x000000170000720c */ /* 0x000fe20003f24070 */
[----:B0-----:R-:W-:-:S04]  /*1ca20*/  IMAD.MOV.U32 R2, RZ, RZ, R12 ;  /* 0x000000ffff027224 */ /* 0x001fc800078e000c */
[--C-:B------:R-:W-:Y:S02]  /*1ca30*/  @!P6 IMAD.IADD R20, R20, 0x1, -R0.reuse ;  /* 0x000000011414e824 */ /* 0x100fe400078e0a00 */
[----:B------:R-:W-:Y:S02]  /*1ca40*/  @!P3 IMAD.IADD R33, R33, 0x1, -R0 ;  /* 0x000000012121b824 */ /* 0x000fe400078e0a00 */
[----:B------:R-:W-:Y:S02]  /*1ca50*/  @!P0 IMAD.MOV R2, RZ, RZ, -R2 ;  /* 0x000000ffff028224 */ /* 0x000fe400078e0a02 */
[--C-:B------:R-:W-:Y:S01]  /*1ca60*/  @!P2 IMAD.IADD R31, R31, 0x1, -R0.reuse ;  /* 0x000000011f1fa824 */ /* 0x100fe200078e0a00 */
[----:B------:R-:W-:Y:S01]  /*1ca70*/  ISETP.GE.AND P2, PT, R61, RZ, PT ;  /* 0x000000ff3d00720c */ /* 0x000fe20003f46270 */
[----:B------:R-:W-:Y:S01]  /*1ca80*/  IMAD.MOV.U32 R4, RZ, RZ, R33 ;  /* 0x000000ffff047224 */ /* 0x000fe200078e0021 */
[----:B------:R0:W-:Y:S01]  /*1ca90*/  STL [R1+0x1c4], R2 ;  /* 0x0001c40201007387 */ /* 0x0001e20000100800 */
[----:B------:R-:W-:Y:S01]  /*1caa0*/  @!P1 IMAD.IADD R23, R23, 0x1, -R0 ;  /* 0x0000000117179824 */ /* 0x000fe200078e0a00 */
[----:B------:R-:W-:Y:S01]  /*1cab0*/  ISETP.GE.AND P1, PT, R44, RZ, PT ;  /* 0x000000ff2c00720c */ /* 0x000fe20003f26270 */
[----:B------:R-:W-:Y:S01]  /*1cac0*/  @!P4 IMAD.MOV R4, RZ, RZ, -R4 ;  /* 0x000000ffff04c224 */ /* 0x000fe200078e0a04 */
[----:B------:R-:W5:Y:S01]  /*1cad0*/  LDL.LU R44, [R1+0x163c] ;  /* 0x00163c00012c7983 */ /* 0x000f620000300800 */
[----:B0-----:R-:W-:-:S04]  /*1cae0*/  IMAD.MOV.U32 R2, RZ, RZ, R31 ;  /* 0x000000ffff027224 */ /* 0x001fc800078e001f */
[----:B------:R-:W-:Y:S01]  /*1caf0*/  @!P5 IMAD.MOV R2, RZ, RZ, -R2 ;  /* 0x000000ffff02d224 */ /* 0x000fe200078e0a02 */
        /* <DEDUP_REMOVED lines=10> */
[--C-:B------:R-:W-:Y:S02]  /*1cba0*/  @!P6 IMAD.IADD R27, R27, 0x1, -R0.reuse ;  /* 0x000000011b1be824 */ /* 0x100fe400078e0a00 */
[----:B------:R-:W-:Y:S01]  /*1cbb0*/  @!P3 IMAD.IADD R16, R16, 0x1, -R0 ;  /* 0x000000011010b824 */ /* 0x000fe200078e0a00 */
[----:B------:R-:W-:Y:S02]  /*1cbc0*/  ISETP.GE.AND P3, PT, R54, RZ, PT ;  /* 0x000000ff3600720c */ /* 0x000fe40003f66270 */
[----:B------:R-:W-:Y:S01]  /*1cbd0*/  ISETP.GT.U32.AND P5, PT, R0, R27, PT ;  /* 0x0000001b0000720c */ /* 0x000fe20003fa4070 */
[----:B------:R-:W2:Y:S04]  /*1cbe0*/  LDL.LU R54, [R1+0x1640] ;  /* 0x0016400001367983 */ /* 0x000ea80000300800 */
[----:B------:R0:W-:Y:S04]  /*1cbf0*/  STL [R1+0x1a4], R4 ;  /* 0x0001a40401007387 */ /* 0x0001e80000100800 */
[----:B------:R1:W-:Y:S01]  /*1cc00*/  STL [R1+0x1a8], R2 ;  /* 0x0001a80201007387 */ /* 0x0003e20000100800 */
[----:B0-----:R-:W-:-:S02]  /*1cc10*/  IMAD.MOV.U32 R4, RZ, RZ, R20 ;  /* 0x000000ffff047224 */ /* 0x001fc400078e0014 */
[----:B-1----:R-:W-:Y:S02]  /*1cc20*/  IMAD.MOV.U32 R2, RZ, RZ, R23 ;  /* 0x000000ffff027224 */ /* 0x002fe400078e0017 */
[----:B------:R-:W-:Y:S02]  /*1cc30*/  @!P2 IMAD.MOV R4, RZ, RZ, -R4 ;  /* 0x000000ffff04a224 */ /* 0x000fe400078e0a04 */
[----:B------:R-:W-:Y:S01]  /*1cc40*/  @!P1 IMAD.MOV R2, RZ, RZ, -R2 ;  /* 0x000000ffff029224 */ /* 0x000fe200078e0a02 */
[----:B----4-:R-:W-:Y:S01]  /*1cc50*/  IABS R18, R52 ;  /* 0x0000003400127213 */ /* 0x010fe20000000000 */
[----:B------:R-:W-:Y:S01]  /*1cc60*/  @!P5 IMAD.IADD R27, R27, 0x1, -R0 ;  /* 0x000000011b1bd824 */ /* 0x000fe200078e0a00 */
[----:B------:R-:W-:Y:S01]  /*1cc70*/  STL [R1+0x1bc], R4 ;  /* 0x0001bc0401007387 */ /* 0x000fe20000100800 */
[----:B------:R-:W-:-:S03]  /*1cc80*/  ISETP.GE.AND P5, PT, R52, RZ, PT ;  /* 0x000000ff3400720c */ /* 0x000fc60003fa6270 */
[----:B------:R0:W-:Y:S04]  /*1cc90*/  STL [R1+0x1c0], R2 ;  /* 0x0001c00201007387 */ /* 0x0001e80000100800 */
[----:B------:R-:W4:Y:S01]  /*1cca0*/  LDL.LU R52, [R1+0x1644] ;  /* 0x0016440001347983 */ /* 0x000f220000300800 */
[----:B---3--:R-:W-:-:S05]  /*1ccb0*/  IABS R12, R55 ;  /* 0x00000037000c7213 */ /* 0x008fca0000000000 */
[----:B------:R-:W-:-:S04]  /*1ccc0*/  IMAD.HI.U32 R35, R25, R12, RZ ;  /* 0x0000000c19237227 */ /* 0x000fc800078e00ff */
[----:B------:R-:W-:-:S04]  /*1ccd0*/  IMAD.MOV R35, RZ, RZ, -R35 ;  /* 0x000000ffff237224 */ /* 0x000fc800078e0a23 */
[----:B------:R-:W-:-:S05]  /*1cce0*/  IMAD R12, R0, R35, R12 ;  /* 0x00000023000c7224 */ /* 0x000fca00078e020c */
[----:B------:R-:W-:-:S13]  /*1ccf0*/  ISETP.GT.U32.AND P2, PT, R0, R12, PT ;  /* 0x0000000c0000720c */ /* 0x000fda0003f44070 */
[----:B------:R-:W-:Y:S01]  /*1cd00*/  @!P2 IMAD.IADD R12, R12, 0x1, -R0 ;  /* 0x000000010c0ca824 */ /* 0x000fe200078e0a00 */
[----:B-----5:R-:W-:Y:S02]  /*1cd10*/  IABS R20, R53 ;  /* 0x0000003500147213 */ /* 0x020fe40000000000 */
[----:B------:R-:W-:Y:S02]  /*1cd20*/  ISETP.GE.AND P2, PT, R53, RZ, PT ;  /* 0x000000ff3500720c */ /* 0x000fe40003f46270 */
[----:B------:R-:W3:Y:S01]  /*1cd30*/  LDL.LU R53, [R1+0x1648] ;  /* 0x0016480001357983 */ /* 0x000ee20000300800 */
[----:B------:R-:W-:Y:S02]  /*1cd40*/  ISETP.GT.U32.AND P6, PT, R0, R16, PT ;  /* 0x000000100000720c */ /* 0x000fe40003fc4070 */
[----:B------:R-:W-:-:S05]  /*1cd50*/  IABS R29, R51 ;  /* 0x00000033001d7213 */ /* 0x000fca0000000000 */
[----:B------:R-:W-:-:S06]  /*1cd60*/  IMAD.HI.U32 R40, R25, R29, RZ ;  /* 0x0000001d19287227 */ /* 0x000fcc00078e00ff */
[----:B------:R-:W-:Y:S01]  /*1cd70*/  @!P6 IMAD.IADD R16, R16, 0x1, -R0 ;  /* 0x000000011010e824 */ /* 0x000fe200078e0a00 */
[----:B------:R-:W-:Y:S02]  /*1cd80*/  ISETP.GE.AND P6, PT, R55, RZ, PT ;  /* 0x000000ff3700720c */ /* 0x000fe40003fc6270 */
[----:B------:R-:W5:Y:S01]  /*1cd90*/  LDL.LU R55, [R1+0x164c] ;  /* 0x00164c0001377983 */ /* 0x000f620000300800 */
[----:B------:R-:W-:Y:S02]  /*1cda0*/  IMAD.MOV R40, RZ, RZ, -R40 ;  /* 0x000000ffff287224 */ /* 0x000fe400078e0a28 */
[----:B------:R-:W-:Y:S01]  /*1cdb0*/  IMAD.HI.U32 R14, R25, R18, RZ ;  /* 0x00000012190e7227 */ /* 0x000fe200078e00ff */
[----:B------:R-:W-:Y:S01]  /*1cdc0*/  ISETP.GE.AND P1, PT, R42, RZ, PT ;  /* 0x000000ff2a00720c */ /* 0x000fe20003f26270 */
[----:B------:R-:W5:Y:S02]  /*1cdd0*/  LDL.LU R61, [R1+0x1650] ;  /* 0x00165000013d7983 */ /* 0x000f640000300800 */
[----:B------:R-:W-:-:S02]  /*1cde0*/  IMAD R29, R0, R40, R29 ;  /* 0x00000028001d7224 */ /* 0x000fc400078e021d */
[----:B------:R-:W-:Y:S01]  /*1cdf0*/  IMAD.MOV R14, RZ, RZ, -R14 ;  /* 0x000000ffff0e7224 */ /* 0x000fe200078e0a0e */
[----:B------:R-:W5:Y:S02]  /*1ce00*/  LDL.LU R42, [R1+0x1654] ;  /* 0x00165400012a7983 */ /* 0x000f640000300800 */
[----:B------:R-:W-:-:S13]  /*1ce10*/  ISETP.GT.U32.AND P0, PT, R0, R29, PT ;  /* 0x0000001d0000720c */ /* 0x000fda0003f04070 */
        /* <DEDUP_REMOVED lines=9> */
[C---:B------:R-:W-:Y:S01]  /*1ceb0*/  ISETP.GT.U32.AND P4, PT, R0.reuse, R12, PT ;  /* 0x0000000c0000720c */ /* 0x040fe20003f84070 */
[----:B------:R0:W-:Y:S01]  /*1cec0*/  STL [R1+0x1ac], R2 ;  /* 0x0001ac0201007387 */ /* 0x0001e20000100800 */
[----:B------:R-:W-:Y:S02]  /*1ced0*/  IMAD.MOV.U32 R4, RZ, RZ, R16 ;  /* 0x000000ffff047224 */ /* 0x000fe400078e0010 */
[----:B------:R-:W-:Y:S02]  /*1cee0*/  ISETP.GT.U32.AND P0, PT, R0, R18, PT ;  /* 0x000000120000720c */ /* 0x000fe40003f04070 */
[----:B------:R-:W-:Y:S02]  /*1cef0*/  @!P3 IMAD.MOV R4, RZ, RZ, -R4 ;  /* 0x000000ffff04b224 */ /* 0x000fe400078e0a04 */
[----:B0-----:R-:W-:-:S05]  /*1cf00*/  IMAD.MOV.U32 R2, RZ, RZ, R27 ;  /* 0x000000ffff027224 */ /* 0x001fca00078e001b */
[----:B------:R-:W-:Y:S02]  /*1cf10*/  @!P4 IMAD.IADD R12, R12, 0x1, -R0 ;  /* 0x000000010c0cc824 */ /* 0x000fe400078e0a00 */
[----:B------:R-:W-:Y:S01]  /*1cf20*/  @!P1 IMAD.MOV R2, RZ, RZ, -R2 ;  /* 0x000000ffff029224 */ /* 0x000fe200078e0a02 */
[----:B------:R-:W-:Y:S04]  /*1cf30*/  STL [R1+0x1b8], R4 ;  /* 0x0001b80401007387 */ /* 0x000fe80000100800 */
[----:B------:R0:W-:Y:S01]  /*1cf40*/  STL [R1+0x1b0], R2 ;  /* 0x0001b00201007387 */ /* 0x0001e20000100800 */
[----:B------:R-:W-:-:S03]  /*1cf50*/  @!P0 IMAD.IADD R18, R18, 0x1, -R0 ;  /* 0x0000000112128824 */ /* 0x000fc600078e0a00 */
[----:B------:R-:W5:Y:S01]  /*1cf60*/  LDL.LU R51, [R1+0x1658] ;  /* 0x0016580001337983 */ /* 0x000f620000300800 */
[----:B0-----:R-:W-:-:S04]  /*1cf70*/  IMAD.MOV.U32 R2, RZ, RZ, R12 ;  /* 0x000000ffff027224 */ /* 0x001fc800078e000c */
[----:B------:R-:W-:-:S05]  /*1cf80*/  @!P6 IMAD.MOV R2, RZ, RZ, -R2 ;  /* 0x000000ffff02e224 */ /* 0x000fca00078e0a02 */
[----:B------:R0:W-:Y:S01]  /*1cf90*/  STL [R1+0x1b4], R2 ;  /* 0x0001b40201007387 */ /* 0x0001e20000100800 */
[----:B------:R-:W-:Y:S02]  /*1cfa0*/  IABS R31, R44 ;  /* 0x0000002c001f7213 */ /* 0x000fe40000000000 */
[----:B------:R-:W-:Y:S01]  /*1cfb0*/  ISETP.GE.AND P1, PT, R44, RZ, PT ;  /* 0x000000ff2c00720c */ /* 0x000fe20003f26270 */
[----:B------:R-:W-:Y:S01]  /*1cfc0*/  IMAD.HI.U32 R23, R25, R20, RZ ;  /* 0x0000001419177227 */ /* 0x000fe200078e00ff */
[----:B--2---:R-:W-:-:S05]  /*1cfd0*/  IABS R14, R54 ;  /* 0x00000036000e7213 */ /* 0x004fca0000000000 */
[----:B------:R-:W-:-:S04]  /*1cfe0*/  IMAD.HI.U32 R16, R25, R14, RZ ;  /* 0x0000000e19107227 */ /* 0x000fc800078e00ff */
[----:B------:R-:W-:-:S04]  /*1cff0*/  IMAD.MOV R16, RZ, RZ, -R16 ;  /* 0x000000ffff107224 */ /* 0x000fc800078e0a10 */
[----:B------:R-:W-:Y:S01]  /*1d000*/  IMAD R14, R0, R16, R14 ;  /* 0x00000010000e7224 */ /* 0x000fe200078e020e */
[----:B----4-:R-:W-:Y:S02]  /*1d010*/  ISETP.GE.AND P0, PT, R52, RZ, PT ;  /* 0x000000ff3400720c */ /* 0x010fe40003f06270 */
[----:B------:R-:W-:Y:S02]  /*1d020*/  IABS R16, R52 ;  /* 0x0000003400107213 */ /* 0x000fe40000000000 */
[----:B------:R-:W2:Y:S04]  /*1d030*/  LDL.LU R52, [R1+0x165c] ;  /* 0x00165c0001347983 */ /* 0x000ea80000300800 */
[----:B------:R-:W4:Y:S01]  /*1d040*/  LDL.LU R44, [R1+0x1660] ;  /* 0x00166000012c7983 */ /* 0x000f220000300800 */
[----:B------:R-:W-:-:S04]  /*1d050*/  IMAD.MOV R23, RZ, RZ, -R23 ;  /* 0x000000ffff177224 */ /* 0x000fc800078e0a17 */
[----:B------:R-:W-:-:S05]  /*1d060*/  IMAD R20, R0, R23, R20 ;  /* 0x0000001700147224 */ /* 0x000fca00078e0214 */
[----:B------:R-:W-:Y:S01]  /*1d070*/  ISETP.GT.U32.AND P3, PT, R0, R20, PT ;  /* 0x000000140000720c */ /* 0x000fe20003f64070 */
[----:B0-----:R-:W-:-:S04]  /*1d080*/  IMAD.MOV.U32 R2, RZ, RZ, R18 ;  /* 0x000000ffff027224 */ /* 0x001fc800078e0012 */
[----:B------:R-:W-:Y:S01]  /*1d090*/  @!P5 IMAD.MOV R2, RZ, RZ, -R2 ;  /* 0x000000ffff02d224 */ /* 0x000fe200078e0a02 */
[----:B------:R-:W-:-:S04]  /*1d0a0*/  ISETP.GE.AND P4, PT, R54, RZ, PT ;  /* 0x000000ff3600720c */ /* 0x000fc80003f86270 */
[----:B------:R0:W-:Y:S03]  /*1d0b0*/  STL [R1+0x480], R2 ;  /* 0x0004800201007387 */ /* 0x0001e60000100800 */
[----:B------:R-:W-:Y:S01]  /*1d0c0*/  @!P3 IMAD.IADD R20, R20, 0x1, -R0 ;  /* 0x000000011414b824 */ /* 0x000fe200078e0a00 */
[----:B------:R-:W4:Y:S01]  /*1d0d0*/  LDL.LU R54, [R1+0x1664] ;  /* 0x0016640001367983 */ /* 0x000f220000300800 */
[----:B---3--:R-:W-:Y:S02]  /*1d0e0*/  ISETP.GE.AND P3, PT, R53, RZ, PT ;  /* 0x000000ff3500720c */ /* 0x008fe40003f66270 */
[----:B------:R-:W-:Y:S02]  /*1d0f0*/  IABS R12, R53 ;  /* 0x00000035000c7213 */ /* 0x000fe40000000000 */
[----:B------:R-:W3:Y:S01]  /*1d100*/  LDL.LU R53, [R1+0x1668] ;  /* 0x0016680001357983 */ /* 0x000ee20000300800 */
[----:B------:R-:W-:Y:S01]  /*1d110*/  IMAD.HI.U32 R23, R25, R31, RZ ;  /* 0x0000001f19177227 */ /* 0x000fe200078e00ff */
[----:B------:R-:W-:-:S03]  /*1d120*/  ISETP.GT.U32.AND P6, PT, R0, R20, PT ;  /* 0x000000140000720c */ /* 0x000fc60003fc4070 */
[----:B------:R-:W-:-:S04]  /*1d130*/  IMAD.MOV R23, RZ, RZ, -R23 ;  /* 0x000000ffff177224 */ /* 0x000fc800078e0a17 */
[----:B------:R-:W-:-:S05]  /*1d140*/  IMAD R31, R0, R23, R31 ;  /* 0x00000017001f7224 */ /* 0x000fca00078e021f */
[----:B------:R-:W-:Y:S01]  /*1d150*/  ISETP.GT.U32.AND P5, PT, R0, R31, PT ;  /* 0x0000001f0000720c */ /* 0x000fe20003fa4070 */
[----:B------:R-:W-:Y:S01]  /*1d160*/  @!P6 IMAD.IADD R20, R20, 0x1, -R0 ;  /* 0x000000011414e824 */ /* 0x000fe200078e0a00 */
[----:B------:R-:W-:-:S11]  /*1d170*/  ISETP.GT.U32.AND P6, PT, R0, R14, PT ;  /* 0x0000000e0000720c */ /* 0x000fd60003fc4070 */
[--C-:B------:R-:W-:Y:S02]  /*1d180*/  @!P5 IMAD.IADD R31, R31, 0x1, -R0.reuse ;  /* 0x000000011f1fd824 */ /* 0x100fe400078e0a00 */
[----:B------:R-:W-:-:S03]  /*1d190*/  @!P6 IMAD.IADD R14, R14, 0x1, -R0 ;  /* 0x000000010e0ee824 */ /* 0x000fc600078e0a00 */
[----:B------:R-:W-:Y:S01]  /*1d1a0*/  ISETP.GT.U32.AND P6, PT, R0, R31, PT ;  /* 0x0000001f0000720c */ /* 0x000fe20003fc4070 */
[----:B0-----:R-:W-:Y:S02]  /*1d1b0*/  IMAD.MOV.U32 R2, RZ, RZ, R20 ;  /* 0x000000ffff027224 */ /* 0x001fe400078e0014 */
[----:B------:R-:W-:-:S04]  /*1d1c0*/  IMAD.HI.U32 R27, R25, R12, RZ ;  /* 0x0000000c191b7227 */ /* 0x000fc800078e00ff */
[----:B------:R-:W-:Y:S01]  /*1d1d0*/  @!P2 IMAD.MOV R2, RZ, RZ, -R2 ;  /* 0x000000ffff02a224 */ /* 0x000fe200078e0a02 */
[----:B------:R-:W-:Y:S01]  /*1d1e0*/  ISETP.GT.U32.AND P2, PT, R0, R14, PT ;  /* 0x0000000e0000720c */ /* 0x000fe20003f44070 */
[----:B------:R-:W-:-:S04]  /*1d1f0*/  IMAD.MOV R27, RZ, RZ, -R27 ;  /* 0x000000ffff1b7224 */ /* 0x000fc800078e0a1b */
[----:B------:R-:W-:Y:S01]  /*1d200*/  @!P6 IMAD.IADD R31, R31, 0x1, -R0 ;  /* 0x000000011f1fe824 */ /* 0x000fe200078e0a00 */
[----:B------:R0:W-:Y:S01]  /*1d210*/  STL [R1+0x19c], R2 ;  /* 0x00019c0201007387 */ /* 0x0001e20000100800 */
        /* <DEDUP_REMOVED lines=30> */
[----:B------:R-:W-:Y:S02]  /*1d400*/  ISETP.GT.U32.AND P1, PT, R0, R12, PT ;  /* 0x0000000c0000720c */ /* 0x000fe40003f24070 */
[----:B------:R-:W-:-:S05]  /*1d410*/  IABS R23, R61 ;  /* 0x0000003d00177213 */ /* 0x000fca0000000000 */
[----:B------:R-:W-:-:S04]  /*1d420*/  IMAD.HI.U32 R33, R25, R23, RZ ;  /* 0x0000001719217227 */ /* 0x000fc800078e00ff */
[--C-:B------:R-:W-:Y:S02]  /*1d430*/  @!P5 IMAD.IADD R18, R18, 0x1, -R0.reuse ;  /* 0x000000011212d824 */ /* 0x100fe400078e0a00 */
[----:B------:R-:W-:Y:S02]  /*1d440*/  @!P1 IMAD.IADD R12, R12, 0x1, -R0 ;  /* 0x000000010c0c9824 */ /* 0x000fe400078e0a00 */
[----:B------:R-:W-:Y:S01]  /*1d450*/  IMAD.MOV R33, RZ, RZ, -R33 ;  /* 0x000000ffff217224 */ /* 0x000fe200078e0a21 */
[C---:B------:R-:W-:Y:S01]  /*1d460*/  ISETP.GT.U32.AND P4, PT, R0.reuse, R18, PT ;  /* 0x000000120000720c */ /* 0x040fe20003f84070 */
[----:B0-----:R-:W-:Y:S02]  /*1d470*/  IMAD.MOV.U32 R2, RZ, RZ, R16 ;  /* 0x000000ffff027224 */ /* 0x001fe400078e0010 */
[----:B------:R-:W-:Y:S02]  /*1d480*/  IMAD R23, R0, R33, R23 ;  /* 0x0000002100177224 */ /* 0x000fe400078e0217 */
[----:B------:R-:W-:-:S03]  /*1d490*/  @!P0 IMAD.MOV R2, RZ, RZ, -R2 ;  /* 0x000000ffff028224 */ /* 0x000fc600078e0a02 */
[----:B------:R-:W-:Y:S02]  /*1d4a0*/  ISETP.GT.U32.AND P2, PT, R0, R23, PT ;  /* 0x000000170000720c */ /* 0x000fe40003f44070 */
[----:B------:R0:W-:Y:S03]  /*1d4b0*/  STL [R1+0x194], R2 ;  /* 0x0001940201007387 */ /* 0x0001e60000100800 */
[--C-:B------:R-:W-:Y:S01]  /*1d4c0*/  @!P4 IMAD.IADD R18, R18, 0x1, -R0.reuse ;  /* 0x000000011212c824 */ /* 0x100fe200078e0a00 */
[----:B------:R-:W-:Y:S02]  /*1d4d0*/  ISETP.GE.AND P4, PT, R42, RZ, PT ;  /* 0x000000ff2a00720c */ /* 0x000fe40003f86270 */
[----:B------:R-:W5:Y:S05]  /*1d4e0*/  LDL.LU R42, [R1+0x1670] ;  /* 0x00167000012a7983 */ /* 0x000f6a0000300800 */
[----:B------:R-:W-:-:S05]  /*1d4f0*/  @!P2 IMAD.IADD R23, R23, 0x1, -R0 ;  /* 0x000000011717a824 */ /* 0x000fca00078e0a00 */
[C---:B------:R-:W-:Y:S02]  /*1d500*/  ISETP.GT.U32.AND P5, PT, R0.reuse, R23, PT ;  /* 0x000000170000720c */ /* 0x040fe40003fa4070 */
[----:B------:R-:W-:Y:S02]  /*1d510*/  ISETP.GT.U32.AND P2, PT, R0, R29, PT ;  /* 0x0000001d0000720c */ /* 0x000fe40003f44070 */
[----:B--2---:R-:W-:-:S05]  /*1d520*/  IABS R27, R52 ;  /* 0x00000034001b7213 */ /* 0x004fca0000000000 */
[----:B------:R-:W-:-:S04]  /*1d530*/  IMAD.HI.U32 R40, R25, R27, RZ ;  /* 0x0000001b19287227 */ /* 0x000fc800078e00ff */
[----:B------:R-:W-:-:S04]  /*1d540*/  IMAD.MOV R40, RZ, RZ, -R40 ;  /* 0x000000ffff287224 */ /* 0x000fc800078e0a28 */
[----:B------:R-:W-:-:S05]  /*1d550*/  IMAD R27, R0, R40, R27 ;  /* 0x00000028001b7224 */ /* 0x000fca00078e021b */
[----:B------:R-:W-:Y:S02]  /*1d560*/  ISETP.GT.U32.AND P1, PT, R0, R27, PT ;  /* 0x0000001b0000720c */ /* 0x000fe40003f24070 */
[----:B----4-:R-:W-:-:S11]  /*1d570*/  IABS R20, R44 ;  /* 0x0000002c00147213 */ /* 0x010fd60000000000 */
        /* <DEDUP_REMOVED lines=15> */
[----:B------:R0:W-:Y:S04]  /*1d670*/  STL [R1+0x190], R4 ;  /* 0x0001900401007387 */ /* 0x0001e80000100800 */
[----:B------:R-:W-:Y:S01]  /*1d680*/  ISETP.GT.U32.AND P6, PT, R0, R20, PT ;  /* 0x000000140000720c */ /* 0x000fe20003fc4070 */
[----:B------:R1:W-:Y:S01]  /*1d690*/  STL [R1+0x18c], R2 ;  /* 0x00018c0201007387 */ /* 0x0003e20000100800 */
[----:B0-----:R-:W-:Y:S02]  /*1d6a0*/  IMAD.MOV.U32 R4, RZ, RZ, R23 ;  /* 0x000000ffff047224 */ /* 0x001fe400078e0017 */
[----:B-1----:R-:W-:Y:S02]  /*1d6b0*/  IMAD.MOV.U32 R2, RZ, RZ, R18 ;  /* 0x000000ffff027224 */ /* 0x002fe400078e0012 */
[----:B------:R-:W-:-:S02]  /*1d6c0*/  @!P2 IMAD.MOV R4, RZ, RZ, -R4 ;  /* 0x000000ffff04a224 */ /* 0x000fc400078e0a04 */
[----:B------:R-:W-:Y:S01]  /*1d6d0*/  @!P4 IMAD.MOV R2, RZ, RZ, -R2 ;  /* 0x000000ffff02c224 */ /* 0x000fe200078e0a02 */
[----:B---3--:R-:W-:-:S04]  /*1d6e0*/  IABS R14, R53 ;  /* 0x00000035000e7213 */ /* 0x008fc80000000000 */
[----:B------:R-:W-:Y:S01]  /*1d6f0*/  @!P6 IMAD.IADD R20, R20, 0x1, -R0 ;  /* 0x000000011414e824 */ /* 0x000fe200078e0a00 */
[----:B------:R-:W-:Y:S01]  /*1d700*/  STL [R1+0x188], R4 ;  /* 0x0001880401007387 */ /* 0x000fe20000100800 */
[----:B------:R-:W-:-:S03]  /*1d710*/  ISETP.GE.AND P6, PT, R53, RZ, PT ;  /* 0x000000ff3500720c */ /* 0x000fc60003fc6270 */
[----:B------:R0:W-:Y:S04]  /*1d720*/  STL [R1+0x184], R2 ;  /* 0x0001840201007387 */ /* 0x0001e80000100800 */
[----:B------:R-:W3:Y:S01]  /*1d730*/  LDL.LU R53, [R1+0x1678] ;  /* 0x0016780001357983 */ /* 0x000ee20000300800 */
[----:B------:R-:W-:Y:S02]  /*1d740*/  IABS R16, R54 ;  /* 0x0000003600107213 */ /* 0x000fe40000000000 */
[----:B------:R-:W-:-:S03]  /*1d750*/  ISETP.GT.U32.AND P5, PT, R0, R27, PT ;  /* 0x0000001b0000720c */ /* 0x000fc60003fa4070 */
[----:B------:R-:W-:-:S04]  /*1d760*/  IMAD.HI.U32 R35, R25, R16, RZ ;  /* 0x0000001019237227 */ /* 0x000fc800078e00ff */
[----:B------:R-:W-:-:S04]  /*1d770*/  IMAD.MOV R35, RZ, RZ, -R35 ;  /* 0x000000ffff237224 */ /* 0x000fc800078e0a23 */
[----:B------:R-:W-:Y:S02]  /*1d780*/  IMAD R16, R0, R35, R16 ;  /* 0x0000002300107224 */ /* 0x000fe400078e0210 */
[----:B------:R-:W-:Y:S01]  /*1d790*/  @!P5 IMAD.IADD R27, R27, 0x1, -R0 ;  /* 0x000000011b1bd824 */ /* 0x000fe200078e0a00 */
[----:B------:R-:W-:Y:S02]  /*1d7a0*/  ISETP.GE.AND P5, PT, R54, RZ, PT ;  /* 0x000000ff3600720c */ /* 0x000fe40003fa6270 */
[----:B------:R-:W-:Y:S01]  /*1d7b0*/  ISETP.GT.U32.AND P2, PT, R0, R16, PT ;  /* 0x000000100000720c */ /* 0x000fe20003f44070 */
[----:B------:R-:W4:-:S12]  /*1d7c0*/  LDL.LU R54, [R1+0x167c] ;  /* 0x00167c0001367983 */ /* 0x000f180000300800 */
[----:B------:R-:W-:Y:S01]  /*1d7d0*/  @!P2 IMAD.IADD R16, R16, 0x1, -R0 ;  /* 0x000000011010a824 */ /* 0x000fe200078e0a00 */
[----:B-----5:R-:W-:Y:S02]  /*1d7e0*/  IABS R12, R55 ;  /* 0x00000037000c7213 */ /* 0x020fe40000000000 */
[----:B------:R-:W-:Y:S02]  /*1d7f0*/  ISETP.GE.AND P2, PT, R55, RZ, PT ;  /* 0x000000ff3700720c */ /* 0x000fe40003f46270 */
[----:B------:R-:W5:Y:S01]  /*1d800*/  LDL.LU R55, [R1+0x1680] ;  /* 0x0016800001377983 */ /* 0x000f620000300800 */
[----:B------:R-:W-:-:S05]  /*1d810*/  IABS R33, R51 ;  /* 0x0000003300217213 */ /* 0x000fca0000000000 */
[----:B------:R-:W-:-:S04]  /*1d820*/  IMAD.HI.U32 R31, R25, R33, RZ ;  /* 0x00000021191f7227 */ /* 0x000fc800078e00ff */
[----:B------:R-:W-:-:S04]  /*1d830*/  IMAD.MOV R31, RZ, RZ, -R31 ;  /* 0x000000ffff1f7224 */ /* 0x000fc800078e0a1f */
[----:B------:R-:W-:-:S05]  /*1d840*/  IMAD R31, R0, R31, R33 ;  /* 0x0000001f001f7224 */ /* 0x000fca00078e0221 */
[----:B------:R-:W-:Y:S01]  /*1d850*/  ISETP.GT.U32.AND P0, PT, R0, R31, PT ;  /* 0x0000001f0000720c */ /* 0x000fe20003f04070 */
[----:B------:R-:W-:-:S12]  /*1d860*/  IMAD.HI.U32 R33, R25, R14, RZ ;  /* 0x0000000e19217227 */ /* 0x000fd800078e00ff */
[----:B------:R-:W-:-:S05]  /*1d870*/  @!P0 IMAD.IADD R31, R31, 0x1, -R0 ;  /* 0x000000011f1f8824 */ /* 0x000fca00078e0a00 */
[----:B------:R-:W-:Y:S01]  /*1d880*/  ISETP.GT.U32.AND P3, PT, R0, R31, PT ;  /* 0x0000001f0000720c */ /* 0x000fe20003f64070 */
[----:B------:R-:W-:-:S04]  /*1d890*/  IMAD.MOV R33, RZ, RZ, -R33 ;  /* 0x000000ffff217224 */ /* 0x000fc800078e0a21 */
[----:B------:R-:W-:Y:S01]  /*1d8a0*/  IMAD R14, R0, R33, R14 ;  /* 0x00000021000e7224 */ /* 0x000fe200078e020e */
[----:B------:R-:W-:-:S07]  /*1d8b0*/  ISETP.GE.AND P0, PT, R51, RZ, PT ;  /* 0x000000ff3300720c */ /* 0x000fce0003f06270 */
[----:B------:R-:W-:Y:S01]  /*1d8c0*/  @!P3 IMAD.IADD R31, R31, 0x1, -R0 ;  /* 0x000000011f1fb824 */ /* 0x000fe200078e0a00 */
[----:B------:R-:W-:Y:S02]  /*1d8d0*/  ISETP.GT.U32.AND P3, PT, R0, R14, PT ;  /* 0x0000000e0000720c */ /* 0x000fe40003f64070 */
[----:B------:R-:W-:Y:S01]  /*1d8e0*/  ISETP.GE.AND P4, PT, R44, RZ, PT ;  /* 0x000000ff2c00720c */ /* 0x000fe20003f86270 */
[----:B0-----:R-:W-:-:S04]  /*1d8f0*/  IMAD.MOV.U32 R2, RZ, RZ, R31 ;  /* 0x000000ffff027224 */ /* 0x001fc800078e001f */
[----:B------:R-:W-:-:S06]  /*1d900*/  @!P0 IMAD.MOV R2, RZ, RZ, -R2 ;  /* 0x000000ffff028224 */ /* 0x000fcc00078e0a02 */
[----:B------:R-:W-:Y:S01]  /*1d910*/  @!P3 IMAD.IADD R14, R14, 0x1, -R0 ;  /* 0x000000010e0eb824 */ /* 0x000fe200078e0a00 */
[----:B------:R0:W-:Y:S04]  /*1d920*/  STL [R1+0x180], R2 ;  /* 0x0001800201007387 */ /* 0x0001e80000100800 */
[----:B------:R-:W-:Y:S01]  /*1d930*/  ISETP.GT.U32.AND P0, PT, R0, R14, PT ;  /* 0x0000000e0000720c */ /* 0x000fe20003f04070 */
[----:B------:R-:W-:Y:S02]  /*1d940*/  IMAD.MOV.U32 R4, RZ, RZ, R27 ;  /* 0x000000ffff047224 */ /* 0x000fe400078e001b */
[----:B------:R-:W-:-:S04]  /*1d950*/  IMAD.HI.U32 R18, R25, R12, RZ ;  /* 0x0000000c19127227 */ /* 0x000fc800078e00ff */
[----:B0-----:R-:W-:Y:S02]  /*1d960*/  IMAD.MOV.U32 R2, RZ, RZ, R20 ;  /* 0x000000ffff027224 */ /* 0x001fe400078e0014 */
[----:B------:R-:W-:Y:S02]  /*1d970*/  @!P1 IMAD.MOV R4, RZ, RZ, -R4 ;  /* 0x000000ffff049224 */ /* 0x000fe400078e0a04 */
[----:B------:R-:W-:Y:S02]  /*1d980*/  IMAD.MOV R29, RZ, RZ, -R18 ;  /* 0x000000ffff1d7224 */ /* 0x000fe400078e0a12 */
[----:B------:R-:W-:Y:S01]  /*1d990*/  @!P4 IMAD.MOV R2, RZ, RZ, -R2 ;  /* 0x000000ffff02c224 */ /* 0x000fe200078e0a02 */
[----:B------:R-:W-:Y:S01]  /*1d9a0*/  STL [R1+0x17c], R4 ;  /* 0x00017c0401007387 */ /* 0x000fe20000100800 */
[----:B------:R-:W-:Y:S02]  /*1d9b0*/  IMAD R12, R0, R29, R12 ;  /* 0x0000001d000c7224 */ /* 0x000fe400078e020c */
[----:B------:R-:W-:Y:S01]  /*1d9c0*/  @!P0 IMAD.IADD R14, R14, 0x1, -R0 ;  /* 0x000000010e0e8824 */ /* 0x000fe200078e0a00 */
[----:B------:R0:W-:Y:S01]  /*1d9d0*/  STL [R1+0x178], R2 ;  /* 0x0001780201007387 */ /* 0x0001e20000100800 */
[----:B------:R-:W-:-:S02]  /*1d9e0*/  IABS R23, R42 ;  /* 0x0000002a00177213 */ /* 0x000fc40000000000 */
[----:B------:R-:W-:Y:S02]  /*1d9f0*/  ISETP.GE.AND P4, PT, R42, RZ, PT ;  /* 0x000000ff2a00720c */ /* 0x000fe40003f86270 */
[C---:B------:R-:W-:Y:S02]  /*1da00*/  ISETP.GT.U32.AND P3, PT, R0.reuse, R16, PT ;  /* 0x000000100000720c */ /* 0x040fe40003f64070 */
[----:B------:R-:W-:-:S11]  /*1da10*/  ISETP.GT.U32.AND P1, PT, R0, R12, PT ;  /* 0x0000000c0000720c */ /* 0x000fd60003f24070 */
[----:B------:R-:W-:-:S04]  /*1da20*/  @!P3 IMAD.IADD R16, R16, 0x1, -R0 ;  /* 0x000000011010b824 */ /* 0x000fc800078e0a00 */
[----:B0-----:R-:W-:-:S04]  /*1da30*/  IMAD.MOV.U32 R2, RZ, RZ, R16 ;  /* 0x000000ffff027224 */ /* 0x001fc800078e0010 */
[----:B------:R-:W-:Y:S02]  /*1da40*/  @!P5 IMAD.MOV R2, RZ, RZ, -R2 ;  /* 0x000000ffff02d224 */ /* 0x000fe400078e0a02 */
[----:B------:R-:W-:Y:S01]  /*1da50*/  @!P1 IMAD.IADD R12, R12, 0x1, -R0 ;  /* 0x000000010c0c9824 */ /* 0x000fe200078e0a00 */
[----:B--2---:R-:W-:Y:S02]  /*1da60*/  IABS R29, R52 ;  /* 0x00000034001d7213 */ /* 0x004fe40000000000 */
[----:B------:R-:W-:Y:S02]  /*1da70*/  ISETP.GE.AND P0, PT, R52, RZ, PT ;  /* 0x000000ff3400720c */ /* 0x000fe40003f06270 */
[----:B------:R-:W2:Y:S04]  /*1da80*/  LDL.LU R52, [R1+0x1684] ;  /* 0x0016840001347983 */ /* 0x000ea80000300800 */
[----:B------:R-:W2:Y:S04]  /*1da90*/  LDL.LU R42, [R1+0x1688] ;  /* 0x00168800012a7983 */ /* 0x000ea80000300800 */
[----:B------:R0:W-:Y:S01]  /*1daa0*/  STL [R1+0x160], R2 ;  /* 0x0001600201007387 */ /* 0x0001e20000100800 */
[----:B---3--:R-:W-:-:S02]  /*1dab0*/  IABS R20, R53 ;  /* 0x0000003500147213 */ /* 0x008fc40000000000 */
[----:B------:R-:W-:Y:S02]  /*1dac0*/  ISETP.GE.AND P1, PT, R53, RZ, PT ;  /* 0x000000ff3500720c */ /* 0x000fe40003f26270 */
[----:B------:R-:W3:Y:S04]  /*1dad0*/  LDL.LU R53, [R1+0x168c] ;  /* 0x00168c0001357983 */ /* 0x000ee80000300800 */
[----:B------:R-:W3:Y:S01]  /*1dae0*/  LDL.LU R61, [R1+0x1690] ;  /* 0x00169000013d7983 */ /* 0x000ee20000300800 */
[----:B------:R-:W-:Y:S01]  /*1daf0*/  ISETP.GT.U32.AND P5, PT, R0, R12, PT ;  /* 0x0000000c0000720c */ /* 0x000fe20003fa4070 */
[----:B0-----:R-:W-:Y:S02]  /*1db00*/  IMAD.MOV.U32 R2, RZ, RZ, R14 ;  /* 0x000000ffff027224 */ /* 0x001fe400078e000e */
[----:B------:R-:W-:-:S04]  /*1db10*/  IMAD.HI.U32 R18, R25, R23, RZ ;  /* 0x0000001719127227 */ /* 0x000fc800078e00ff */
[----:B------:R-:W-:Y:S02]  /*1db20*/  @!P6 IMAD.MOV R2, RZ, RZ, -R2 ;  /* 0x000000ffff02e224 */ /* 0x000fe400078e0a02 */
[----:B------:R-:W-:Y:S01]  /*1db30*/  IMAD.MOV R18, RZ, RZ, -R18 ;  /* 0x000000ffff127224 */ /* 0x000fe200078e0a12 */
[----:B----4-:R-:W-:Y:S02]  /*1db40*/  IABS R16, R54 ;  /* 0x0000003600107213 */ /* 0x010fe40000000000 */
[----:B------:R0:W-:Y:S01]  /*1db50*/  STL [R1+0x168], R2 ;  /* 0x0001680201007387 */ /* 0x0001e20000100800 */
[----:B------:R-:W-:Y:S01]  /*1db60*/  @!P5 IMAD.IADD R12, R12, 0x1, -R0 ;  /* 0x000000010c0cd824 */ /* 0x000fe200078e0a00 */
[----:B------:R-:W-:Y:S02]  /*1db70*/  ISETP.GE.AND P5, PT, R54, RZ, PT ;  /* 0x000000ff3600720c */ /* 0x000fe40003fa6270 */
[----:B------:R-:W4:Y:S01]  /*1db80*/  LDL.LU R54, [R1+0x1694] ;  /* 0x0016940001367983 */ /* 0x000f220000300800 */
[----:B------:R-:W-:-:S02]  /*1db90*/  IMAD R23, R0, R18, R23 ;  /* 0x0000001200177224 */ /* 0x000fc400078e0217 */
[----:B------:R-:W-:-:S04]  /*1dba0*/  IMAD.HI.U32 R18, R25, R29, RZ ;  /* 0x0000001d19127227 */ /* 0x000fc800078e00ff */
[----:B0-----:R-:W-:Y:S02]  /*1dbb0*/  IMAD.MOV.U32 R2, RZ, RZ, R12 ;  /* 0x000000ffff027224 */ /* 0x001fe400078e000c */
[----:B------:R-:W-:Y:S02]  /*1dbc0*/  IMAD.MOV R18, RZ, RZ, -R18 ;  /* 0x000000ffff127224 */ /* 0x000fe400078e0a12 */
[----:B------:R-:W-:Y:S02]  /*1dbd0*/  @!P2 IMAD.MOV R2, RZ, RZ, -R2 ;  /* 0x000000ffff02a224 */ /* 0x000fe400078e0a02 */
[----:B------:R-:W-:-:S03]  /*1dbe0*/  IMAD R29, R0, R18, R29 ;  /* 0x00000012001d7224 */ /* 0x000fc600078e021d */
[----:B------:R0:W-:Y:S01]  /*1dbf0*/  STL [R1+0x16c], R2 ;  /* 0x00016c0201007387 */ /* 0x0001e20000100800 */
[----:B-----5:R-:W-:Y:S02]  /*1dc00*/  IABS R18, R55 ;  /* 0x0000003700127213 */ /* 0x020fe40000000000 */
[----:B------:R-:W-:Y:S02]  /*1dc10*/  ISETP.GE.AND P2, PT, R55, RZ, PT ;  /* 0x000000ff3700720c */ /* 0x000fe40003f46270 */
[----:B------:R-:W5:Y:S01]  /*1dc20*/  LDL.LU R55, [R1+0x1698] ;  /* 0x0016980001377983 */ /* 0x000f620000300800 */
[C---:B------:R-:W-:Y:S02]  /*1dc30*/  ISETP.GT.U32.AND P3, PT, R0.reuse, R23, PT ;  /* 0x000000170000720c */ /* 0x040fe40003f64070 */
[----:B------:R-:W-:-:S11]  /*1dc40*/  ISETP.GT.U32.AND P6, PT, R0, R29, PT ;  /* 0x0000001d0000720c */ /* 0x000fd60003fc4070 */
[----:B------:R-:W-:-:S05]  /*1dc50*/  @!P3 IMAD.IADD R23, R23, 0x1, -R0 ;  /* 0x000000011717b824 */ /* 0x000fca00078e0a00 */
[----:B------:R-:W-:Y:S01]  /*1dc60*/  ISETP.GT.U32.AND P3, PT, R0, R23, PT ;  /* 0x000000170000720c */ /* 0x000fe20003f64070 */
[----:B------:R-:W-:Y:S02]  /*1dc70*/  @!P6 IMAD.IADD R29, R29, 0x1, -R0 ;  /* 0x000000011d1de824 */ /* 0x000fe400078e0a00 */
[----:B------:R-:W-:-:S04]  /*1dc80*/  IMAD.HI.U32 R14, R25, R16, RZ ;  /* 0x00000010190e7227 */ /* 0x000fc800078e00ff */
[----:B------:R-:W-:-:S06]  /*1dc90*/  IMAD.HI.U32 R27, R25, R20, RZ ;  /* 0x00000014191b7227 */ /* 0x000fcc00078e00ff */
[----:B------:R-:W-:-:S04]  /*1dca0*/  @!P3 IMAD.IADD R23, R23, 0x1, -R0 ;  /* 0x000000011717b824 */ /* 0x000fc800078e0a00 */
[----:B0-----:R-:W-:Y:S01]  /*1dcb0*/  IMAD.MOV.U32 R2, RZ, RZ, R23 ;  /* 0x000000ffff027224 */ /* 0x001fe200078e0017 */
[C---:B------:R-:W-:Y:S01]  /*1dcc0*/  ISETP.GT.U32.AND P6, PT, R0.reuse, R29, PT ;  /* 0x0000001d0000720c */ /* 0x040fe20003fc4070 */
[----:B------:R-:W-:Y:S02]  /*1dcd0*/  IMAD.MOV R14, RZ, RZ, -R14 ;  /* 0x000000ffff0e7224 */ /* 0x000fe400078e0a0e */
[----:B------:R-:W-:Y:S02]  /*1dce0*/  @!P4 IMAD.MOV R2, RZ, RZ, -R2 ;  /* 0x000000ffff02c224 */ /* 0x000fe400078e0a02 */
[----:B------:R-:W-:Y:S02]  /*1dcf0*/  IMAD.MOV R27, RZ, RZ, -R27 ;  /* 0x000000ffff1b7224 */ /* 0x000fe400078e0a1b */
[C---:B------:R-:W-:Y:S01]  /*1dd00*/  IMAD R16, R0.reuse, R14, R16 ;  /* 0x0000000e00107224 */ /* 0x040fe200078e0210 */
[----:B------:R0:W-:Y:S01]  /*1dd10*/  STL [R1+0x174], R2 ;  /* 0x0001740201007387 */ /* 0x0001e20000100800 */
[----:B------:R-:W-:-:S02]  /*1dd20*/  IMAD R20, R0, R27, R20 ;  /* 0x0000001b00147224 */ /* 0x000fc400078e0214 */
[----:B------:R-:W-:-:S03]  /*1dd30*/  IMAD.HI.U32 R27, R25, R18, RZ ;  /* 0x00000012191b7227 */ /* 0x000fc600078e00ff */
[C---:B------:R-:W-:Y:S01]  /*1dd40*/  ISETP.GT.U32.AND P3, PT, R0.reuse, R20, PT ;  /* 0x000000140000720c */ /* 0x040fe20003f64070 */
[----:B------:R-:W-:Y:S02]  /*1dd50*/  IMAD.MOV R12, RZ, RZ, -R27 ;  /* 0x000000ffff0c7224 */ /* 0x000fe400078e0a1b */
[----:B------:R-:W-:Y:S01]  /*1dd60*/  @!P6 IMAD.IADD R29, R29, 0x1, -R0 ;  /* 0x000000011d1de824 */ /* 0x000fe200078e0a00 */
[C---:B------:R-:W-:Y:S01]  /*1dd70*/  ISETP.GT.U32.AND P6, PT, R0.reuse, R16, PT ;  /* 0x000000100000720c */ /* 0x040fe20003fc4070 */
[----:B------:R-:W-:Y:S02]  /*1dd80*/  IMAD R18, R0, R12, R18 ;  /* 0x0000000c00127224 */ /* 0x000fe400078e0212 */
[----:B0-----:R-:W-:-:S04]  /*1dd90*/  IMAD.MOV.U32 R2, RZ, RZ, R29 ;  /* 0x000000ffff027224 */ /* 0x001fc800078e001d */
[----:B------:R-:W-:Y:S01]  /*1dda0*/  @!P0 IMAD.MOV R2, RZ, RZ, -R2 ;  /* 0x000000ffff028224 */ /* 0x000fe200078e0a02 */
[----:B------:R-:W-:Y:S01]  /*1ddb0*/  ISETP.GT.U32.AND P0, PT, R0, R18, PT ;  /* 0x000000120000720c */ /* 0x000fe20003f04070 */
[----:B------:R-:W-:-:S05]  /*1ddc0*/  @!P3 IMAD.IADD R20, R20, 0x1, -R0 ;  /* 0x000000011414b824 */ /* 0x000fca00078e0a00 */
[----:B------:R-:W-:Y:S01]  /*1ddd0*/  ISETP.GT.U32.AND P3, PT, R0, R20, PT ;  /* 0x000000140000720c */ /* 0x000fe20003f64070 */
[----:B------:R-:W-:-:S06]  /*1dde0*/  @!P6 IMAD.IADD R16, R16, 0x1, -R0 ;  /* 0x000000011010e824 */ /* 0x000fcc00078e0a00 */
[----:B------:R-:W-:Y:S01]  /*1ddf0*/  @!P0 IMAD.IADD R18, R18, 0x1, -R0 ;  /* 0x0000000112128824 */ /* 0x000fe200078e0a00 */
[----:B------:R-:W-:-:S05]  /*1de00*/  ISETP.GT.U32.AND P0, PT, R0, R16, PT ;  /* 0x000000100000720c */ /* 0x000fca0003f04070 */
[----:B------:R-:W-:-:S08]  /*1de10*/  @!P3 IMAD.IADD R20, R20, 0x1, -R0 ;  /* 0x000000011414b824 */ /* 0x000fd000078e0a00 */
[----:B------:R-:W-:Y:S01]  /*1de20*/  @!P0 IMAD.IADD R16, R16, 0x1, -R0 ;  /* 0x0000000110108824 */ /* 0x000fe200078e0a00 */
[----:B--2---:R-:W-:Y:S02]  /*1de30*/  ISETP.GE.AND P4, PT, R52, RZ, PT ;  /* 0x000000ff3400720c */ /* 0x004fe40003f86270 */
[----:B------:R-:W-:Y:S02]  /*1de40*/  IABS R14, R52 ;  /* 0x00000034000e7213 */ /* 0x000fe40000000000 */
[----:B------:R-:W2:Y:S01]  /*1de50*/  LDL.LU R52, [R1+0x169c] ;  /* 0x00169c0001347983 */ /* 0x000ea20000300800 */
[----:B------:R-:W-:-:S03]  /*1de60*/  IABS R12, R42 ;  /* 0x0000002a000c7213 */ /* 0x000fc60000000000 */
[----:B------:R0:W-:Y:S04]  /*1de70*/  STL [R1+0x170], R2 ;  /* 0x0001700201007387 */ /* 0x0001e80000100800 */
[----:B------:R-:W2:Y:S04]  /*1de80*/  LDL.LU R51, [R1+0x16a0] ;  /* 0x0016a00001337983 */ /* 0x000ea80000300800 */
[----:B------:R-:W2:Y:S01]  /*1de90*/  LDL.LU R44, [R1+0x16a4] ;  /* 0x0016a400012c7983 */ /* 0x000ea20000300800 */
[----:B------:R-:W-:-:S04]  /*1dea0*/  IMAD.HI.U32 R27, R25, R12, RZ ;  /* 0x0000000c191b7227 */ /* 0x000fc800078e00ff */
[----:B------:R-:W-:Y:S02]  /*1deb0*/  IMAD.MOV R27, RZ, RZ, -R27 ;  /* 0x000000ffff1b7224 */ /* 0x000fe400078e0a1b */
[----:B0-----:R-:W-:Y:S02]  /*1dec0*/  IMAD.MOV.U32 R2, RZ, RZ, R20 ;  /* 0x000000ffff027224 */ /* 0x001fe400078e0014 */
[----:B------:R-:W-:Y:S02]  /*1ded0*/  IMAD R12, R0, R27, R12 ;  /* 0x0000001b000c7224 */ /* 0x000fe400078e020c */
[----:B------:R-:W-:-:S03]  /*1dee0*/  @!P1 IMAD.MOV R2, RZ, RZ, -R2 ;  /* 0x000000ffff029224 */ /* 0x000fc600078e0a02 */
[----:B------:R-:W-:Y:S02]  /*1def0*/  ISETP.GT.U32.AND P0, PT, R0, R12, PT ;  /* 0x0000000c0000720c */ /* 0x000fe40003f04070 */
[----:B------:R0:W-:Y:S01]  /*1df00*/  STL [R1+0x164], R2 ;  /* 0x0001640201007387 */ /* 0x0001e20000100800 */
[----:B------:R-:W-:-:S03]  /*1df10*/  ISETP.GE.AND P3, PT, R42, RZ, PT ;  /* 0x000000ff2a00720c */ /* 0x000fc60003f66270 */
[----:B------:R-:W2:Y:S01]  /*1df20*/  LDL.LU R42, [R1+0x16a8] ;  /* 0x0016a800012a7983 */ /* 0x000ea20000300800 */
[----:B0-----:R-:W-:-:S04]  /*1df30*/  IMAD.MOV.U32 R2, RZ, RZ, R16 ;  /* 0x000000ffff027224 */ /* 0x001fc800078e0010 */
[----:B------:R-:W-:Y:S02]  /*1df40*/  @!P5 IMAD.MOV R2, RZ, RZ, -R2 ;  /* 0x000000ffff02d224 */ /* 0x000fe400078e0a02 */
[----:B------:R-:W-:-:S03]  /*1df50*/  @!P0 IMAD.IADD R12, R12, 0x1, -R0 ;  /* 0x000000010c0c8824 */ /* 0x000fc600078e0a00 */
[----:B------:R0:W-:Y:S01]  /*1df60*/  STL [R1+0x15c], R2 ;  /* 0x00015c0201007387 */ /* 0x0001e20000100800 */
[----:B---3--:R-:W-:Y:S02]  /*1df70*/  IABS R33, R53 ;  /* 0x0000003500217213 */ /* 0x008fe40000000000 */
[----:B------:R-:W-:Y:S02]  /*1df80*/  ISETP.GE.AND P0, PT, R53, RZ, PT ;  /* 0x000000ff3500720c */ /* 0x000fe40003f06270 */
[----:B------:R-:W3:Y:S01]  /*1df90*/  LDL.LU R53, [R1+0x16ac] ;  /* 0x0016ac0001357983 */ /* 0x000ee20000300800 */
[----:B------:R-:W-:Y:S01]  /*1dfa0*/  IMAD.HI.U32 R23, R25, R14, RZ ;  /* 0x0000000e19177227 */ /* 0x000fe200078e00ff */
[----:B------:R-:W-:-:S03]  /*1dfb0*/  IABS R31, R61 ;  /* 0x0000003d001f7213 */ /* 0x000fc60000000000 */
[----:B------:R-:W-:Y:S01]  /*1dfc0*/  IMAD.MOV R23, RZ, RZ, -R23 ;  /* 0x000000ffff177224 */ /* 0x000fe200078e0a17 */
[----:B------:R-:W-:-:S03]  /*1dfd0*/  ISETP.GT.U32.AND P1, PT, R0, R18, PT ;  /* 0x000000120000720c */ /* 0x000fc60003f24070 */
[----:B------:R-:W-:Y:S02]  /*1dfe0*/  IMAD R14, R0, R23, R14 ;  /* 0x00000017000e7224 */ /* 0x000fe400078e020e */
[----:B------:R-:W-:-:S03]  /*1dff0*/  IMAD.HI.U32 R23, R25, R31, RZ ;  /* 0x0000001f19177227 */ /* 0x000fc600078e00ff */
[----:B------:R-:W-:Y:S01]  /*1e000*/  ISETP.GT.U32.AND P6, PT, R0, R14, PT ;  /* 0x0000000e0000720c */ /* 0x000fe20003fc4070 */
[----:B------:R-:W-:-:S04]  /*1e010*/  IMAD.MOV R23, RZ, RZ, -R23 ;  /* 0x000000ffff177224 */ /* 0x000fc800078e0a17 */
[----:B------:R-:W-:Y:S02]  /*1e020*/  IMAD R31, R0, R23, R31 ;  /* 0x00000017001f7224 */ /* 0x000fe400078e021f */
[----:B------:R-:W-:-:S03]  /*1e030*/  @!P1 IMAD.IADD R18, R18, 0x1, -R0 ;  /* 0x0000000112129824 */ /* 0x000fc600078e0a00 */
[----:B------:R-:W-:-:S03]  /*1e040*/  ISETP.GT.U32.AND P1, PT, R0, R31, PT ;  /* 0x0000001f0000720c */ /* 0x000fc60003f24070 */
[----:B------:R-:W-:-:S05]  /*1e050*/  @!P6 IMAD.IADD R14, R14, 0x1, -R0 ;  /* 0x000000010e0ee824 */ /* 0x000fca00078e0a00 */
[----:B------:R-:W-:Y:S01]  /*1e060*/  ISETP.GT.U32.AND P6, PT, R0, R14, PT ;  /* 0x0000000e0000720c */ /* 0x000fe20003fc4070 */
[----:B0-----:R-:W-:-:S04]  /*1e070*/  IMAD.MOV.U32 R2, RZ, RZ, R18 ;  /* 0x000000ffff027224 */ /* 0x001fc800078e0012 */
[----:B------:R-:W-:Y:S02]  /*1e080*/  @!P1 IMAD.IADD R31, R31, 0x1, -R0 ;  /* 0x000000011f1f9824 */ /* 0x000fe400078e0a00 */
[----:B------:R-:W-:-:S03]  /*1e090*/  @!P2 IMAD.MOV R2, RZ, RZ, -R2 ;  /* 0x000000ffff02a224 */ /* 0x000fc600078e0a02 */
[----:B------:R-:W-:-:S03]  /*1e0a0*/  ISETP.GT.U32.AND P2, PT, R0, R31, PT ;  /* 0x0000001f0000720c */ /* 0x000fc60003f44070 */
[----:B------:R-:W-:Y:S01]  /*1e0b0*/  @!P6 IMAD.IADD R14, R14, 0x1, -R0 ;  /* 0x000000010e0ee824 */ /* 0x000fe200078e0a00 */
[----:B------:R0:W-:Y:S01]  /*1e0c0*/  STL [R1+0x154], R2 ;  /* 0x0001540201007387 */ /* 0x0001e20000100800 */
[----:B----4-:R-:W-:Y:S02]  /*1e0d0*/  IABS R29, R54 ;  /* 0x00000036001d7213 */ /* 0x010fe40000000000 */
[----:B0-----:R-:W-:-:S04]  /*1e0e0*/  IMAD.MOV.U32 R2, RZ, RZ, R14 ;  /* 0x000000ffff027224 */ /* 0x001fc800078e000e */
[----:B------:R-:W-:Y:S02]  /*1e0f0*/  @!P4 IMAD.MOV R2, RZ, RZ, -R2 ;  /* 0x000000ffff02c224 */ /* 0x000fe400078e0a02 */
[----:B------:R-:W-:Y:S01]  /*1e100*/  @!P2 IMAD.IADD R31, R31, 0x1, -R0 ;  /* 0x000000011f1fa824 */ /* 0x000fe200078e0a00 */
[----:B------:R-:W-:Y:S02]  /*1e110*/  ISETP.GE.AND P2, PT, R54, RZ, PT ;  /* 0x000000ff3600720c */ /* 0x000fe40003f46270 */
[----:B------:R0:W-:Y:S04]  /*1e120*/  STL [R1+0x158], R2 ;  /* 0x0001580201007387 */ /* 0x0001e80000100800 */
[----:B------:R-:W4:Y:S01]  /*1e130*/  LDL.LU R54, [R1+0x16b0] ;  /* 0x0016b00001367983 */ /* 0x000f220000300800 */
[----:B-----5:R-:W-:-:S05]  /*1e140*/  IABS R35, R55 ;  /* 0x0000003700237213 */ /* 0x020fca0000000000 */
[----:B------:R-:W-:-:S04]  /*1e150*/  IMAD.MOV.U32 R20, RZ, RZ, R35 ;  /* 0x000000ffff147224 */ /* 0x000fc800078e0023 */
[----:B------:R-:W-:-:S04]  /*1e160*/  IMAD.HI.U32 R35, R25, R20, RZ ;  /* 0x0000001419237227 */ /* 0x000fc800078e00ff */
[----:B------:R-:W-:-:S04]  /*1e170*/  IMAD.MOV R35, RZ, RZ, -R35 ;  /* 0x000000ffff237224 */ /* 0x000fc800078e0a23 */
[----:B------:R-:W-:-:S05]  /*1e180*/  IMAD R20, R0, R35, R20 ;  /* 0x0000002300147224 */ /* 0x000fca00078e0214 */
[----:B------:R-:W-:-:S13]  /*1e190*/  ISETP.GT.U32.AND P4, PT, R0, R20, PT ;  /* 0x000000140000720c */ /* 0x000fda0003f84070 */
[----:B------:R-:W-:Y:S01]  /*1e1a0*/  @!P4 IMAD.IADD R20, R20, 0x1, -R0 ;  /* 0x000000011414c824 */ /* 0x000fe200078e0a00 */
[----:B------:R-:W-:Y:S02]  /*1e1b0*/  ISETP.GE.AND P4, PT, R55, RZ, PT ;  /* 0x000000ff3700720c */ /* 0x000fe40003f86270 */
[----:B------:R-:W5:Y:S01]  /*1e1c0*/  LDL.LU R55, [R1+0x16b4] ;  /* 0x0016b40001377983 */ /* 0x000f620000300800 */
        /* <DEDUP_REMOVED lines=8> */
[C---:B------:R-:W-:Y:S01]  /*1e250*/  IMAD R29, R0.reuse, R23, R29 ;  /* 0x00000017001d7224 */ /* 0x040fe200078e021d */
[----:B------:R-:W-:-:S04]  /*1e260*/  ISETP.GT.U32.AND P5, PT, R0, R12, PT ;  /* 0x0000000c0000720c */ /* 0x000fc80003fa4070 */
[----:B------:R-:W-:-:S07]  /*1e270*/  ISETP.GT.U32.AND P6, PT, R0, R29, PT ;  /* 0x0000001d0000720c */ /* 0x000fce0003fc4070 */
[--C-:B------:R-:W-:Y:S02]  /*1e280*/  @!P1 IMAD.IADD R33, R33, 0x1, -R0.reuse ;  /* 0x0000000121219824 */ /* 0x100fe400078e0a00 */
[----:B------:R-:W-:Y:S01]  /*1e290*/  @!P5 IMAD.IADD R12, R12, 0x1, -R0 ;  /* 0x000000010c0cd824 */ /* 0x000fe200078e0a00 */
[----:B------:R-:W-:-:S03]  /*1e2a0*/  ISETP.GE.AND P5, PT, R61, RZ, PT ;  /* 0x000000ff3d00720c */ /* 0x000fc60003fa6270 */
[----:B------:R-:W-:Y:S02]  /*1e2b0*/  @!P6 IMAD.IADD R29, R29, 0x1, -R0 ;  /* 0x000000011d1de824 */ /* 0x000fe400078e0a00 */
[----:B------:R-:W-:-:S03]  /*1e2c0*/  IMAD.MOV.U32 R4, RZ, RZ, R12 ;  /* 0x000000ffff047224 */ /* 0x000fc600078e000c */
[----:B------:R-:W-:Y:S01]  /*1e2d0*/  ISETP.GT.U32.AND P6, PT, R0, R29, PT ;  /* 0x0000001d0000720c */ /* 0x000fe20003fc4070 */
[----:B------:R-:W-:Y:S02]  /*1e2e0*/  @!P3 IMAD.MOV R4, RZ, RZ, -R4 ;  /* 0x000000ffff04b224 */ /* 0x000fe400078e0a04 */
[----:B0-----:R-:W-:-:S04]  /*1e2f0*/  IMAD.MOV.U32 R2, RZ, RZ, R33 ;  /* 0x000000ffff027224 */ /* 0x001fc800078e0021 */
[----:B------:R-:W-:-:S06]  /*1e300*/  @!P0 IMAD.MOV R2, RZ, RZ, -R2 ;  /* 0x000000ffff028224 */ /* 0x000fcc00078e0a02 */
[----:B------:R-:W-:Y:S01]  /*1e310*/  @!P6 IMAD.IADD R29, R29, 0x1, -R0 ;  /* 0x000000011d1de824 */ /* 0x000fe200078e0a00 */
[----:B--2---:R-:W-:-:S05]  /*1e320*/  IABS R27, R52 ;  /* 0x00000034001b7213 */ /* 0x004fca0000000000 */
[----:B------:R-:W-:-:S04]  /*1e330*/  IMAD.HI.U32 R16, R25, R27, RZ ;  /* 0x0000001b19107227 */ /* 0x000fc800078e00ff */
[----:B------:R-:W-:-:S04]  /*1e340*/  IMAD.MOV R16, RZ, RZ, -R16 ;  /* 0x000000ffff107224 */ /* 0x000fc800078e0a10 */
[----:B------:R-:W-:-:S05]  /*1e350*/  IMAD R27, R0, R16, R27 ;  /* 0x00000010001b7224 */ /* 0x000fca00078e021b */
[----:B------:R-:W-:Y:S02]  /*1e360*/  ISETP.GT.U32.AND P1, PT, R0, R27, PT ;  /* 0x0000001b0000720c */ /* 0x000fe40003f24070 */
[----:B------:R-:W-:-:S05]  /*1e370*/  IABS R14, R44 ;  /* 0x0000002c000e7213 */ /* 0x000fca0000000000 */
[----:B------:R-:W-:-:S06]  /*1e380*/  IMAD.HI.U32 R35, R25, R14, RZ ;  /* 0x0000000e19237227 */ /* 0x000fcc00078e00ff */
[----:B------:R-:W-:Y:S01]  /*1e390*/  @!P1 IMAD.IADD R27, R27, 0x1, -R0 ;  /* 0x000000011b1b9824 */ /* 0x000fe200078e0a00 */
[----:B------:R-:W-:Y:S02]  /*1e3a0*/  ISETP.GE.AND P1, PT, R52, RZ, PT ;  /* 0x000000ff3400720c */ /* 0x000fe40003f26270 */
[----:B------:R-:W2:Y:S01]  /*1e3b0*/  LDL.LU R52, [R1+0x16b8] ;  /* 0x0016b80001347983 */ /* 0x000ea20000300800 */
[----:B------:R-:W-:-:S03]  /*1e3c0*/  IMAD.MOV R35, RZ, RZ, -R35 ;  /* 0x000000ffff237224 */ /* 0x000fc600078e0a23 */
[----:B------:R0:W-:Y:S01]  /*1e3d0*/  STL [R1+0x120], R4 ;  /* 0x0001200401007387 */ /* 0x0001e20000100800 */
[----:B------:R-:W-:Y:S01]  /*1e3e0*/  IMAD R14, R0, R35, R14 ;  /* 0x00000023000e7224 */ /* 0x000fe200078e020e */
[----:B------:R-:W-:Y:S01]  /*1e3f0*/  IABS R23, R51 ;  /* 0x0000003300177213 */ /* 0x000fe20000000000 */
[----:B0-----:R-:W-:-:S04]  /*1e400*/  IMAD.MOV.U32 R4, RZ, RZ, R31 ;  /* 0x000000ffff047224 */ /* 0x001fc800078e001f */
[----:B------:R-:W-:Y:S01]  /*1e410*/  @!P5 IMAD.MOV R4, RZ, RZ, -R4 ;  /* 0x000000ffff04d224 */ /* 0x000fe200078e0a04 */
[----:B------:R-:W-:Y:S01]  /*1e420*/  ISETP.GT.U32.AND P5, PT, R0, R14, PT ;  /* 0x0000000e0000720c */ /* 0x000fe20003fa4070 */
[----:B------:R0:W-:Y:S01]  /*1e430*/  STL [R1+0x130], R2 ;  /* 0x0001300201007387 */ /* 0x0001e20000100800 */
[----:B------:R-:W-:-:S04]  /*1e440*/  IMAD.HI.U32 R16, R25, R23, RZ ;  /* 0x0000001719107227 */ /* 0x000fc800078e00ff */
[----:B------:R-:W-:Y:S02]  /*1e450*/  IMAD.MOV R16, RZ, RZ, -R16 ;  /* 0x000000ffff107224 */ /* 0x000fe400078e0a10 */
[----:B0-----:R-:W-:-:S04]  /*1e460*/  IMAD.MOV.U32 R2, RZ, RZ, R29 ;  /* 0x000000ffff027224 */ /* 0x001fc800078e001d */
[----:B------:R-:W-:Y:S01]  /*1e470*/  @!P2 IMAD.MOV R2, RZ, RZ, -R2 ;  /* 0x000000ffff02a224 */ /* 0x000fe200078e0a02 */
[----:B------:R0:W-:Y:S01]  /*1e480*/  STL [R1+0x138], R4 ;  /* 0x0001380401007387 */ /* 0x0001e20000100800 */
[----:B------:R-:W-:Y:S01]  /*1e490*/  IMAD R23, R0, R16, R23 ;  /* 0x0000001000177224 */ /* 0x000fe200078e0217 */
[----:B---3--:R-:W-:Y:S01]  /*1e4a0*/  IABS R16, R53 ;  /* 0x0000003500107213 */ /* 0x008fe20000000000 */
[----:B------:R-:W-:Y:S01]  /*1e4b0*/  @!P5 IMAD.IADD R14, R14, 0x1, -R0 ;  /* 0x000000010e0ed824 */ /* 0x000fe200078e0a00 */
[----:B------:R1:W-:Y:S01]  /*1e4c0*/  STL [R1+0x150], R2 ;  /* 0x0001500201007387 */ /* 0x0003e20000100800 */
[----:B------:R-:W-:-:S03]  /*1e4d0*/  ISETP.GE.AND P5, PT, R53, RZ, PT ;  /* 0x000000ff3500720c */ /* 0x000fc60003fa6270 */
[----:B------:R-:W3:Y:S01]  /*1e4e0*/  LDL.LU R53, [R1+0x16bc] ;  /* 0x0016bc0001357983 */ /* 0x000ee20000300800 */
[C---:B------:R-:W-:Y:S02]  /*1e4f0*/  ISETP.GT.U32.AND P3, PT, R0.reuse, R20, PT ;  /* 0x000000140000720c */ /* 0x040fe40003f64070 */
[----:B------:R-:W-:-:S11]  /*1e500*/  ISETP.GT.U32.AND P6, PT, R0, R23, PT ;  /* 0x000000170000720c */ /* 0x000fd60003fc4070 */
[--C-:B------:R-:W-:Y:S01]  /*1e510*/  @!P3 IMAD.IADD R20, R20, 0x1, -R0.reuse ;  /* 0x000000011414b824 */ /* 0x100fe200078e0a00 */
[----:B------:R-:W-:Y:S02]  /*1e520*/  ISETP.GE.AND P3, PT, R44, RZ, PT ;  /* 0x000000ff2c00720c */ /* 0x000fe40003f66270 */
[----:B------:R-:W3:Y:S01]  /*1e530*/  LDL.LU R44, [R1+0x16c0] ;  /* 0x0016c000012c7983 */ /* 0x000ee20000300800 */
[----:B------:R-:W-:Y:S01]  /*1e540*/  @!P6 IMAD.IADD R23, R23, 0x1, -R0 ;  /* 0x000000011717e824 */ /* 0x000fe200078e0a00 */
[----:B------:R-:W-:Y:S02]  /*1e550*/  IABS R18, R42 ;  /* 0x0000002a00127213 */ /* 0x000fe40000000000 */
[----:B------:R-:W3:Y:S02]  /*1e560*/  LDL.LU R56, [R1+0x17f0] ;  /* 0x0017f00001387983 */ /* 0x000ee40000300800 */
[C---:B------:R-:W-:Y:S02]  /*1e570*/  ISETP.GT.U32.AND P6, PT, R0.reuse, R23, PT ;  /* 0x000000170000720c */ /* 0x040fe40003fc4070 */
[----:B------:R-:W-:-:S11]  /*1e580*/  ISETP.GT.U32.AND P0, PT, R0, R27, PT ;  /* 0x0000001b0000720c */ /* 0x000fd60003f04070 */
[--C-:B------:R-:W-:Y:S01]  /*1e590*/  @!P6 IMAD.IADD R23, R23, 0x1, -R0.reuse ;  /* 0x000000011717e824 */ /* 0x100fe200078e0a00 */
[----:B------:R-:W-:Y:S02]  /*1e5a0*/  ISETP.GE.AND P6, PT, R42, RZ, PT ;  /* 0x000000ff2a00720c */ /* 0x000fe40003fc6270 */
[----:B------:R-:W3:Y:S01]  /*1e5b0*/  LDL.LU R42, [R1+0x16c4] ;  /* 0x0016c400012a7983 */ /* 0x000ee20000300800 */
[----:B------:R-:W-:Y:S02]  /*1e5c0*/  @!P0 IMAD.IADD R27, R27, 0x1, -R0 ;  /* 0x000000011b1b8824 */ /* 0x000fe400078e0a00 */
[----:B0-----:R-:W-:Y:S01]  /*1e5d0*/  IMAD.MOV.U32 R4, RZ, RZ, R20 ;  /* 0x000000ffff047224 */ /* 0x001fe200078e0014 */
[----:B------:R-:W-:Y:S01]  /*1e5e0*/  ISETP.GE.AND P2, PT, R51, RZ, PT ;  /* 0x000000ff3300720c */ /* 0x000fe20003f46270 */
[----:B-1----:R-:W-:Y:S02]  /*1e5f0*/  IMAD.MOV.U32 R2, RZ, RZ, R27 ;  /* 0x000000ffff027224 */ /* 0x002fe400078e001b */
[----:B------:R-:W-:-:S02]  /*1e600*/  @!P4 IMAD.MOV R4, RZ, RZ, -R4 ;  /* 0x000000ffff04c224 */ /* 0x000fc400078e0a04 */
[----:B------:R-:W-:-:S03]  /*1e610*/  @!P1 IMAD.MOV R2, RZ, RZ, -R2 ;  /* 0x000000ffff029224 */ /* 0x000fc600078e0a02 */
[----:B------:R-:W-:Y:S01]  /*1e620*/  STL [R1+0x148], R4 ;  /* 0x0001480401007387 */ /* 0x000fe20000100800 */
[----:B------:R-:W-:-:S03]  /*1e630*/  IMAD.HI.U32 R12, R25, R18, RZ ;  /* 0x00000012190c7227 */ /* 0x000fc600078e00ff */
[----:B------:R0:W-:Y:S01]  /*1e640*/  STL [R1+0x13c], R2 ;  /* 0x00013c0201007387 */ /* 0x0001e20000100800 */
[----:B------:R-:W-:Y:S02]  /*1e650*/  IMAD.MOV R12, RZ, RZ, -R12 ;  /* 0x000000ffff0c7224 */ /* 0x000fe400078e0a0c */
[----:B0-----:R-:W-:-:S04]  /*1e660*/  IMAD.MOV.U32 R2, RZ, RZ, R23 ;  /* 0x000000ffff027224 */ /* 0x001fc800078e0017 */
[----:B------:R-:W-:Y:S01]  /*1e670*/  @!P2 IMAD.MOV R2, RZ, RZ, -R2 ;  /* 0x000000ffff02a224 */ /* 0x000fe200078e0a02 */
[----:B----4-:R-:W-:Y:S01]  /*1e680*/  ISETP.GE.AND P2, PT, R54, RZ, PT ;  /* 0x000000ff3600720c */ /* 0x010fe20003f46270 */
[C---:B------:R-:W-:Y:S01]  /*1e690*/  IMAD R18, R0.reuse, R12, R18 ;  /* 0x0000000c00127224 */ /* 0x040fe200078e0212 */
[----:B------:R-:W-:Y:S02]  /*1e6a0*/  IABS R12, R54 ;  /* 0x00000036000c7213 */ /* 0x000fe40000000000 */
[----:B------:R0:W-:Y:S04]  /*1e6b0*/  STL [R1+0x134], R2 ;  /* 0x0001340201007387 */ /* 0x0001e80000100800 */
[----:B------:R-:W4:Y:S01]  /*1e6c0*/  LDL.LU R54, [R1+0x16c8] ;  /* 0x0016c80001367983 */ /* 0x000f220000300800 */
[----:B------:R-:W-:-:S13]  /*1e6d0*/  ISETP.GT.U32.AND P0, PT, R0, R18, PT ;  /* 0x000000120000720c */ /* 0x000fda0003f04070 */
[----:B------:R-:W-:Y:S01]  /*1e6e0*/  @!P0 IMAD.IADD R18, R18, 0x1, -R0 ;  /* 0x0000000112128824 */ /* 0x000fe200078e0a00 */
[----:B------:R-:W-:-:S04]  /*1e6f0*/  ISETP.GT.U32.AND P0, PT, R0, R14, PT ;  /* 0x0000000e0000720c */ /* 0x000fc80003f04070 */
[----:B------:R-:W-:-:S09]  /*1e700*/  ISETP.GT.U32.AND P1, PT, R0, R18, PT ;  /* 0x000000120000720c */ /* 0x000fd20003f24070 */
[----:B------:R-:W-:-:S04]  /*1e710*/  @!P0 IMAD.IADD R14, R14, 0x1, -R0 ;  /* 0x000000010e0e8824 */ /* 0x000fc800078e0a00 */
        /* <DEDUP_REMOVED lines=15> */
[----:B------:R-:W-:-:S05]  /*1e810*/  @!P4 IMAD.IADD R16, R16, 0x1, -R0 ;  /* 0x000000011010c824 */ /* 0x000fca00078e0a00 */
[----:B------:R-:W-:Y:S01]  /*1e820*/  ISETP.GT.U32.AND P3, PT, R0, R16, PT ;  /* 0x000000100000720c */ /* 0x000fe20003f64070 */
[----:B------:R-:W-:-:S05]  /*1e830*/  @!P0 IMAD.IADD R12, R12, 0x1, -R0 ;  /* 0x000000010c0c8824 */ /* 0x000fca00078e0a00 */
[----:B------:R-:W-:Y:S01]  /*1e840*/  ISETP.GT.U32.AND P0, PT, R0, R12, PT ;  /* 0x0000000c0000720c */ /* 0x000fe20003f04070 */
[----:B0-----:R-:W-:-:S06]  /*1e850*/  IMAD.MOV.U32 R2, RZ, RZ, R18 ;  /* 0x000000ffff027224 */ /* 0x001fcc00078e0012 */
[----:B------:R-:W-:Y:S02]  /*1e860*/  @!P3 IMAD.IADD R16, R16, 0x1, -R0 ;  /* 0x000000011010b824 */ /* 0x000fe400078e0a00 */
[----:B------:R-:W-:-:S04]  /*1e870*/  @!P6 IMAD.MOV R2, RZ, RZ, -R2 ;  /* 0x000000ffff02e224 */ /* 0x000fc800078e0a02 */
[----:B------:R-:W-:Y:S01]  /*1e880*/  @!P0 IMAD.IADD R12, R12, 0x1, -R0 ;  /* 0x000000010c0c8824 */ /* 0x000fe200078e0a00 */
[----:B------:R0:W-:Y:S01]  /*1e890*/  STL [R1+0x324], R2 ;  /* 0x0003240201007387 */ /* 0x0001e20000100800 */
[----:B------:R-:W-:-:S04]  /*1e8a0*/  IMAD.HI.U32 R23, R25, R33, RZ ;  /* 0x0000002119177227 */ /* 0x000fc800078e00ff */
[----:B0-----:R-:W-:Y:S02]  /*1e8b0*/  IMAD.MOV.U32 R2, RZ, RZ, R16 ;  /* 0x000000ffff027224 */ /* 0x001fe400078e0010 */
[----:B------:R-:W-:Y:S02]  /*1e8c0*/  IMAD.MOV R23, RZ, RZ, -R23 ;  /* 0x000000ffff177224 */ /* 0x000fe400078e0a17 */
[----:B------:R-:W-:Y:S02]  /*1e8d0*/  @!P5 IMAD.MOV R2, RZ, RZ, -R2 ;  /* 0x000000ffff02d224 */ /* 0x000fe400078e0a02 */
[----:B------:R-:W-:-:S05]  /*1e8e0*/  IMAD R33, R0, R23, R33 ;  /* 0x0000001700217224 */ /* 0x000fca00078e0221 */
[----:B------:R-:W-:Y:S02]  /*1e8f0*/  ISETP.GT.U32.AND P6, PT, R0, R33, PT ;  /* 0x000000210000720c */ /* 0x000fe40003fc4070 */
[----:B--2---:R-:W-:-:S05]  /*1e900*/  IABS R31, R52 ;  /* 0x00000034001f7213 */ /* 0x004fca0000000000 */
[----:B------:R-:W-:-:S04]  /*1e910*/  IMAD.HI.U32 R20, R25, R31, RZ ;  /* 0x0000001f19147227 */ /* 0x000fc800078e00ff */
[----:B------:R-:W-:-:S04]  /*1e920*/  IMAD.MOV R20, RZ, RZ, -R20 ;  /* 0x000000ffff147224 */ /* 0x000fc800078e0a14 */
[----:B------:R-:W-:-:S05]  /*1e930*/  IMAD R31, R0, R20, R31 ;  /* 0x00000014001f7224 */ /* 0x000fca00078e021f */
[----:B------:R-:W-:-:S13]  /*1e940*/  ISETP.GT.U32.AND P3, PT, R0, R31, PT ;  /* 0x0000001f0000720c */ /* 0x000fda0003f64070 */
[----:B------:R-:W-:Y:S01]  /*1e950*/  @!P3 IMAD.IADD R31, R31, 0x1, -R0 ;  /* 0x000000011f1fb824 */ /* 0x000fe200078e0a00 */
[----:B---3--:R-:W-:Y:S02]  /*1e960*/  IABS R29, R53 ;  /* 0x00000035001d7213 */ /* 0x008fe40000000000 */
[----:B------:R-:W-:Y:S02]  /*1e970*/  ISETP.GE.AND P0, PT, R53, RZ, PT ;  /* 0x000000ff3500720c */ /* 0x000fe40003f06270 */
[----:B------:R-:W2:Y:S01]  /*1e980*/  LDL.LU R53, [R1+0x16d0] ;  /* 0x0016d00001357983 */ /* 0x000ea20000300800 */
[----:B------:R-:W-:-:S03]  /*1e990*/  ISETP.GT.U32.AND P5, PT, R0, R31, PT ;  /* 0x0000001f0000720c */ /* 0x000fc60003fa4070 */
[----:B------:R0:W-:Y:S04]  /*1e9a0*/  STL [R1+0x12c], R2 ;  /* 0x00012c0201007387 */ /* 0x0001e80000100800 */
[----:B------:R-:W3:Y:S04]  /*1e9b0*/  LDL.LU R61, [R1+0x16d4] ;  /* 0x0016d400013d7983 */ /* 0x000ee80000300800 */
[----:B------:R-:W3:Y:S01]  /*1e9c0*/  LDL.LU R51, [R1+0x16d8] ;  /* 0x0016d80001337983 */ /* 0x000ee20000300800 */
[----:B0-----:R-:W-:-:S04]  /*1e9d0*/  IMAD.MOV.U32 R2, RZ, RZ, R12 ;  /* 0x000000ffff027224 */ /* 0x001fc800078e000c */
[----:B------:R-:W-:Y:S01]  /*1e9e0*/  @!P2 IMAD.MOV R2, RZ, RZ, -R2 ;  /* 0x000000ffff02a224 */ /* 0x000fe200078e0a02 */
[----:B------:R-:W-:Y:S01]  /*1e9f0*/  IABS R27, R44 ;  /* 0x0000002c001b7213 */ /* 0x000fe20000000000 */
[--C-:B------:R-:W-:Y:S01]  /*1ea00*/  @!P5 IMAD.IADD R31, R31, 0x1, -R0.reuse ;  /* 0x000000011f1fd824 */ /* 0x100fe200078e0a00 */
[----:B------:R-:W-:Y:S02]  /*1ea10*/  ISETP.GE.AND P5, PT, R44, RZ, PT ;  /* 0x000000ff2c00720c */ /* 0x000fe40003fa6270 */
[----:B------:R0:W-:Y:S04]  /*1ea20*/  STL [R1+0x124], R2 ;  /* 0x0001240201007387 */ /* 0x0001e80000100800 */
[----:B------:R-:W3:Y:S01]  /*1ea30*/  LDL.LU R44, [R1+0x16dc] ;  /* 0x0016dc00012c7983 */ /* 0x000ee20000300800 */
[----:B------:R-:W-:-:S02]  /*1ea40*/  @!P6 IMAD.IADD R33, R33, 0x1, -R0 ;  /* 0x000000012121e824 */ /* 0x000fc400078e0a00 */
[----:B------:R-:W-:-:S03]  /*1ea50*/  IMAD.HI.U32 R23, R25, R29, RZ ;  /* 0x0000001d19177227 */ /* 0x000fc600078e00ff */
[----:B------:R-:W-:Y:S01]  /*1ea60*/  ISETP.GT.U32.AND P6, PT, R0, R33, PT ;  /* 0x000000210000720c */ /* 0x000fe20003fc4070 */
[----:B------:R-:W-:-:S04]  /*1ea70*/  IMAD.MOV R23, RZ, RZ, -R23 ;  /* 0x000000ffff177224 */ /* 0x000fc800078e0a17 */
[----:B------:R-:W-:-:S05]  /*1ea80*/  IMAD R29, R0, R23, R29 ;  /* 0x00000017001d7224 */ /* 0x000fca00078e021d */
[----:B------:R-:W-:-:S03]  /*1ea90*/  ISETP.GT.U32.AND P2, PT, R0, R29, PT ;  /* 0x0000001d0000720c */ /* 0x000fc60003f44070 */
[----:B------:R-:W-:-:S04]  /*1eaa0*/  @!P6 IMAD.IADD R33, R33, 0x1, -R0 ;  /* 0x000000012121e824 */ /* 0x000fc800078e0a00 */
[----:B------:R-:W-:-:S04]  /*1eab0*/  IMAD.MOV.U32 R4, RZ, RZ, R33 ;  /* 0x000000ffff047224 */ /* 0x000fc800078e0021 */
[----:B------:R-:W-:Y:S01]  /*1eac0*/  @!P1 IMAD.MOV R4, RZ, RZ, -R4 ;  /* 0x000000ffff049224 */ /* 0x000fe200078e0a04 */
[----:B------:R-:W-:Y:S01]  /*1ead0*/  IABS R14, R42 ;  /* 0x0000002a000e7213 */ /* 0x000fe20000000000 */
[----:B------:R-:W-:Y:S01]  /*1eae0*/  @!P2 IMAD.IADD R29, R29, 0x1, -R0 ;  /* 0x000000011d1da824 */ /* 0x000fe200078e0a00 */
[----:B------:R-:W-:Y:S02]  /*1eaf0*/  ISETP.GE.AND P2, PT, R42, RZ, PT ;  /* 0x000000ff2a00720c */ /* 0x000fe40003f46270 */
[----:B------:R-:W-:Y:S04]  /*1eb00*/  STL [R1+0x11c], R4 ;  /* 0x00011c0401007387 */ /* 0x000fe80000100800 */
[----:B------:R-:W3:Y:S01]  /*1eb10*/  LDL.LU R42, [R1+0x16e0] ;  /* 0x0016e000012a7983 */ /* 0x000ee20000300800 */
[----:B------:R-:W-:-:S02]  /*1eb20*/  ISETP.GE.AND P4, PT, R52, RZ, PT ;  /* 0x000000ff3400720c */ /* 0x000fc40003f86270 */
[----:B------:R-:W-:Y:S01]  /*1eb30*/  IABS R52, R56 ;  /* 0x0000003800347213 */ /* 0x000fe20000000000 */
[----:B0-----:R-:W-:-:S04]  /*1eb40*/  IMAD.MOV.U32 R2, RZ, RZ, R31 ;  /* 0x000000ffff027224 */ /* 0x001fc800078e001f */
[----:B------:R-:W-:-:S04]  /*1eb50*/  IMAD.HI.U32 R20, R25, R52, RZ ;  /* 0x0000003419147227 */ /* 0x000fc800078e00ff */
[----:B------:R-:W-:Y:S02]  /*1eb60*/  IMAD.MOV R20, RZ, RZ, -R20 ;  /* 0x000000ffff147224 */ /* 0x000fe400078e0a14 */
[----:B------:R-:W-:Y:S02]  /*1eb70*/  @!P4 IMAD.MOV R2, RZ, RZ, -R2 ;  /* 0x000000ffff02c224 */ /* 0x000fe400078e0a02 */
[----:B------:R-:W-:Y:S01]  /*1eb80*/  IMAD.HI.U32 R18, R25, R27, RZ ;  /* 0x0000001b19127227 */ /* 0x000fe200078e00ff */
[----:B----4-:R-:W-:Y:S02]  /*1eb90*/  IABS R12, R54 ;  /* 0x00000036000c7213 */ /* 0x010fe40000000000 */
[----:B------:R-:W-:Y:S01]  /*1eba0*/  ISETP.GE.AND P4, PT, R54, RZ, PT ;  /* 0x000000ff3600720c */ /* 0x000fe20003f86270 */
[----:B------:R-:W-:Y:S01]  /*1ebb0*/  IMAD R52, R0, R20, R52 ;  /* 0x0000001400347224 */ /* 0x000fe200078e0234 */
[----:B------:R0:W-:Y:S01]  /*1ebc0*/  STL [R1+0x2dc], R2 ;  /* 0x0002dc0201007387 */ /* 0x0001e20000100800 */
[----:B------:R-:W-:-:S03]  /*1ebd0*/  IMAD.MOV R18, RZ, RZ, -R18 ;  /* 0x000000ffff127224 */ /* 0x000fc600078e0a12 */
[----:B------:R-:W4:Y:S01]  /*1ebe0*/  LDL.LU R54, [R1+0x16e4] ;  /* 0x0016e40001367983 */ /* 0x000f220000300800 */
[----:B------:R-:W-:Y:S01]  /*1ebf0*/  ISETP.GT.U32.AND P3, PT, R0, R52, PT ;  /* 0x000000340000720c */ /* 0x000fe20003f64070 */
[----:B------:R-:W-:-:S04]  /*1ec00*/  IMAD.HI.U32 R20, R25, R14, RZ ;  /* 0x0000000e19147227 */ /* 0x000fc800078e00ff */
[----:B------:R-:W-:Y:S02]  /*1ec10*/  IMAD R27, R0, R18, R27 ;  /* 0x00000012001b7224 */ /* 0x000fe400078e021b */
[----:B------:R-:W-:-:S03]  /*1ec20*/  IMAD.MOV R20, RZ, RZ, -R20 ;  /* 0x000000ffff147224 */ /* 0x000fc600078e0a14 */
[C---:B------:R-:W-:Y:S01]  /*1ec30*/  ISETP.GT.U32.AND P6, PT, R0.reuse, R27, PT ;  /* 0x0000001b0000720c */ /* 0x040fe20003fc4070 */
[----:B------:R-:W-:Y:S02]  /*1ec40*/  IMAD R14, R0, R20, R14 ;  /* 0x00000014000e7224 */ /* 0x000fe400078e020e */
[----:B------:R-:W-:-:S03]  /*1ec50*/  @!P3 IMAD.IADD R52, R52, 0x1, -R0 ;  /* 0x000000013434b824 */ /* 0x000fc600078e0a00 */
[----:B------:R-:W-:-:S07]  /*1ec60*/  ISETP.GT.U32.AND P3, PT, R0, R14, PT ;  /* 0x0000000e0000720c */ /* 0x000fce0003f64070 */
[----:B------:R-:W-:Y:S01]  /*1ec70*/  @!P6 IMAD.IADD R27, R27, 0x1, -R0 ;  /* 0x000000011b1be824 */ /* 0x000fe200078e0a00 */
[----:B------:R-:W-:-:S05]  /*1ec80*/  ISETP.GT.U32.AND P6, PT, R0, R29, PT ;  /* 0x0000001d0000720c */ /* 0x000fca0003fc4070 */
[----:B------:R-:W-:-:S05]  /*1ec90*/  @!P3 IMAD.IADD R14, R14, 0x1, -R0 ;  /* 0x000000010e0eb824 */ /* 0x000fca00078e0a00 */
[----:B------:R-:W-:-:S03]  /*1eca0*/  ISETP.GT.U32.AND P3, PT, R0, R14, PT ;  /* 0x0000000e0000720c */ /* 0x000fc60003f64070 */
        /* <DEDUP_REMOVED lines=9> */
[----:B------:R-:W-:Y:S01]  /*1ed40*/  IMAD.MOV R18, RZ, RZ, -R18 ;  /* 0x000000ffff127224 */ /* 0x000fe200078e0a12 */
        /* <DEDUP_REMOVED lines=8> */
[----:B------:R-:W-:-:S05]  /*1edd0*/  @!P6 IMAD.IADD R12, R12, 0x1, -R0 ;  /* 0x000000010c0ce824 */ /* 0x000fca00078e0a00 */
[----:B------:R-:W-:Y:S01]  /*1ede0*/  ISETP.GT.U32.AND P0, PT, R0, R12, PT ;  /* 0x0000000c0000720c */ /* 0x000fe20003f04070 */
[----:B------:R-:W-:Y:S02]  /*1edf0*/  @!P1 IMAD.IADD R23, R23, 0x1, -R0 ;  /* 0x0000000117179824 */ /* 0x000fe400078e0a00 */
[----:B0-----:R-:W-:-:S04]  /*1ee00*/  IMAD.MOV.U32 R2, RZ, RZ, R27 ;  /* 0x000000ffff027224 */ /* 0x001fc800078e001b */
[----:B------:R-:W-:Y:S01]  /*1ee10*/  @!P5 IMAD.MOV R2, RZ, RZ, -R2 ;  /* 0x000000ffff02d224 */ /* 0x000fe200078e0a02 */
[----:B------:R-:W-:Y:S01]  /*1ee20*/  ISETP.GT.U32.AND P5, PT, R0, R23, PT ;  /* 0x000000170000720c */ /* 0x000fe20003fa4070 */
[----:B------:R-:W-:-:S04]  /*1ee30*/  IMAD.MOV.U32 R4, RZ, RZ, R14 ;  /* 0x000000ffff047224 */ /* 0x000fc800078e000e */
[----:B------:R-:W-:Y:S02]  /*1ee40*/  @!P0 IMAD.IADD R12, R12, 0x1, -R0 ;  /* 0x000000010c0c8824 */ /* 0x000fe400078e0a00 */
[----:B------:R-:W-:-:S06]  /*1ee50*/  @!P2 IMAD.MOV R4, RZ, RZ, -R4 ;  /* 0x000000ffff04a224 */ /* 0x000fcc00078e0a04 */
[----:B------:R-:W-:Y:S01]  /*1ee60*/  @!P5 IMAD.IADD R23, R23, 0x1, -R0 ;  /* 0x000000011717d824 */ /* 0x000fe200078e0a00 */
[----:B--2---:R-:W-:-:S05]  /*1ee70*/  IABS R20, R53 ;  /* 0x0000003500147213 */ /* 0x004fca0000000000 */
[----:B------:R-:W-:-:S04]  /*1ee80*/  IMAD.HI.U32 R16, R25, R20, RZ ;  /* 0x0000001419107227 */ /* 0x000fc800078e00ff */
[----:B------:R-:W-:Y:S01]  /*1ee90*/  IMAD.MOV R16, RZ, RZ, -R16 ;  /* 0x000000ffff107224 */ /* 0x000fe200078e0a10 */
[----:B---3--:R-:W-:-:S03]  /*1eea0*/  IABS R18, R61 ;  /* 0x0000003d00127213 */ /* 0x008fc60000000000 */
[C---:B------:R-:W-:Y:S01]  /*1eeb0*/  IMAD R20, R0.reuse, R16, R20 ;  /* 0x0000001000147224 */ /* 0x040fe200078e0214 */
[----:B------:R-:W-:Y:S01]  /*1eec0*/  IABS R31, R51 ;  /* 0x00000033001f7213 */ /* 0x000fe20000000000 */
[----:B------:R-:W-:Y:S01]  /*1eed0*/  IMAD.HI.U32 R35, R25, R18, RZ ;  /* 0x0000001219237227 */ /* 0x000fe200078e00ff */
[----:B------:R-:W-:Y:S02]  /*1eee0*/  ISETP.GE.AND P1, PT, R53, RZ, PT ;  /* 0x000000ff3500720c */ /* 0x000fe40003f26270 */
[----:B------:R-:W2:Y:S01]  /*1eef0*/  LDL.LU R53, [R1+0x16ec] ;  /* 0x0016ec0001357983 */ /* 0x000ea20000300800 */
[C---:B------:R-:W-:Y:S01]  /*1ef00*/  ISETP.GT.U32.AND P6, PT, R0.reuse, R20, PT ;  /* 0x000000140000720c */ /* 0x040fe20003fc4070 */
[----:B------:R-:W-:Y:S02]  /*1ef10*/  IMAD.HI.U32 R33, R25, R31, RZ ;  /* 0x0000001f19217227 */ /* 0x000fe400078e00ff */
[----:B------:R-:W3:Y:S02]  /*1ef20*/  LDL.LU R60, [R1+0x16f0] ;  /* 0x0016f000013c7983 */ /* 0x000ee40000300800 */
[----:B------:R-:W-:Y:S01]  /*1ef30*/  IMAD.MOV R35, RZ, RZ, -R35 ;  /* 0x000000ffff237224 */ /* 0x000fe200078e0a23 */
[----:B------:R-:W-:Y:S01]  /*1ef40*/  IABS R16, R44 ;  /* 0x0000002c00107213 */ /* 0x000fe20000000000 */
[----:B------:R-:W-:Y:S01]  /*1ef50*/  IMAD.MOV R33, RZ, RZ, -R33 ;  /* 0x000000ffff217224 */ /* 0x000fe200078e0a21 */
[----:B------:R0:W-:Y:S01]  /*1ef60*/  STL [R1+0x118], R2 ;  /* 0x0001180201007387 */ /* 0x0001e20000100800 */
[----:B------:R-:W-:-:S02]  /*1ef70*/  IMAD R18, R0, R35, R18 ;  /* 0x0000002300127224 */ /* 0x000fc400078e0212 */
[----:B------:R-:W-:Y:S02]  /*1ef80*/  IMAD.MOV.U32 R35, RZ, RZ, R16 ;  /* 0x000000ffff237224 */ /* 0x000fe400078e0010 */
[C---:B------:R-:W-:Y:S01]  /*1ef90*/  IMAD R16, R0.reuse, R33, R31 ;  /* 0x0000002100107224 */ /* 0x040fe200078e021f */
[----:B------:R-:W-:Y:S01]  /*1efa0*/  ISETP.GT.U32.AND P0, PT, R0, R18, PT ;  /* 0x000000120000720c */ /* 0x000fe20003f04070 */
[----:B0-----:R-:W-:Y:S02]  /*1efb0*/  IMAD.MOV.U32 R2, RZ, RZ, R12 ;  /* 0x000000ffff027224 */ /* 0x001fe400078e000c */
[----:B------:R-:W-:Y:S02]  /*1efc0*/  @!P6 IMAD.IADD R20, R20, 0x1, -R0 ;  /* 0x000000011414e824 */ /* 0x000fe400078e0a00 */
[----:B------:R-:W-:Y:S01]  /*1efd0*/  @!P4 IMAD.MOV R2, RZ, RZ, -R2 ;  /* 0x000000ffff02c224 */ /* 0x000fe200078e0a02 */
[----:B------:R-:W-:Y:S01]  /*1efe0*/  STL [R1+0x114], R4 ;  /* 0x0001140401007387 */ /* 0x000fe20000100800 */
[----:B------:R-:W-:-:S02]  /*1eff0*/  ISETP.GT.U32.AND P4, PT, R0, R16, PT ;  /* 0x000000100000720c */ /* 0x000fc40003f84070 */
[----:B------:R-:W-:Y:S01]  /*1f000*/  ISETP.GT.U32.AND P6, PT, R0, R20, PT ;  /* 0x000000140000720c */ /* 0x000fe20003fc4070 */
[----:B------:R0:W-:Y:S03]  /*1f010*/  STL [R1+0x110], R2 ;  /* 0x0001100201007387 */ /* 0x0001e60000100800 */
[----:B------:R-:W-:Y:S02]  /*1f020*/  @!P0 IMAD.IADD R18, R18, 0x1, -R0 ;  /* 0x0000000112128824 */ /* 0x000fe400078e0a00 */
[----:B0-----:R-:W-:-:S04]  /*1f030*/  IMAD.MOV.U32 R2, RZ, RZ, R23 ;  /* 0x000000ffff027224 */ /* 0x001fc800078e0017 */
[----:B------:R-:W-:Y:S01]  /*1f040*/  @!P3 IMAD.MOV R2, RZ, RZ, -R2 ;  /* 0x000000ffff02b224 */ /* 0x000fe200078e0a02 */
[----:B------:R-:W-:Y:S01]  /*1f050*/  ISETP.GE.AND P5, PT, R51, RZ, PT ;  /* 0x000000ff3300720c */ /* 0x000fe20003fa6270 */
[----:B------:R-:W-:-:S03]  /*1f060*/  @!P4 IMAD.IADD R16, R16, 0x1, -R0 ;  /* 0x000000011010c824 */ /* 0x000fc600078e0a00 */
[----:B------:R0:W-:Y:S01]  /*1f070*/  STL [R1+0x10c], R2 ;  /* 0x00010c0201007387 */ /* 0x0001e20000100800 */
[----:B------:R-:W-:-:S03]  /*1f080*/  ISETP.GT.U32.AND P4, PT, R0, R18, PT ;  /* 0x000000120000720c */ /* 0x000fc60003f84070 */
[----:B------:R-:W3:Y:S01]  /*1f090*/  LDL.LU R51, [R1+0x16f4] ;  /* 0x0016f40001337983 */ /* 0x000ee20000300800 */
[----:B------:R-:W-:Y:S01]  /*1f0a0*/  @!P6 IMAD.IADD R20, R20, 0x1, -R0 ;  /* 0x000000011414e824 */ /* 0x000fe200078e0a00 */
[----:B------:R-:W-:Y:S02]  /*1f0b0*/  ISETP.GE.AND P0, PT, R44, RZ, PT ;  /* 0x000000ff2c00720c */ /* 0x000fe40003f06270 */
[----:B------:R-:W3:Y:S01]  /*1f0c0*/  LDL.LU R44, [R1+0x16f8] ;  /* 0x0016f800012c7983 */ /* 0x000ee20000300800 */
[----:B0-----:R-:W-:Y:S02]  /*1f0d0*/  IMAD.MOV.U32 R2, RZ, RZ, R20 ;  /* 0x000000ffff027224 */ /* 0x001fe400078e0014 */
[----:B------:R-:W-:-:S04]  /*1f0e0*/  IMAD.HI.U32 R27, R25, R35, RZ ;  /* 0x00000023191b7227 */ /* 0x000fc800078e00ff */
[----:B------:R-:W-:Y:S02]  /*1f0f0*/  @!P1 IMAD.MOV R2, RZ, RZ, -R2 ;  /* 0x000000ffff029224 */ /* 0x000fe400078e0a02 */
[----:B------:R-:W-:Y:S01]  /*1f100*/  IMAD.MOV R27, RZ, RZ, -R27 ;  /* 0x000000ffff1b7224 */ /* 0x000fe200078e0a1b */
[----:B------:R-:W-:Y:S01]  /*1f110*/  IABS R29, R42 ;  /* 0x0000002a001d7213 */ /* 0x000fe20000000000 */
[----:B------:R-:W-:Y:S01]  /*1f120*/  @!P4 IMAD.IADD R18, R18, 0x1, -R0 ;  /* 0x000000011212c824 */ /* 0x000fe200078e0a00 */
[----:B------:R0:W-:Y:S01]  /*1f130*/  STL [R1+0x108], R2 ;  /* 0x0001080201007387 */ /* 0x0001e20000100800 */
[----:B------:R-:W-:Y:S01]  /*1f140*/  ISETP.GE.AND P4, PT, R42, RZ, PT ;  /* 0x000000ff2a00720c */ /* 0x000fe20003f86270 */
[C---:B------:R-:W-:Y:S02]  /*1f150*/  IMAD R14, R0.reuse, R27, R35 ;  /* 0x0000001b000e7224 */ /* 0x040fe400078e0223 */
[----:B------:R-:W3:Y:S03]  /*1f160*/  LDL.LU R42, [R1+0x16fc] ;  /* 0x0016fc00012a7983 */ /* 0x000ee60000300800 */
[----:B------:R-:W-:-:S02]  /*1f170*/  ISETP.GT.U32.AND P6, PT, R0, R14, PT ;  /* 0x0000000e0000720c */ /* 0x000fc40003fc4070 */
[----:B------:R-:W-:-:S11]  /*1f180*/  ISETP.GE.AND P2, PT, R61, RZ, PT ;  /* 0x000000ff3d00720c */ /* 0x000fd60003f46270 */
[----:B------:R-:W-:Y:S01]  /*1f190*/  @!P6 IMAD.IADD R14, R14, 0x1, -R0 ;  /* 0x000000010e0ee824 */ /* 0x000fe200078e0a00 */
[----:B------:R-:W-:-:S04]  /*1f1a0*/  ISETP.GT.U32.AND P6, PT, R0, R16, PT ;  /* 0x000000100000720c */ /* 0x000fc80003fc4070 */
[----:B------:R-:W-:Y:S01]  /*1f1b0*/  ISETP.GT.U32.AND P3, PT, R0, R14, PT ;  /* 0x0000000e0000720c */ /* 0x000fe20003f64070 */
[----:B------:R-:W-:-:S08]  /*1f1c0*/  IMAD.MOV.U32 R4, RZ, RZ, R18 ;  /* 0x000000ffff047224 */ /* 0x000fd000078e0012 */
[----:B------:R-:W-:-:S04]  /*1f1d0*/  @!P6 IMAD.IADD R16, R16, 0x1, -R0 ;  /* 0x000000011010e824 */ /* 0x000fc800078e0a00 */
[----:B0-----:R-:W-:Y:S02]  /*1f1e0*/  IMAD.MOV.U32 R2, RZ, RZ, R16 ;  /* 0x000000ffff027224 */ /* 0x001fe400078e0010 */
        /* <DEDUP_REMOVED lines=8> */
[----:B------:R-:W-:-:S04]  /*1f270*/  IMAD.HI.U32 R12, R25, R29, RZ ;  /* 0x0000001d190c7227 */ /* 0x000fc800078e00ff */
[----:B------:R-:W-:-:S04]  /*1f280*/  IMAD.MOV R12, RZ, RZ, -R12 ;  /* 0x000000ffff0c7224 */ /* 0x000fc800078e0a0c */
[----:B------:R-:W-:-:S05]  /*1f290*/  IMAD R12, R0, R12, R29 ;  /* 0x0000000c000c7224 */ /* 0x000fca00078e021d */
[----:B------:R-:W-:Y:S02]  /*1f2a0*/  ISETP.GT.U32.AND P1, PT, R0, R12, PT ;  /* 0x0000000c0000720c */ /* 0x000fe40003f24070 */
[----:B-----5:R-:W-:-:S11]  /*1f2b0*/  IABS R27, R55 ;  /* 0x00000037001b7213 */ /* 0x020fd60000000000 */
        /* <DEDUP_REMOVED lines=8> */
[----:B------:R-:W-:-:S04]  /*1f340*/  IMAD.MOV R35, RZ, RZ, -R35 ;  /* 0x000000ffff237224 */ /* 0x000fc800078e0a23 */
[----:B------:R-:W-:-:S04]  /*1f350*/  IMAD R27, R0, R35, R27 ;  /* 0x00000023001b7224 */ /* 0x000fc800078e021b */
[----:B------:R-:W-:Y:S01]  /*1f360*/  @!P6 IMAD.IADD R23, R23, 0x1, -R0 ;  /* 0x000000011717e824 */ /* 0x000fe200078e0a00 */
[C---:B------:R-:W-:Y:S02]  /*1f370*/  ISETP.GT.U32.AND P2, PT, R0.reuse, R12, PT ;  /* 0x0000000c0000720c */ /* 0x040fe40003f44070 */
[C---:B------:R-:W-:Y:S02]  /*1f380*/  ISETP.GT.U32.AND P5, PT, R0.reuse, R27, PT ;  /* 0x0000001b0000720c */ /* 0x040fe40003fa4070 */
[----:B------:R-:W-:Y:S01]  /*1f390*/  ISETP.GT.U32.AND P6, PT, R0, R23, PT ;  /* 0x000000170000720c */ /* 0x000fe20003fc4070 */
[----:B0-----:R-:W-:-:S04]  /*1f3a0*/  IMAD.MOV.U32 R2, RZ, RZ, R14 ;  /* 0x000000ffff027224 */ /* 0x001fc800078e000e */
[----:B------:R-:W-:-:S04]  /*1f3b0*/  @!P0 IMAD.MOV R2, RZ, RZ, -R2 ;  /* 0x000000ffff028224 */ /* 0x000fc800078e0a02 */
[--C-:B------:R-:W-:Y:S01]  /*1f3c0*/  @!P2 IMAD.IADD R12, R12, 0x1, -R0.reuse ;  /* 0x000000010c0ca824 */ /* 0x100fe200078e0a00 */
[----:B------:R0:W-:Y:S01]  /*1f3d0*/  STL [R1+0xfc], R2 ;  /* 0x0000fc0201007387 */ /* 0x0001e20000100800 */
[--C-:B------:R-:W-:Y:S02]  /*1f3e0*/  @!P5 IMAD.IADD R27, R27, 0x1, -R0.reuse ;  /* 0x000000011b1bd824 */ /* 0x100fe400078e0a00 */
[----:B------:R-:W-:-:S03]  /*1f3f0*/  @!P6 IMAD.IADD R23, R23, 0x1, -R0 ;  /* 0x000000011717e824 */ /* 0x000fc600078e0a00 */
[----:B------:R-:W-:Y:S01]  /*1f400*/  ISETP.GT.U32.AND P5, PT, R0, R27, PT ;  /* 0x0000001b0000720c */ /* 0x000fe20003fa4070 */
[----:B0-----:R-:W-:-:S04]  /*1f410*/  IMAD.MOV.U32 R2, RZ, RZ, R12 ;  /* 0x000000ffff027224 */ /* 0x001fc800078e000c */
[----:B------:R-:W-:-:S08]  /*1f420*/  @!P4 IMAD.MOV R2, RZ, RZ, -R2 ;  /* 0x000000ffff02c224 */ /* 0x000fd000078e0a02 */
[----:B------:R-:W-:Y:S02]  /*1f430*/  @!P5 IMAD.IADD R27, R27, 0x1, -R0 ;  /* 0x000000011b1bd824 */ /* 0x000fe400078e0a00 */
[----:B------:R-:W-:-:S04]  /*1f440*/  IMAD.MOV.U32 R4, RZ, RZ, R23 ;  /* 0x000000ffff047224 */ /* 0x000fc800078e0017 */
[----:B------:R-:W-:Y:S01]  /*1f450*/  @!P3 IMAD.MOV R4, RZ, RZ, -R4 ;  /* 0x000000ffff04b224 */ /* 0x000fe200078e0a04 */
[----:B--2---:R-:W-:-:S05]  /*1f460*/  IABS R33, R53 ;  /* 0x0000003500217213 */ /* 0x004fca0000000000 */
[----:B------:R-:W-:Y:S01]  /*1f470*/  IMAD.MOV.U32 R20, RZ, RZ, R33 ;  /* 0x000000ffff147224 */ /* 0x000fe200078e0021 */
[----:B---3--:R-:W-:-:S03]  /*1f480*/  IABS R29, R60 ;  /* 0x0000003c001d7213 */ /* 0x008fc60000000000 */
[----:B------:R-:W-:-:S04]  /*1f490*/  IMAD.HI.U32 R33, R25, R20, RZ ;  /* 0x0000001419217227 */ /* 0x000fc800078e00ff */
[----:B------:R-:W-:Y:S02]  /*1f4a0*/  IMAD.MOV R33, RZ, RZ, -R33 ;  /* 0x000000ffff217224 */ /* 0x000fe400078e0a21 */
[----:B------:R-:W-:-:S04]  /*1f4b0*/  IMAD.HI.U32 R31, R25, R29, RZ ;  /* 0x0000001d191f7227 */ /* 0x000fc800078e00ff */
[----:B------:R-:W-:Y:S02]  /*1f4c0*/  IMAD R20, R0, R33, R20 ;  /* 0x0000002100147224 */ /* 0x000fe400078e0214 */
[----:B------:R-:W-:-:S03]  /*1f4d0*/  IMAD.MOV R31, RZ, RZ, -R31 ;  /* 0x000000ffff1f7224 */ /* 0x000fc600078e0a1f */
[C---:B------:R-:W-:Y:S01]  /*1f4e0*/  ISETP.GT.U32.AND P0, PT, R0.reuse, R20, PT ;  /* 0x000000140000720c */ /* 0x040fe20003f04070 */
[C---:B------:R-:W-:Y:S01]  /*1f4f0*/  IMAD R18, R0.reuse, R31, R29 ;  /* 0x0000001f00127224 */ /* 0x040fe200078e021d */
[----:B------:R-:W-:Y:S02]  /*1f500*/  ISETP.GE.AND P6, PT, R53, RZ, PT ;  /* 0x000000ff3500720c */ /* 0x000fe40003fc6270 */
[----:B------:R-:W2:Y:S02]  /*1f510*/  LDL.LU R53, [R1+0x1708] ;  /* 0x0017080001357983 */ /* 0x000ea40000300800 */
[----:B------:R-:W-:Y:S02]  /*1f520*/  ISETP.GT.U32.AND P2, PT, R0, R18, PT ;  /* 0x000000120000720c */ /* 0x000fe40003f44070 */
[----:B------:R-:W3:Y:S05]  /*1f530*/  LDL.LU R61, [R1+0x170c] ;  /* 0x00170c00013d7983 */ /* 0x000eea0000300800 */
[----:B------:R-:W-:-:S05]  /*1f540*/  @!P0 IMAD.IADD R20, R20, 0x1, -R0 ;  /* 0x0000000114148824 */ /* 0x000fca00078e0a00 */
[----:B------:R-:W-:Y:S02]  /*1f550*/  ISETP.GT.U32.AND P0, PT, R0, R20, PT ;  /* 0x000000140000720c */ /* 0x000fe40003f04070 */
[----:B------:R-:W-:-:S05]  /*1f560*/  IABS R31, R51 ;  /* 0x00000033001f7213 */ /* 0x000fca0000000000 */
[----:B------:R-:W-:Y:S01]  /*1f570*/  IMAD.HI.U32 R14, R25, R31, RZ ;  /* 0x0000001f190e7227 */ /* 0x000fe200078e00ff */
[----:B------:R-:W-:-:S03]  /*1f580*/  IABS R29, R44 ;  /* 0x0000002c001d7213 */ /* 0x000fc60000000000 */
[----:B------:R-:W-:Y:S02]  /*1f590*/  IMAD.MOV R14, RZ, RZ, -R14 ;  /* 0x000000ffff0e7224 */ /* 0x000fe400078e0a0e */
[----:B------:R-:W-:-:S04]  /*1f5a0*/  IMAD.HI.U32 R33, R25, R29, RZ ;  /* 0x0000001d19217227 */ /* 0x000fc800078e00ff */
[----:B------:R-:W-:Y:S02]  /*1f5b0*/  @!P2 IMAD.IADD R18, R18, 0x1, -R0 ;  /* 0x000000011212a824 */ /* 0x000fe400078e0a00 */
[C---:B------:R-:W-:Y:S02]  /*1f5c0*/  IMAD R14, R0.reuse, R14, R31 ;  /* 0x0000000e000e7224 */ /* 0x040fe400078e021f */
[----:B------:R-:W-:Y:S01]  /*1f5d0*/  IMAD.MOV R33, RZ, RZ, -R33 ;  /* 0x000000ffff217224 */ /* 0x000fe200078e0a21 */
[C---:B------:R-:W-:Y:S02]  /*1f5e0*/  ISETP.GT.U32.AND P4, PT, R0.reuse, R18, PT ;  /* 0x000000120000720c */ /* 0x040fe40003f84070 */
[----:B------:R-:W-:Y:S02]  /*1f5f0*/  IABS R16, R42 ;  /* 0x0000002a00107213 */ /* 0x000fe40000000000 */
[C---:B------:R-:W-:Y:S01]  /*1f600*/  ISETP.GT.U32.AND P5, PT, R0.reuse, R14, PT ;  /* 0x0000000e0000720c */ /* 0x040fe20003fa4070 */
[----:B------:R-:W-:-:S02]  /*1f610*/  IMAD R12, R0, R33, R29 ;  /* 0x00000021000c7224 */ /* 0x000fc400078e021d */
[----:B------:R-:W-:-:S04]  /*1f620*/  IMAD.HI.U32 R33, R25, R16, RZ ;  /* 0x0000001019217227 */ /* 0x000fc800078e00ff */
[--C-:B------:R-:W-:Y:S01]  /*1f630*/  @!P0 IMAD.IADD R20, R20, 0x1, -R0.reuse ;  /* 0x0000000114148824 */ /* 0x100fe200078e0a00 */
[----:B------:R-:W-:Y:S01]  /*1f640*/  ISETP.GT.U32.AND P0, PT, R0, R12, PT ;  /* 0x0000000c0000720c */ /* 0x000fe20003f04070 */
[----:B------:R-:W-:Y:S01]  /*1f650*/  IMAD.MOV R33, RZ, RZ, -R33 ;  /* 0x000000ffff217224 */ /* 0x000fe200078e0a21 */
[----:B------:R0:W-:Y:S01]  /*1f660*/  STL [R1+0xf8], R2 ;  /* 0x0000f80201007387 */ /* 0x0001e20000100800 */
[----:B------:R-:W-:Y:S01]  /*1f670*/  @!P4 IMAD.IADD R18, R18, 0x1, -R0 ;  /* 0x000000011212c824 */ /* 0x000fe200078e0a00 */
[----:B------:R-:W-:Y:S01]  /*1f680*/  ISETP.GE.AND P4, PT, R51, RZ, PT ;  /* 0x000000ff3300720c */ /* 0x000fe20003f86270 */
[----:B------:R-:W-:Y:S01]  /*1f690*/  IMAD R16, R0, R33, R16 ;  /* 0x0000002100107224 */ /* 0x000fe200078e0210 */
[----:B------:R-:W3:Y:S01]  /*1f6a0*/  LDL.LU R51, [R1+0x1710] ;  /* 0x0017100001337983 */ /* 0x000ee20000300800 */
[--C-:B------:R-:W-:Y:S01]  /*1f6b0*/  @!P5 IMAD.IADD R14, R14, 0x1, -R0.reuse ;  /* 0x000000010e0ed824 */ /* 0x100fe200078e0a00 */
[----:B------:R-:W-:Y:S02]  /*1f6c0*/  ISETP.GE.AND P2, PT, R60, RZ, PT ;  /* 0x000000ff3c00720c */ /* 0x000fe40003f46270 */
[C---:B------:R-:W-:Y:S01]  /*1f6d0*/  ISETP.GT.U32.AND P5, PT, R0.reuse, R16, PT ;  /* 0x000000100000720c */ /* 0x040fe20003fa4070 */
[----:B0-----:R-:W-:Y:S01]  /*1f6e0*/  IMAD.MOV.U32 R2, RZ, RZ, R27 ;  /* 0x000000ffff027224 */ /* 0x001fe200078e001b */
[----:B------:R-:W-:Y:S01]  /*1f6f0*/  ISETP.GT.U32.AND P3, PT, R0, R14, PT ;  /* 0x0000000e0000720c */ /* 0x000fe20003f64070 */
[----:B------:R-:W-:-:S02]  /*1f700*/  @!P0 IMAD.IADD R12, R12, 0x1, -R0 ;  /* 0x000000010c0c8824 */ /* 0x000fc400078e0a00 */
[----:B------:R-:W-:Y:S01]  /*1f710*/  @!P1 IMAD.MOV R2, RZ, RZ, -R2 ;  /* 0x000000ffff029224 */ /* 0x000fe200078e0a02 */
[----:B------:R-:W-:Y:S02]  /*1f720*/  ISETP.GE.AND P0, PT, R44, RZ, PT ;  /* 0x000000ff2c00720c */ /* 0x000fe40003f06270 */
[----:B------:R-:W3:Y:S04]  /*1f730*/  LDL.LU R44, [R1+0x1714] ;  /* 0x00171400012c7983 */ /* 0x000ee80000300800 */
[----:B------:R0:W-:Y:S04]  /*1f740*/  STL [R1+0xf4], R4 ;  /* 0x0000f40401007387 */ /* 0x0001e80000100800 */
[----:B------:R1:W-:Y:S01]  /*1f750*/  STL [R1+0xf0], R2 ;  /* 0x0000f00201007387 */ /* 0x0003e20000100800 */
[----:B0-----:R-:W-:-:S02]  /*1f760*/  IMAD.MOV.U32 R4, RZ, RZ, R20 ;  /* 0x000000ffff047224 */ /* 0x001fc400078e0014 */
[----:B-1----:R-:W-:Y:S02]  /*1f770*/  IMAD.MOV.U32 R2, RZ, RZ, R18 ;  /* 0x000000ffff027224 */ /* 0x002fe400078e0012 */
[----:B------:R-:W-:Y:S02]  /*1f780*/  @!P6 IMAD.MOV R4, RZ, RZ, -R4 ;  /* 0x000000ffff04e224 */ /* 0x000fe400078e0a04 */
[----:B------:R-:W-:Y:S02]  /*1f790*/  @!P2 IMAD.MOV R2, RZ, RZ, -R2 ;  /* 0x000000ffff02a224 */ /* 0x000fe400078e0a02 */
[--C-:B------:R-:W-:Y:S01]  /*1f7a0*/  @!P5 IMAD.IADD R16, R16, 0x1, -R0.reuse ;  /* 0x000000011010d824 */ /* 0x100fe200078e0a00 */
[----:B------:R-:W-:Y:S01]  /*1f7b0*/  ISETP.GT.U32.AND P5, PT, R0, R12, PT ;  /* 0x0000000c0000720c */ /* 0x000fe20003fa4070 */
[----:B------:R-:W-:Y:S01]  /*1f7c0*/  @!P3 IMAD.IADD R14, R14, 0x1, -R0 ;  /* 0x000000010e0eb824 */ /* 0x000fe200078e0a00 */
[----:B------:R-:W-:Y:S04]  /*1f7d0*/  STL [R1+0xec], R4 ;  /* 0x0000ec0401007387 */ /* 0x000fe80000100800 */
[----:B------:R0:W-:Y:S01]  /*1f7e0*/  STL [R1+0x224], R2 ;  /* 0x0002240201007387 */ /* 0x0001e20000100800 */
[----:B------:R-:W-:Y:S01]  /*1f7f0*/  ISETP.GE.AND P2, PT, R42, RZ, PT ;  /* 0x000000ff2a00720c */ /* 0x000fe20003f46270 */
[----:B0-----:R-:W-:-:S04]  /*1f800*/  IMAD.MOV.U32 R2, RZ, RZ, R14 ;  /* 0x000000ffff027224 */ /* 0x001fc800078e000e */
[----:B------:R-:W-:Y:S01]  /*1f810*/  @!P4 IMAD.MOV R2, RZ, RZ, -R2 ;  /* 0x000000ffff02c224 */ /* 0x000fe200078e0a02 */
[----:B----4-:R-:W-:Y:S01]  /*1f820*/  IABS R29, R54 ;  /* 0x00000036001d7213 */ /* 0x010fe20000000000 */
[----:B------:R-:W-:Y:S01]  /*1f830*/  @!P5 IMAD.IADD R12, R12, 0x1, -R0 ;  /* 0x000000010c0cd824 */ /* 0x000fe200078e0a00 */
[----:B------:R-:W-:Y:S02]  /*1f840*/  ISETP.GE.AND P5, PT, R54, RZ, PT ;  /* 0x000000ff3600720c */ /* 0x000fe40003fa6270 */
[----:B------:R0:W-:Y:S04]  /*1f850*/  STL [R1+0xe4], R2 ;  /* 0x0000e40201007387 */ /* 0x0001e80000100800 */
[----:B------:R-:W4:Y:S04]  /*1f860*/  LDL.LU R42, [R1+0x1718] ;  /* 0x00171800012a7983 */ /* 0x000f280000300800 */
[----:B------:R-:W4:Y:S01]  /*1f870*/  LDL.LU R54, [R1+0x171c] ;  /* 0x00171c0001367983 */ /* 0x000f220000300800 */
[----:B-----5:R-:W-:-:S02]  /*1f880*/  IABS R31, R55 ;  /* 0x00000037001f7213 */ /* 0x020fc40000000000 */
[----:B------:R-:W-:Y:S02]  /*1f890*/  ISETP.GE.AND P4, PT, R55, RZ, PT ;  /* 0x000000ff3700720c */ /* 0x000fe40003f86270 */
[----:B------:R-:W5:Y:S01]  /*1f8a0*/  LDL.LU R55, [R1+0x1720] ;  /* 0x0017200001377983 */ /* 0x000f620000300800 */
[----:B------:R-:W-:-:S04]  /*1f8b0*/  IMAD.HI.U32 R33, R25, R29, RZ ;  /* 0x0000001d19217227 */ /* 0x000fc800078e00ff */
[----:B------:R-:W-:-:S04]  /*1f8c0*/  IMAD.MOV R33, RZ, RZ, -R33 ;  /* 0x000000ffff217224 */ /* 0x000fc800078e0a21 */
[----:B------:R-:W-:-:S05]  /*1f8d0*/  IMAD R29, R0, R33, R29 ;  /* 0x00000021001d7224 */ /* 0x000fca00078e021d */
[----:B------:R-:W-:Y:S01]  /*1f8e0*/  ISETP.GT.U32.AND P6, PT, R0, R29, PT ;  /* 0x0000001d0000720c */ /* 0x000fe20003fc4070 */
[----:B------:R-:W-:-:S04]  /*1f8f0*/  IMAD.HI.U32 R40, R25, R31, RZ ;  /* 0x0000001f19287227 */ /* 0x000fc800078e00ff */
[----:B------:R-:W-:Y:S01]  /*1f900*/  IMAD.MOV R40, RZ, RZ, -R40 ;  /* 0x000000ffff287224 */ /* 0x000fe200078e0a28 */
[----:B------:R-:W-:-:S03]  /*1f910*/  ISETP.GT.U32.AND P1, PT, R0, R16, PT ;  /* 0x000000100000720c */ /* 0x000fc60003f24070 */
[----:B------:R-:W-:-:S04]  /*1f920*/  IMAD R40, R0, R40, R31 ;  /* 0x0000002800287224 */ /* 0x000fc800078e021f */
[----:B------:R-:W-:Y:S01]  /*1f930*/  @!P6 IMAD.IADD R29, R29, 0x1, -R0 ;  /* 0x000000011d1de824 */ /* 0x000fe200078e0a00 */
[----:B------:R-:W-:-:S04]  /*1f940*/  ISETP.GT.U32.AND P3, PT, R0, R40, PT ;  /* 0x000000280000720c */ /* 0x000fc80003f64070 */
[----:B------:R-:W-:Y:S01]  /*1f950*/  ISETP.GT.U32.AND P6, PT, R0, R29, PT ;  /* 0x0000001d0000720c */ /* 0x000fe20003fc4070 */
[----:B0-----:R-:W-:Y:S02]  /*1f960*/  IMAD.MOV.U32 R2, RZ, RZ, R12 ;  /* 0x000000ffff027224 */ /* 0x001fe400078e000c */
[----:B------:R-:W-:Y:S02]  /*1f970*/  @!P1 IMAD.IADD R16, R16, 0x1, -R0 ;  /* 0x0000000110109824 */ /* 0x000fe400078e0a00 */
[----:B------:R-:W-:-:S04]  /*1f980*/  @!P0 IMAD.MOV R2, RZ, RZ, -R2 ;  /* 0x000000ffff028224 */ /* 0x000fc800078e0a02 */
[----:B------:R-:W-:-:S04]  /*1f990*/  @!P3 IMAD.IADD R40, R40, 0x1, -R0 ;  /* 0x000000012828b824 */ /* 0x000fc800078e0a00 */
[----:B------:R-:W-:Y:S02]  /*1f9a0*/  @!P6 IMAD.IADD R29, R29, 0x1, -R0 ;  /* 0x000000011d1de824 */ /* 0x000fe400078e0a00 */
[----:B------:R-:W-:-:S04]  /*1f9b0*/  IMAD.MOV.U32 R4, RZ, RZ, R16 ;  /* 0x000000ffff047224 */ /* 0x000fc800078e0010 */
[----:B------:R-:W-:Y:S01]  /*1f9c0*/  @!P2 IMAD.MOV R4, RZ, RZ, -R4 ;  /* 0x000000ffff04a224 */ /* 0x000fe200078e0a04 */
[----:B------:R-:W-:-:S13]  /*1f9d0*/  ISETP.GT.U32.AND P0, PT, R0, R40, PT ;  /* 0x000000280000720c */ /* 0x000fda0003f04070 */
[----:B------:R-:W-:Y:S01]  /*1f9e0*/  @!P0 IMAD.IADD R40, R40, 0x1, -R0 ;  /* 0x0000000128288824 */ /* 0x000fe200078e0a00 */
[----:B--2---:R-:W-:-:S05]  /*1f9f0*/  IABS R35, R53 ;  /* 0x0000003500237213 */ /* 0x004fca0000000000 */
[----:B------:R-:W-:-:S04]  /*1fa00*/  IMAD.HI.U32 R23, R25, R35, RZ ;  /* 0x0000002319177227 */ /* 0x000fc800078e00ff */
[----:B------:R-:W-:-:S04]  /*1fa10*/  IMAD.MOV R23, RZ, RZ, -R23 ;  /* 0x000000ffff177224 */ /* 0x000fc800078e0a17 */
[C---:B------:R-:W-:Y:S01]  /*1fa20*/  IMAD R35, R0.reuse, R23, R35 ;  /* 0x0000001700237224 */ /* 0x040fe200078e0223 */
[----:B------:R-:W-:Y:S02]  /*1fa30*/  ISETP.GE.AND P3, PT, R53, RZ, PT ;  /* 0x000000ff3500720c */ /* 0x000fe40003f66270 */
[----:B------:R-:W2:Y:S02]  /*1fa40*/  LDL.LU R53, [R1+0x1724] ;  /* 0x0017240001357983 */ /* 0x000ea40000300800 */
[----:B------:R-:W-:Y:S02]  /*1fa50*/  ISETP.GT.U32.AND P1, PT, R0, R35, PT ;  /* 0x000000230000720c */ /* 0x000fe40003f24070 */
[----:B------:R0:W-:Y:S01]  /*1fa60*/  STL [R1+0xe0], R2 ;  /* 0x0000e00201007387 */ /* 0x0001e20000100800 */
[----:B---3--:R-:W-:Y:S01]  /*1fa70*/  IABS R31, R61 ;  /* 0x0000003d001f7213 */ /* 0x008fe20000000000 */
[----:B0-----:R-:W-:-:S04]  /*1fa80*/  IMAD.MOV.U32 R2, RZ, RZ, R29 ;  /* 0x000000ffff027224 */ /* 0x001fc800078e001d */
[----:B------:R-:W-:Y:S01]  /*1fa90*/  @!P5 IMAD.MOV R2, RZ, RZ, -R2 ;  /* 0x000000ffff02d224 */ /* 0x000fe200078e0a02 */
[----:B------:R-:W-:Y:S04]  /*1faa0*/  STL [R1+0x3c], R4 ;  /* 0x00003c0401007387 */ /* 0x000fe80000100800 */
[----:B------:R-:W-:Y:S02]  /*1fab0*/  @!P1 IMAD.IADD R35, R35, 0x1, -R0 ;  /* 0x0000000123239824 */ /* 0x000fe400078e0a00 */
[----:B------:R-:W-:Y:S01]  /*1fac0*/  IMAD.MOV.U32 R18, RZ, RZ, R31 ;  /* 0x000000ffff127224 */ /* 0x000fe200078e001f */
[----:B------:R0:W-:Y:S02]  /*1fad0*/  STL [R1+0x38], R2 ;  /* 0x0000380201007387 */ /* 0x0001e40000100800 */
[----:B------:R-:W-:Y:S01]  /*1fae0*/  ISETP.GT.U32.AND P1, PT, R0, R35, PT ;  /* 0x000000230000720c */ /* 0x000fe20003f24070 */
[----:B------:R-:W-:-:S04]  /*1faf0*/  IMAD.HI.U32 R20, R25, R18, RZ ;  /* 0x0000001219147227 */ /* 0x000fc800078e00ff */
[----:B------:R-:W-:-:S04]  /*1fb00*/  IMAD.MOV R14, RZ, RZ, -R20 ;  /* 0x000000ffff0e7224 */ /* 0x000fc800078e0a14 */
[----:B------:R-:W-:Y:S01]  /*1fb10*/  IMAD R18, R0, R14, R18 ;  /* 0x0000000e00127224 */ /* 0x000fe200078e0212 */
[----:B------:R-:W-:Y:S02]  /*1fb20*/  IABS R33, R51 ;  /* 0x0000003300217213 */ /* 0x000fe40000000000 */
[----:B------:R-:W-:Y:S02]  /*1fb30*/  ISETP.GE.AND P5, PT, R51, RZ, PT ;  /* 0x000000ff3300720c */ /* 0x000fe40003fa6270 */
[----:B------:R-:W3:Y:S01]  /*1fb40*/  LDL.LU R51, [R1+0x1728] ;  /* 0x0017280001337983 */ /* 0x000ee20000300800 */
[----:B------:R-:W-:-:S04]  /*1fb50*/  IMAD.HI.U32 R12, R25, R33, RZ ;  /* 0x00000021190c7227 */ /* 0x000fc800078e00ff */
[----:B------:R-:W-:-:S04]  /*1fb60*/  IMAD.MOV R12, RZ, RZ, -R12 ;  /* 0x000000ffff0c7224 */ /* 0x000fc800078e0a0c */
[C---:B------:R-:W-:Y:S01]  /*1fb70*/  IMAD R33, R0.reuse, R12, R33 ;  /* 0x0000000c00217224 */ /* 0x040fe200078e0221 */
[----:B------:R-:W-:Y:S01]  /*1fb80*/  ISETP.GT.U32.AND P6, PT, R0, R18, PT ;  /* 0x000000120000720c */ /* 0x000fe20003fc4070 */
[----:B------:R-:W-:-:S03]  /*1fb90*/  @!P1 IMAD.IADD R35, R35, 0x1, -R0 ;  /* 0x0000000123239824 */ /* 0x000fc600078e0a00 */
[----:B------:R-:W-:Y:S01]  /*1fba0*/  ISETP.GT.U32.AND P1, PT, R0, R33, PT ;  /* 0x000000210000720c */ /* 0x000fe20003f24070 */
[----:B0-----:R-:W-:Y:S01]  /*1fbb0*/  IMAD.MOV.U32 R2, RZ, RZ, R40 ;  /* 0x000000ffff027224 */ /* 0x001fe200078e0028 */
[----:B------:R-:W-:-:S03]  /*1fbc0*/  IABS R31, R44 ;  /* 0x0000002c001f7213 */ /* 0x000fc60000000000 */
[----:B------:R-:W-:Y:S01]  /*1fbd0*/  @!P4 IMAD.MOV R2, RZ, RZ, -R2 ;  /* 0x000000ffff02c224 */ /* 0x000fe200078e0a02 */
[----:B------:R-:W-:Y:S02]  /*1fbe0*/  ISETP.GE.AND P0, PT, R44, RZ, PT ;  /* 0x000000ff2c00720c */ /* 0x000fe40003f06270 */
[----:B------:R-:W3:Y:S01]  /*1fbf0*/  LDL.LU R44, [R1+0x172c] ;  /* 0x00172c00012c7983 */ /* 0x000ee20000300800 */
[----:B------:R-:W-:-:S03]  /*1fc00*/  @!P6 IMAD.IADD R18, R18, 0x1, -R0 ;  /* 0x000000011212e824 */ /* 0x000fc600078e0a00 */
[----:B------:R0:W-:Y:S01]  /*1fc10*/  STL [R1+0x34], R2 ;  /* 0x0000340201007387 */ /* 0x0001e20000100800 */
[----:B------:R-:W-:-:S05]  /*1fc20*/  @!P1 IMAD.IADD R33, R33, 0x1, -R0 ;  /* 0x0000000121219824 */ /* 0x000fca00078e0a00 */
[C---:B------:R-:W-:Y:S01]  /*1fc30*/  ISETP.GT.U32.AND P1, PT, R0.reuse, R33, PT ;  /* 0x000000210000720c */ /* 0x040fe20003f24070 */
[----:B------:R-:W-:Y:S01]  /*1fc40*/  IMAD.HI.U32 R14, R25, R31, RZ ;  /* 0x0000001f190e7227 */ /* 0x000fe200078e00ff */
[----:B------:R-:W-:-:S03]  /*1fc50*/  ISETP.GT.U32.AND P4, PT, R0, R18, PT ;  /* 0x000000120000720c */ /* 0x000fc60003f84070 */
[----:B------:R-:W-:Y:S02]  /*1fc60*/  IMAD.MOV R14, RZ, RZ, -R14 ;  /* 0x000000ffff0e7224 */ /* 0x000fe400078e0a0e */
[----:B0-----:R-:W-:Y:S02]  /*1fc70*/  IMAD.MOV.U32 R2, RZ, RZ, R35 ;  /* 0x000000ffff027224 */ /* 0x001fe400078e0023 */
[----:B------:R-:W-:-:S04]  /*1fc80*/  IMAD R31, R0, R14, R31 ;  /* 0x0000000e001f7224 */ /* 0x000fc800078e021f */
[----:B------:R-:W-:Y:S01]  /*1fc90*/  @!P1 IMAD.IADD R33, R33, 0x1, -R0 ;  /* 0x0000000121219824 */ /* 0x000fe200078e0a00 */
[----:B----4-:R-:W-:Y:S02]  /*1fca0*/  ISETP.GE.AND P6, PT, R42, RZ, PT ;  /* 0x000000ff2a00720c */ /* 0x010fe40003fc6270 */
[----:B------:R-:W-:Y:S02]  /*1fcb0*/  IABS R27, R42 ;  /* 0x0000002a001b7213 */ /* 0x000fe40000000000 */
[----:B------:R-:W-:Y:S01]  /*1fcc0*/  IABS R23, R54 ;  /* 0x0000003600177213 */ /* 0x000fe20000000000 */
[----:B------:R-:W4:Y:S04]  /*1fcd0*/  LDL.LU R42, [R1+0x1730] ;  /* 0x00173000012a7983 */ /* 0x000f280000300800 */
[----:B------:R-:W-:-:S04]  /*1fce0*/  IMAD.HI.U32 R12, R25, R23, RZ ;  /* 0x00000017190c7227 */ /* 0x000fc800078e00ff */
[----:B------:R-:W-:-:S04]  /*1fcf0*/  IMAD.MOV R12, RZ, RZ, -R12 ;  /* 0x000000ffff0c7224 */ /* 0x000fc800078e0a0c */
[----:B------:R-:W-:Y:S01]  /*1fd00*/  IMAD R23, R0, R12, R23 ;  /* 0x0000000c00177224 */ /* 0x000fe200078e0217 */
[----:B------:R-:W-:-:S04]  /*1fd10*/  ISETP.GE.AND P2, PT, R61, RZ, PT ;  /* 0x000000ff3d00720c */ /* 0x000fc80003f46270 */
[C---:B------:R-:W-:Y:S01]  /*1fd20*/  ISETP.GT.U32.AND P1, PT, R0.reuse, R23, PT ;  /* 0x000000170000720c */ /* 0x040fe20003f24070 */
[----:B------:R-:W-:Y:S01]  /*1fd30*/  @!P3 IMAD.MOV R2, RZ, RZ, -R2 ;  /* 0x000000ffff02b224 */ /* 0x000fe200078e0a02 */
[----:B------:R-:W-:Y:S01]  /*1fd40*/  ISETP.GT.U32.AND P3, PT, R0, R31, PT ;  /* 0x0000001f0000720c */ /* 0x000fe20003f64070 */
[----:B------:R-:W-:-:S03]  /*1fd50*/  @!P4 IMAD.IADD R18, R18, 0x1, -R0 ;  /* 0x000000011212c824 */ /* 0x000fc600078e0a00 */
[----:B------:R0:W-:Y:S07]  /*1fd60*/  STL [R1+0x30], R2 ;  /* 0x0000300201007387 */ /* 0x0001ee0000100800 */
[----:B------:R-:W-:Y:S02]  /*1fd70*/  @!P1 IMAD.IADD R23, R23, 0x1, -R0 ;  /* 0x0000000117179824 */ /* 0x000fe400078e0a00 */
[----:B0-----:R-:W-:Y:S02]  /*1fd80*/  IMAD.MOV.U32 R2, RZ, RZ, R18 ;  /* 0x000000ffff027224 */ /* 0x001fe400078e0012 */
[----:B------:R-:W-:Y:S01]  /*1fd90*/  @!P3 IMAD.IADD R31, R31, 0x1, -R0 ;  /* 0x000000011f1fb824 */ /* 0x000fe200078e0a00 */
[----:B------:R-:W-:Y:S01]  /*1fda0*/  ISETP.GT.U32.AND P1, PT, R0, R23, PT ;  /* 0x000000170000720c */ /* 0x000fe20003f24070 */
[----:B------:R-:W-:Y:S01]  /*1fdb0*/  @!P2 IMAD.MOV R2, RZ, RZ, -R2 ;  /* 0x000000ffff02a224 */ /* 0x000fe200078e0a02 */
[----:B------:R-:W-:-:S02]  /*1fdc0*/  ISETP.GE.AND P3, PT, R54, RZ, PT ;  /* 0x000000ff3600720c */ /* 0x000fc40003f66270 */
[----:B------:R-:W4:Y:S04]  /*1fdd0*/  LDL.LU R54, [R1+0x1734] ;  /* 0x0017340001367983 */ /* 0x000f280000300800 */
[----:B------:R0:W-:Y:S01]  /*1fde0*/  STL [R1+0x2c], R2 ;  /* 0x00002c0201007387 */ /* 0x0001e20000100800 */
[----:B-----5:R-:W-:-:S03]  /*1fdf0*/  IABS R14, R55 ;  /* 0x00000037000e7213 */ /* 0x020fc60000000000 */
[----:B------:R-:W5:Y:S01]  /*1fe00*/  LDL.LU R61, [R1+0x1738] ;  /* 0x00173800013d7983 */ /* 0x000f620000300800 */
        /* <DEDUP_REMOVED lines=16> */
[----:B------:R-:W-:-:S09]  /*1ff10*/  ISETP.GT.U32.AND P2, PT, R0, R27, PT ;  /* 0x0000001b0000720c */ /* 0x000fd20003f44070 */
[--C-:B------:R-:W-:Y:S02]  /*1ff20*/  @!P4 IMAD.IADD R31, R31, 0x1, -R0.reuse ;  /* 0x000000011f1fc824 */ /* 0x100fe400078e0a00 */
[--C-:B------:R-:W-:Y:S02]  /*1ff30*/  @!P5 IMAD.IADD R14, R14, 0x1, -R0.reuse ;  /* 0x000000010e0ed824 */ /* 0x100fe400078e0a00 */
[----:B------:R-:W-:Y:S02]  /*1ff40*/  @!P2 IMAD.IADD R27, R27, 0x1, -R0 ;  /* 0x000000011b1ba824 */ /* 0x000fe400078e0a00 */
[----:B0-----:R-:W-:-:S04]  /*1ff50*/  IMAD.MOV.U32 R2, RZ, RZ, R31 ;  /* 0x000000ffff027224 */ /* 0x001fc800078e001f */
[----:B------:R-:W-:Y:S02]  /*1ff60*/  @!P0 IMAD.MOV R2, RZ, RZ, -R2 ;  /* 0x000000ffff028224 */ /* 0x000fe400078e0a02 */
[----:B------:R-:W-:-:S04]  /*1ff70*/  IMAD.MOV.U32 R4, RZ, RZ, R27 ;  /* 0x000000ffff047224 */ /* 0x000fc800078e001b */
[----:B------:R-:W-:Y:S01]  /*1ff80*/  @!P6 IMAD.MOV R4, RZ, RZ, -R4 ;  /* 0x000000ffff04e224 */ /* 0x000fe200078e0a04 */
        /* <DEDUP_REMOVED lines=8> */
[----:B---3--:R-:W-:-:S05]  /*20010*/  IABS R20, R51 ;  /* 0x0000003300147213 */ /* 0x008fca0000000000 */
[----:B------:R-:W-:-:S04]  /*20020*/  IMAD.HI.U32 R12, R25, R20, RZ ;  /* 0x00000014190c7227 */ /* 0x000fc800078e00ff */
[----:B------:R-:W-:-:S04]  /*20030*/  IMAD.MOV R12, RZ, RZ, -R12 ;  /* 0x000000ffff0c7224 */ /* 0x000fc800078e0a0c */
[----:B------:R-:W-:-:S05]  /*20040*/  IMAD R20, R0, R12, R20 ;  /* 0x0000000c00147224 */ /* 0x000fca00078e0214 */
[----:B------:R-:W-:Y:S01]  /*20050*/  ISETP.GT.U32.AND P2, PT, R0, R20, PT ;  /* 0x000000140000720c */ /* 0x000fe20003f44070 */
[----:B0-----:R-:W-:Y:S02]  /*20060*/  IMAD.MOV.U32 R2, RZ, RZ, R23 ;  /* 0x000000ffff027224 */ /* 0x001fe400078e0017 */
[----:B------:R-:W-:Y:S02]  /*20070*/  @!P4 IMAD.IADD R16, R16, 0x1, -R0 ;  /* 0x000000011010c824 */ /* 0x000fe400078e0a00 */
[----:B------:R-:W-:Y:S01]  /*20080*/  @!P3 IMAD.MOV R2, RZ, RZ, -R2 ;  /* 0x000000ffff02b224 */ /* 0x000fe200078e0a02 */
[C---:B------:R-:W-:Y:S01]  /*20090*/  ISETP.GT.U32.AND P4, PT, R0.reuse, R14, PT ;  /* 0x0000000e0000720c */ /* 0x040fe20003f84070 */
[----:B------:R0:W-:Y:S01]  /*200a0*/  STL [R1+0xd8], R4 ;  /* 0x0000d80401007387 */ /* 0x0001e20000100800 */
[----:B------:R-:W-:-:S05]  /*200b0*/  ISETP.GT.U32.AND P0, PT, R0, R16, PT ;  /* 0x000000100000720c */ /* 0x000fca0003f04070 */
[----:B------:R-:W-:Y:S01]  /*200c0*/  @!P2 IMAD.IADD R20, R20, 0x1, -R0 ;  /* 0x000000011414a824 */ /* 0x000fe200078e0a00 */
[----:B------:R-:W-:Y:S01]  /*200d0*/  IABS R29, R44 ;  /* 0x0000002c001d7213 */ /* 0x000fe20000000000 */
[----:B------:R1:W-:Y:S01]  /*200e0*/  STL [R1+0xdc], R2 ;  /* 0x0000dc0201007387 */ /* 0x0003e20000100800 */
[----:B------:R-:W-:Y:S02]  /*200f0*/  ISETP.GE.AND P6, PT, R51, RZ, PT ;  /* 0x000000ff3300720c */ /* 0x000fe40003fc6270 */
[----:B------:R-:W-:Y:S01]  /*20100*/  ISETP.GT.U32.AND P2, PT, R0, R20, PT ;  /* 0x000000140000720c */ /* 0x000fe20003f44070 */
[----:B------:R-:W3:Y:S01]  /*20110*/  LDL.LU R51, [R1+0x1744] ;  /* 0x0017440001337983 */ /* 0x000ee20000300800 */
[----:B------:R-:W-:-:S04]  /*20120*/  IMAD.HI.U32 R18, R25, R29, RZ ;  /* 0x0000001d19127227 */ /* 0x000fc800078e00ff */
[----:B------:R-:W-:Y:S02]  /*20130*/  IMAD.MOV R18, RZ, RZ, -R18 ;  /* 0x000000ffff127224 */ /* 0x000fe400078e0a12 */
[--C-:B------:R-:W-:Y:S01]  /*20140*/  @!P4 IMAD.IADD R14, R14, 0x1, -R0.reuse ;  /* 0x000000010e0ec824 */ /* 0x100fe200078e0a00 */
[----:B------:R-:W-:Y:S01]  /*20150*/  ISETP.GE.AND P4, PT, R44, RZ, PT ;  /* 0x000000ff2c00720c */ /* 0x000fe20003f86270 */
[--C-:B------:R-:W-:Y:S01]  /*20160*/  @!P0 IMAD.IADD R16, R16, 0x1, -R0.reuse ;  /* 0x0000000110108824 */ /* 0x100fe200078e0a00 */
[----:B------:R-:W3:Y:S01]  /*20170*/  LDL.LU R44, [R1+0x1748] ;  /* 0x00174800012c7983 */ /* 0x000ee20000300800 */
[----:B------:R-:W-:Y:S02]  /*20180*/  IMAD R29, R0, R18, R29 ;  /* 0x00000012001d7224 */ /* 0x000fe400078e021d */
[----:B------:R-:W-:Y:S01]  /*20190*/  @!P2 IMAD.IADD R20, R20, 0x1, -R0 ;  /* 0x000000011414a824 */ /* 0x000fe200078e0a00 */
[----:B----4-:R-:W-:-:S05]  /*201a0*/  IABS R33, R42 ;  /* 0x0000002a00217213 */ /* 0x010fca0000000000 */
[----:B------:R-:W-:-:S04]  /*201b0*/  IMAD.HI.U32 R12, R25, R33, RZ ;  /* 0x00000021190c7227 */ /* 0x000fc800078e00ff */
[----:B------:R-:W-:-:S04]  /*201c0*/  IMAD.MOV R12, RZ, RZ, -R12 ;  /* 0x000000ffff0c7224 */ /* 0x000fc800078e0a0c */
[----:B------:R-:W-:Y:S01]  /*201d0*/  IMAD R33, R0, R12, R33 ;  /* 0x0000000c00217224 */ /* 0x000fe200078e0221 */
[----:B------:R-:W-:Y:S02]  /*201e0*/  ISETP.GE.AND P2, PT, R42, RZ, PT ;  /* 0x000000ff2a00720c */ /* 0x000fe40003f46270 */
[----:B------:R-:W4:Y:S02]  /*201f0*/  LDL.LU R42, [R1+0x174c] ;  /* 0x00174c00012a7983 */ /* 0x000f240000300800 */
[C---:B------:R-:W-:Y:S02]  /*20200*/  ISETP.GT.U32.AND P0, PT, R0.reuse, R33, PT ;  /* 0x000000210000720c */ /* 0x040fe40003f04070 */
[----:B------:R-:W-:Y:S01]  /*20210*/  ISETP.GT.U32.AND P3, PT, R0, R29, PT ;  /* 0x0000001d0000720c */ /* 0x000fe20003f64070 */
[----:B0-----:R-:W-:Y:S02]  /*20220*/  IMAD.MOV.U32 R4, RZ, RZ, R14 ;  /* 0x000000ffff047224 */ /* 0x001fe400078e000e */
[----:B-1----:R-:W-:-:S02]  /*20230*/  IMAD.MOV.U32 R2, RZ, RZ, R16 ;  /* 0x000000ffff027224 */ /* 0x002fc400078e0010 */
[----:B------:R-:W-:Y:S02]  /*20240*/  @!P1 IMAD.MOV R4, RZ, RZ, -R4 ;  /* 0x000000ffff049224 */ /* 0x000fe400078e0a04 */
[----:B------:R-:W-:-:S04]  /*20250*/  @!P5 IMAD.MOV R2, RZ, RZ, -R2 ;  /* 0x000000ffff02d224 */ /* 0x000fc800078e0a02 */
[--C-:B------:R-:W-:Y:S02]  /*20260*/  @!P0 IMAD.IADD R33, R33, 0x1, -R0.reuse ;  /* 0x0000000121218824 */ /* 0x100fe400078e0a00 */
[----:B------:R-:W-:-:S03]  /*20270*/  @!P3 IMAD.IADD R29, R29, 0x1, -R0 ;  /* 0x000000011d1db824 */ /* 0x000fc600078e0a00 */
[----:B------:R-:W-:Y:S02]  /*20280*/  ISETP.GT.U32.AND P1, PT, R0, R33, PT ;  /* 0x000000210000720c */ /* 0x000fe40003f24070 */
[----:B------:R-:W-:Y:S02]  /*20290*/  IABS R18, R54 ;  /* 0x0000003600127213 */ /* 0x000fe40000000000 */
[----:B------:R-:W-:Y:S02]  /*202a0*/  ISETP.GE.AND P3, PT, R54, RZ, PT ;  /* 0x000000ff3600720c */ /* 0x000fe40003f66270 */
[----:B------:R-:W4:Y:S04]  /*202b0*/  LDL.LU R54, [R1+0x1750] ;  /* 0x0017500001367983 */ /* 0x000f280000300800 */
[----:B------:R-:W-:Y:S04]  /*202c0*/  STL [R1+0xd4], R4 ;  /* 0x0000d40401007387 */ /* 0x000fe80000100800 */
[----:B------:R0:W-:Y:S01]  /*202d0*/  STL [R1+0xd0], R2 ;  /* 0x0000d00201007387 */ /* 0x0001e20000100800 */
[----:B------:R-:W-:-:S02]  /*202e0*/  @!P1 IMAD.IADD R33, R33, 0x1, -R0 ;  /* 0x0000000121219824 */ /* 0x000fc400078e0a00 */
[----:B0-----:R-:W-:-:S04]  /*202f0*/  IMAD.MOV.U32 R2, RZ, RZ, R20 ;  /* 0x000000ffff027224 */ /* 0x001fc800078e0014 */
[----:B------:R-:W-:Y:S01]  /*20300*/  @!P6 IMAD.MOV R2, RZ, RZ, -R2 ;  /* 0x000000ffff02e224 */ /* 0x000fe200078e0a02 */
[----:B-----5:R-:W-:Y:S02]  /*20310*/  IABS R27, R55 ;  /* 0x00000037001b7213 */ /* 0x020fe40000000000 */
[----:B------:R-:W-:Y:S02]  /*20320*/  ISETP.GE.AND P1, PT, R55, RZ, PT ;  /* 0x000000ff3700720c */ /* 0x000fe40003f26270 */
[----:B------:R0:W-:Y:S04]  /*20330*/  STL [R1+0xc8], R2 ;  /* 0x0000c80201007387 */ /* 0x0001e80000100800 */
[----:B------:R-:W5:Y:S01]  /*20340*/  LDL.LU R55, [R1+0x1754] ;  /* 0x0017540001377983 */ /* 0x000f620000300800 */
[----:B------:R-:W-:Y:S01]  /*20350*/  IABS R31, R61 ;  /* 0x0000003d001f7213 */ /* 0x000fe20000000000 */
[----:B------:R-:W-:Y:S01]  /*20360*/  IMAD.HI.U32 R12, R25, R18, RZ ;  /* 0x00000012190c7227 */ /* 0x000fe200078e00ff */
[----:B------:R-:W-:-:S03]  /*20370*/  ISETP.GT.U32.AND P0, PT, R0, R29, PT ;  /* 0x0000001d0000720c */ /* 0x000fc60003f04070 */
[----:B------:R-:W-:Y:S02]  /*20380*/  IMAD.MOV R12, RZ, RZ, -R12 ;  /* 0x000000ffff0c7224 */ /* 0x000fe400078e0a0c */
[----:B------:R-:W-:-:S04]  /*20390*/  IMAD.HI.U32 R23, R25, R31, RZ ;  /* 0x0000001f19177227 */ /* 0x000fc800078e00ff */
[----:B------:R-:W-:Y:S02]  /*203a0*/  IMAD R18, R0, R12, R18 ;  /* 0x0000000c00127224 */ /* 0x000fe400078e0212 */
[----:B------:R-:W-:-:S03]  /*203b0*/  IMAD.MOV R16, RZ, RZ, -R23 ;  /* 0x000000ffff107224 */ /* 0x000fc600078e0a17 */
[C---:B------:R-:W-:Y:S01]  /*203c0*/  ISETP.GT.U32.AND P5, PT, R0.reuse, R18, PT ;  /* 0x000000120000720c */ /* 0x040fe20003fa4070 */
[----:B------:R-:W-:Y:S02]  /*203d0*/  IMAD R31, R0, R16, R31 ;  /* 0x00000010001f7224 */ /* 0x000fe400078e021f */
[----:B------:R-:W-:-:S03]  /*203e0*/  @!P0 IMAD.IADD R29, R29, 0x1, -R0 ;  /* 0x000000011d1d8824 */ /* 0x000fc600078e0a00 */
[----:B------:R-:W-:Y:S01]  /*203f0*/  ISETP.GT.U32.AND P0, PT, R0, R31, PT ;  /* 0x0000001f0000720c */ /* 0x000fe20003f04070 */
[----:B0-----:R-:W-:-:S06]  /*20400*/  IMAD.MOV.U32 R2, RZ, RZ, R29 ;  /* 0x000000ffff027224 */ /* 0x001fcc00078e001d */
[----:B------:R-:W-:Y:S02]  /*20410*/  @!P5 IMAD.IADD R18, R18, 0x1, -R0 ;  /* 0x000000011212d824 */ /* 0x000fe400078e0a00 */
[----:B------:R-:W-:-:S04]  /*20420*/  @!P4 IMAD.MOV R2, RZ, RZ, -R2 ;  /* 0x000000ffff02c224 */ /* 0x000fc800078e0a02 */
[----:B------:R-:W-:Y:S01]  /*20430*/  @!P0 IMAD.IADD R31, R31, 0x1, -R0 ;  /* 0x000000011f1f8824 */ /* 0x000fe200078e0a00 */
[----:B------:R-:W-:Y:S01]  /*20440*/  ISETP.GT.U32.AND P0, PT, R0, R18, PT ;  /* 0x000000120000720c */ /* 0x000fe20003f04070 */
[----:B------:R-:W-:Y:S01]  /*20450*/  IMAD.HI.U32 R14, R25, R27, RZ ;  /* 0x0000001b190e7227 */ /* 0x000fe200078e00ff */
[----:B------:R0:W-:Y:S03]  /*20460*/  STL [R1+0xc4], R2 ;  /* 0x0000c40201007387 */ /* 0x0001e60000100800 */
[----:B------:R-:W-:Y:S02]  /*20470*/  IMAD.MOV R14, RZ, RZ, -R14 ;  /* 0x000000ffff0e7224 */ /* 0x000fe400078e0a0e */
[----:B0-----:R-:W-:-:S04]  /*20480*/  IMAD.MOV.U32 R2, RZ, RZ, R33 ;  /* 0x000000ffff027224 */ /* 0x001fc800078e0021 */
[----:B------:R-:W-:Y:S02]  /*20490*/  @!P2 IMAD.MOV R2, RZ, RZ, -R2 ;  /* 0x000000ffff02a224 */ /* 0x000fe400078e0a02 */
[----:B------:R-:W-:Y:S02]  /*204a0*/  IMAD R27, R0, R14, R27 ;  /* 0x0000000e001b7224 */ /* 0x000fe400078e021b */
[----:B------:R-:W-:Y:S01]  /*204b0*/  @!P0 IMAD.IADD R18, R18, 0x1, -R0 ;  /* 0x0000000112128824 */ /* 0x000fe200078e0a00 */
[----:B------:R0:W-:Y:S02]  /*204c0*/  STL [R1+0xc0], R2 ;  /* 0x0000c00201007387 */ /* 0x0001e40000100800 */
[----:B------:R-:W-:-:S13]  /*204d0*/  ISETP.GT.U32.AND P5, PT, R0, R27, PT ;  /* 0x0000001b0000720c */ /* 0x000fda0003fa4070 */
[----:B------:R-:W-:Y:S01]  /*204e0*/  @!P5 IMAD.IADD R27, R27, 0x1, -R0 ;  /* 0x000000011b1bd824 */ /* 0x000fe200078e0a00 */
[C---:B------:R-:W-:Y:S01]  /*204f0*/  ISETP.GT.U32.AND P5, PT, R0.reuse, R31, PT ;  /* 0x0000001f0000720c */ /* 0x040fe20003fa4070 */
[----:B0-----:R-:W-:Y:S01]  /*20500*/  IMAD.MOV.U32 R2, RZ, RZ, R18 ;  /* 0x000000ffff027224 */ /* 0x001fe200078e0012 */
[----:B------:R-:W-:Y:S02]  /*20510*/  ISETP.GE.AND P6, PT, R61, RZ, PT ;  /* 0x000000ff3d00720c */ /* 0x000fe40003fc6270 */
[----:B------:R-:W-:Y:S01]  /*20520*/  ISETP.GT.U32.AND P4, PT, R0, R27, PT ;  /* 0x0000001b0000720c */ /* 0x000fe20003f84070 */
[----:B------:R-:W-:Y:S01]  /*20530*/  @!P3 IMAD.MOV R2, RZ, RZ, -R2 ;  /* 0x000000ffff02b224 */ /* 0x000fe200078e0a02 */
[----:B--2---:R-:W-:Y:S02]  /*20540*/  IABS R12, R53 ;  /* 0x00000035000c7213 */ /* 0x004fe40000000000 */
[----:B------:R-:W-:Y:S02]  /*20550*/  ISETP.GE.AND P0, PT, R53, RZ, PT ;  /* 0x000000ff3500720c */ /* 0x000fe40003f06270 */
[----:B------:R-:W2:Y:S01]  /*20560*/  LDL.LU R53, [R1+0x1758] ;  /* 0x0017580001357983 */ /* 0x000ea20000300800 */
[----:B------:R-:W-:-:S04]  /*20570*/  IMAD.HI.U32 R16, R25, R12, RZ ;  /* 0x0000000c19107227 */ /* 0x000fc800078e00ff */
[----:B------:R-:W-:-:S04]  /*20580*/  IMAD.MOV R16, RZ, RZ, -R16 ;  /* 0x000000ffff107224 */ /* 0x000fc800078e0a10 */
[----:B------:R-:W-:-:S05]  /*20590*/  IMAD R12, R0, R16, R12 ;  /* 0x00000010000c7224 */ /* 0x000fca00078e020c */
[----:B------:R-:W-:Y:S01]  /*205a0*/  ISETP.GT.U32.AND P2, PT, R0, R12, PT ;  /* 0x0000000c0000720c */ /* 0x000fe20003f44070 */
[----:B------:R-:W-:-:S12]  /*205b0*/  @!P5 IMAD.IADD R31, R31, 0x1, -R0 ;  /* 0x000000011f1fd824 */ /* 0x000fd800078e0a00 */
[----:B------:R-:W-:-:S05]  /*205c0*/  @!P2 IMAD.IADD R12, R12, 0x1, -R0 ;  /* 0x000000010c0ca824 */ /* 0x000fca00078e0a00 */
[----:B------:R-:W-:Y:S01]  /*205d0*/  ISETP.GT.U32.AND P2, PT, R0, R12, PT ;  /* 0x0000000c0000720c */ /* 0x000fe20003f44070 */
[----:B------:R0:W-:Y:S01]  /*205e0*/  STL [R1+0x20], R2 ;  /* 0x0000200201007387 */ /* 0x0001e20000100800 */
[----:B------:R-:W-:Y:S02]  /*205f0*/  @!P4 IMAD.IADD R27, R27, 0x1, -R0 ;  /* 0x000000011b1bc824 */ /* 0x000fe400078e0a00 */
[----:B0-----:R-:W-:Y:S01]  /*20600*/  IMAD.MOV.U32 R2, RZ, RZ, R31 ;  /* 0x000000ffff027224 */ /* 0x001fe200078e001f */
[----:B---3--:R-:W-:-:S05]  /*20610*/  IABS R16, R51 ;  /* 0x0000003300107213 */ /* 0x008fca0000000000 */
[----:B------:R-:W-:-:S04]  /*20620*/  IMAD.HI.U32 R35, R25, R16, RZ ;  /* 0x0000001019237227 */ /* 0x000fc800078e00ff */
[----:B------:R-:W-:-:S04]  /*20630*/  IMAD.MOV R35, RZ, RZ, -R35 ;  /* 0x000000ffff237224 */ /* 0x000fc800078e0a23 */
[----:B------:R-:W-:-:S05]  /*20640*/  IMAD R16, R0, R35, R16 ;  /* 0x0000002300107224 */ /* 0x000fca00078e0210 */
[----:B------:R-:W-:Y:S02]  /*20650*/  ISETP.GT.U32.AND P5, PT, R0, R16, PT ;  /* 0x000000100000720c */ /* 0x000fe40003fa4070 */
[----:B------:R-:W-:Y:S01]  /*20660*/  ISETP.GE.AND P3, PT, R51, RZ, PT ;  /* 0x000000ff3300720c */ /* 0x000fe20003f66270 */
[----:B------:R-:W-:Y:S01]  /*20670*/  @!P6 IMAD.MOV R2, RZ, RZ, -R2 ;  /* 0x000000ffff02e224 */ /* 0x000fe200078e0a02 */
[----:B------:R-:W3:Y:S01]  /*20680*/  LDL.LU R51, [R1+0x175c] ;  /* 0x00175c0001337983 */ /* 0x000ee20000300800 */
[----:B------:R-:W-:Y:S01]  /*20690*/  @!P2 IMAD.IADD R12, R12, 0x1, -R0 ;  /* 0x000000010c0ca824 */ /* 0x000fe200078e0a00 */
[----:B------:R-:W-:Y:S01]  /*206a0*/  IABS R23, R44 ;  /* 0x0000002c00177213 */ /* 0x000fe20000000000 */
[----:B------:R-:W-:Y:S01]  /*206b0*/  IMAD.MOV.U32 R4, RZ, RZ, R27 ;  /* 0x000000ffff047224 */ /* 0x000fe200078e001b */
[----:B----4-:R-:W-:-:S05]  /*206c0*/  IABS R14, R42 ;  /* 0x0000002a000e7213 */ /* 0x010fca0000000000 */
[----:B------:R-:W-:-:S04]  /*206d0*/  IMAD.HI.U32 R33, R25, R14, RZ ;  /* 0x0000000e19217227 */ /* 0x000fc800078e00ff */
[----:B------:R-:W-:-:S04]  /*206e0*/  IMAD.MOV R33, RZ, RZ, -R33 ;  /* 0x000000ffff217224 */ /* 0x000fc800078e0a21 */
[----:B------:R-:W-:Y:S02]  /*206f0*/  IMAD R14, R0, R33, R14 ;  /* 0x00000021000e7224 */ /* 0x000fe400078e020e */
[----:B------:R-:W-:Y:S01]  /*20700*/  @!P5 IMAD.IADD R16, R16, 0x1, -R0 ;  /* 0x000000011010d824 */ /* 0x000fe200078e0a00 */
[----:B------:R-:W-:Y:S02]  /*20710*/  ISETP.GE.AND P5, PT, R44, RZ, PT ;  /* 0x000000ff2c00720c */ /* 0x000fe40003fa6270 */
[----:B------:R-:W-:Y:S01]  /*20720*/  ISETP.GT.U32.AND P2, PT, R0, R14, PT ;  /* 0x0000000e0000720c */ /* 0x000fe20003f44070 */
[----:B------:R-:W4:Y:S04]  /*20730*/  LDL.LU R44, [R1+0x1760] ;  /* 0x00176000012c7983 */ /* 0x000f280000300800 */
[----:B------:R0:W-:Y:S01]  /*20740*/  STL [R1+0x78], R2 ;  /* 0x0000780201007387 */ /* 0x0001e20000100800 */
[----:B------:R-:W-:-:S02]  /*20750*/  @!P1 IMAD.MOV R4, RZ, RZ, -R4 ;  /* 0x000000ffff049224 */ /* 0x000fc400078e0a04 */
[----:B0-----:R-:W-:-:S04]  /*20760*/  IMAD.MOV.U32 R2, RZ, RZ, R12 ;  /* 0x000000ffff027224 */ /* 0x001fc800078e000c */
[----:B------:R-:W-:Y:S01]  /*20770*/  @!P0 IMAD.MOV R2, RZ, RZ, -R2 ;  /* 0x000000ffff028224 */ /* 0x000fe200078e0a02 */
[----:B------:R-:W-:Y:S01]  /*20780*/  STL [R1+0xb0], R4 ;  /* 0x0000b00401007387 */ /* 0x000fe20000100800 */
[----:B------:R-:W-:Y:S01]  /*20790*/  ISETP.GE.AND P1, PT, R42, RZ, PT ;  /* 0x000000ff2a00720c */ /* 0x000fe20003f26270 */
[----:B------:R-:W-:Y:S02]  /*207a0*/  @!P2 IMAD.IADD R14, R14, 0x1, -R0 ;  /* 0x000000010e0ea824 */ /* 0x000fe400078e0a00 */
[----:B------:R0:W-:Y:S04]  /*207b0*/  STL [R1+0xb8], R2 ;  /* 0x0000b80201007387 */ /* 0x0001e80000100800 */
[----:B------:R-:W4:Y:S01]  /*207c0*/  LDL.LU R42, [R1+0x1764] ;  /* 0x00176400012a7983 */ /* 0x000f220000300800 */
[----:B-----5:R-:W-:-:S02]  /*207d0*/  IABS R18, R55 ;  /* 0x0000003700127213 */ /* 0x020fc40000000000 */
[----:B------:R-:W-:Y:S02]  /*207e0*/  ISETP.GE.AND P2, PT, R55, RZ, PT ;  /* 0x000000ff3700720c */ /* 0x000fe40003f46270 */
[----:B------:R-:W5:Y:S01]  /*207f0*/  LDL.LU R55, [R1+0x1768] ;  /* 0x0017680001377983 */ /* 0x000f620000300800 */
[----:B------:R-:W-:Y:S01]  /*20800*/  ISETP.GT.U32.AND P6, PT, R0, R16, PT ;  /* 0x000000100000720c */ /* 0x000fe20003fc4070 */
[----:B------:R-:W-:-:S04]  /*20810*/  IMAD.HI.U32 R29, R25, R23, RZ ;  /* 0x00000017191d7227 */ /* 0x000fc800078e00ff */
[----:B------:R-:W-:-:S04]  /*20820*/  IMAD.MOV R29, RZ, RZ, -R29 ;  /* 0x000000ffff1d7224 */ /* 0x000fc800078e0a1d */
[----:B------:R-:W-:-:S04]  /*20830*/  IMAD R23, R0, R29, R23 ;  /* 0x0000001d00177224 */ /* 0x000fc800078e0217 */
[----:B------:R-:W-:Y:S01]  /*20840*/  @!P6 IMAD.IADD R16, R16, 0x1, -R0 ;  /* 0x000000011010e824 */ /* 0x000fe200078e0a00 */
[----:B------:R-:W-:-:S03]  /*20850*/  ISETP.GT.U32.AND P4, PT, R0, R23, PT ;  /* 0x000000170000720c */ /* 0x000fc60003f84070 */
[----:B0-----:R-:W-:-:S04]  /*20860*/  IMAD.MOV.U32 R2, RZ, RZ, R16 ;  /* 0x000000ffff027224 */ /* 0x001fc800078e0010 */
[----:B------:R-:W-:Y:S01]  /*20870*/  @!P3 IMAD.MOV R2, RZ, RZ, -R2 ;  /* 0x000000ffff02b224 */ /* 0x000fe200078e0a02 */
[----:B------:R-:W-:Y:S02]  /*20880*/  IABS R20, R54 ;  /* 0x0000003600147213 */ /* 0x000fe40000000000 */
[----:B------:R-:W-:Y:S02]  /*20890*/  ISETP.GE.AND P6, PT, R54, RZ, PT ;  /* 0x000000ff3600720c */ /* 0x000fe40003fc6270 */
[----:B------:R0:W-:Y:S01]  /*208a0*/  STL [R1+0xbc], R2 ;  /* 0x0000bc0201007387 */ /* 0x0001e20000100800 */
[----:B------:R-:W-:-:S03]  /*208b0*/  @!P4 IMAD.IADD R23, R23, 0x1, -R0 ;  /* 0x000000011717c824 */ /* 0x000fc600078e0a00 */
[----:B------:R-:W5:Y:S01]  /*208c0*/  LDL.LU R54, [R1+0x176c] ;  /* 0x00176c0001367983 */ /* 0x000f620000300800 */
[----:B------:R-:W-:Y:S01]  /*208d0*/  IMAD.HI.U32 R29, R25, R20, RZ ;  /* 0x00000014191d7227 */ /* 0x000fe200078e00ff */
[----:B------:R-:W-:-:S03]  /*208e0*/  ISETP.GT.U32.AND P4, PT, R0, R23, PT ;  /* 0x000000170000720c */ /* 0x000fc60003f84070 */
[----:B------:R-:W-:-:S04]  /*208f0*/  IMAD.MOV R29, RZ, RZ, -R29 ;  /* 0x000000ffff1d7224 */ /* 0x000fc800078e0a1d */
[----:B------:R-:W-:Y:S02]  /*20900*/  IMAD R20, R0, R29, R20 ;  /* 0x0000001d00147224 */ /* 0x000fe400078e0214 */
[----:B------:R-:W-:-:S04]  /*20910*/  IMAD.HI.U32 R29, R25, R18, RZ ;  /* 0x00000012191d7227 */ /* 0x000fc800078e00ff */
[----:B------:R-:W-:Y:S02]  /*20920*/  IMAD.MOV R29, RZ, RZ, -R29 ;  /* 0x000000ffff1d7224 */ /* 0x000fe400078e0a1d */
[----:B------:R-:W-:Y:S01]  /*20930*/  @!P4 IMAD.IADD R23, R23, 0x1, -R0 ;  /* 0x000000011717c824 */ /* 0x000fe200078e0a00 */
[C---:B------:R-:W-:Y:S01]  /*20940*/  ISETP.GT.U32.AND P3, PT, R0.reuse, R14, PT ;  /* 0x0000000e0000720c */ /* 0x040fe20003f64070 */
[C---:B------:R-:W-:Y:S02]  /*20950*/  IMAD R18, R0.reuse, R29, R18 ;  /* 0x0000001d00127224 */ /* 0x040fe400078e0212 */
[----:B0-----:R-:W-:Y:S01]  /*20960*/  IMAD.MOV.U32 R2, RZ, RZ, R23 ;  /* 0x000000ffff027224 */ /* 0x001fe200078e0017 */
[C---:B------:R-:W-:Y:S02]  /*20970*/  ISETP.GT.U32.AND P0, PT, R0.reuse, R20, PT ;  /* 0x000000140000720c */ /* 0x040fe40003f04070 */
[----:B------:R-:W-:Y:S01]  /*20980*/  ISETP.GT.U32.AND P4, PT, R0, R18, PT ;  /* 0x000000120000720c */ /* 0x000fe20003f84070 */
[----:B------:R-:W-:-:S06]  /*20990*/  @!P5 IMAD.MOV R2, RZ, RZ, -R2 ;  /* 0x000000ffff02d224 */ /* 0x000fcc00078e0a02 */
[----:B------:R-:W-:-:S04]  /*209a0*/  @!P3 IMAD.IADD R14, R14, 0x1, -R0 ;  /* 0x000000010e0eb824 */ /* 0x000fc800078e0a00 */
[--C-:B------:R-:W-:Y:S02]  /*209b0*/  @!P0 IMAD.IADD R20, R20, 0x1, -R0.reuse ;  /* 0x0000000114148824 */ /* 0x100fe400078e0a00 */
[----:B------:R-:W-:-:S03]  /*209c0*/  @!P4 IMAD.IADD R18, R18, 0x1, -R0 ;  /* 0x000000011212c824 */ /* 0x000fc600078e0a00 */
[C---:B------:R-:W-:Y:S02]  /*209d0*/  ISETP.GT.U32.AND P0, PT, R0.reuse, R20, PT ;  /* 0x000000140000720c */ /* 0x040fe40003f04070 */
[----:B------:R-:W-:-:S11]  /*209e0*/  ISETP.GT.U32.AND P4, PT, R0, R18, PT ;  /* 0x000000120000720c */ /* 0x000fd60003f84070 */
[----:B------:R-:W-:Y:S01]  /*209f0*/  @!P0 IMAD.IADD R20, R20, 0x1, -R0 ;  /* 0x0000000114148824 */ /* 0x000fe200078e0a00 */
[----:B--2---:R-:W-:Y:S02]  /*20a00*/  IABS R12, R53 ;  /* 0x00000035000c7213 */ /* 0x004fe40000000000 */
[----:B------:R-:W-:Y:S02]  /*20a10*/  ISETP.GE.AND P5, PT, R53, RZ, PT ;  /* 0x000000ff3500720c */ /* 0x000fe40003fa6270 */
[----:B------:R-:W2:Y:S01]  /*20a20*/  LDL.LU R53, [R1+0x1770] ;  /* 0x0017700001357983 */ /* 0x000ea20000300800 */
[----:B------:R-:W-:-:S04]  /*20a30*/  IMAD.HI.U32 R16, R25, R12, RZ ;  /* 0x0000000c19107227 */ /* 0x000fc800078e00ff */
[----:B------:R-:W-:-:S04]  /*20a40*/  IMAD.MOV R16, RZ, RZ, -R16 ;  /* 0x000000ffff107224 */ /* 0x000fc800078e0a10 */
[----:B------:R-:W-:-:S05]  /*20a50*/  IMAD R12, R0, R16, R12 ;  /* 0x00000010000c7224 */ /* 0x000fca00078e020c */
[----:B------:R-:W-:Y:S01]  /*20a60*/  ISETP.GT.U32.AND P3, PT, R0, R12, PT ;  /* 0x0000000c0000720c */ /* 0x000fe20003f64070 */
[----:B------:R0:W-:Y:S01]  /*20a70*/  STL [R1+0xb4], R2 ;  /* 0x0000b40201007387 */ /* 0x0001e20000100800 */
[----:B------:R-:W-:Y:S02]  /*20a80*/  @!P4 IMAD.IADD R18, R18, 0x1, -R0 ;  /* 0x000000011212c824 */ /* 0x000fe400078e0a00 */
[----:B0-----:R-:W-:-:S09]  /*20a90*/  IMAD.MOV.U32 R2, RZ, RZ, R14 ;  /* 0x000000ffff027224 */ /* 0x001fd200078e000e */
[----:B------:R-:W-:Y:S02]  /*20aa0*/  @!P3 IMAD.IADD R12, R12, 0x1, -R0 ;  /* 0x000000010c0cb824 */ /* 0x000fe400078e0a00 */
[----:B------:R-:W-:-:S03]  /*20ab0*/  @!P1 IMAD.MOV R2, RZ, RZ, -R2 ;  /* 0x000000ffff029224 */ /* 0x000fc600078e0a02 */
[----:B------:R-:W-:Y:S01]  /*20ac0*/  ISETP.GT.U32.AND P3, PT, R0, R12, PT ;  /* 0x0000000c0000720c */ /* 0x000fe20003f64070 */
[----:B------:R-:W-:-:S04]  /*20ad0*/  IMAD.MOV.U32 R4, RZ, RZ, R20 ;  /* 0x000000ffff047224 */ /* 0x000fc800078e0014 */
[----:B------:R-:W-:-:S08]  /*20ae0*/  @!P6 IMAD.MOV R4, RZ, RZ, -R4 ;  /* 0x000000ffff04e224 */ /* 0x000fd000078e0a04 */
[----:B------:R-:W-:Y:S01]  /*20af0*/  @!P3 IMAD.IADD R12, R12, 0x1, -R0 ;  /* 0x000000010c0cb824 */ /* 0x000fe200078e0a00 */
[----:B---3--:R-:W-:Y:S02]  /*20b00*/  IABS R29, R51 ;  /* 0x00000033001d7213 */ /* 0x008fe40000000000 */
[----:B------:R-:W-:Y:S02]  /*20b10*/  ISETP.GE.AND P0, PT, R51, RZ, PT ;  /* 0x000000ff3300720c */ /* 0x000fe40003f06270 */
[----:B------:R-:W3:Y:S04]  /*20b20*/  LDL.LU R51, [R1+0x1774] ;  /* 0x0017740001337983 */ /* 0x000ee80000300800 */
[----:B------:R0:W-:Y:S01]  /*20b30*/  STL [R1+0xa0], R2 ;  /* 0x0000a00201007387 */ /* 0x0001e20000100800 */
[----:B------:R-:W-:-:S04]  /*20b40*/  IMAD.HI.U32 R16, R25, R29, RZ ;  /* 0x0000001d19107227 */ /* 0x000fc800078e00ff */
[----:B0-----:R-:W-:-:S04]  /*20b50*/  IMAD.MOV.U32 R2, RZ, RZ, R18 ;  /* 0x000000ffff027224 */ /* 0x001fc800078e0012 */
[----:B------:R-:W-:Y:S02]  /*20b60*/  @!P2 IMAD.MOV R2, RZ, RZ, -R2 ;  /* 0x000000ffff02a224 */ /* 0x000fe400078e0a02 */
[----:B------:R-:W-:-:S04]  /*20b70*/  IMAD.MOV R16, RZ, RZ, -R16 ;  /* 0x000000ffff107224 */ /* 0x000fc800078e0a10 */
[----:B------:R-:W-:Y:S01]  /*20b80*/  IMAD R29, R0, R16, R29 ;  /* 0x00000010001d7224 */ /* 0x000fe200078e021d */
[----:B----4-:R-:W-:Y:S02]  /*20b90*/  IABS R27, R44 ;  /* 0x0000002c001b7213 */ /* 0x010fe40000000000 */
[----:B------:R-:W-:Y:S02]  /*20ba0*/  ISETP.GE.AND P4, PT, R44, RZ, PT ;  /* 0x000000ff2c00720c */ /* 0x000fe40003f86270 */
[----:B------:R-:W4:Y:S04]  /*20bb0*/  LDL.LU R44, [R1+0x1778] ;  /* 0x00177800012c7983 */ /* 0x000f280000300800 */
[----:B------:R-:W-:Y:S04]  /*20bc0*/  STL [R1+0xa8], R4 ;  /* 0x0000a80401007387 */ /* 0x000fe80000100800 */
[----:B------:R0:W-:Y:S02]  /*20bd0*/  STL [R1+0xac], R2 ;  /* 0x0000ac0201007387 */ /* 0x0001e40000100800 */
[----:B0-----:R-:W-:-:S04]  /*20be0*/  IMAD.MOV.U32 R2, RZ, RZ, R12 ;  /* 0x000000ffff027224 */ /* 0x001fc800078e000c */
[----:B------:R-:W-:Y:S01]  /*20bf0*/  @!P5 IMAD.MOV R2, RZ, RZ, -R2 ;  /* 0x000000ffff02d224 */ /* 0x000fe200078e0a02 */
[----:B-----5:R-:W-:Y:S02]  /*20c00*/  IABS R16, R55 ;  /* 0x0000003700107213 */ /* 0x020fe40000000000 */
[----:B------:R-:W-:Y:S02]  /*20c10*/  ISETP.GE.AND P5, PT, R55, RZ, PT ;  /* 0x000000ff3700720c */ /* 0x000fe40003fa6270 */
[----:B------:R-:W5:Y:S01]  /*20c20*/  LDL.LU R55, [R1+0x177c] ;  /* 0x00177c0001377983 */ /* 0x000f620000300800 */
        /* <DEDUP_REMOVED lines=8> */
[----:B------:R-:W-:Y:S01]  /*20cb0*/  IABS R20, R54 ;  /* 0x0000003600147213 */ /* 0x000fe20000000000 */
[C---:B------:R-:W-:Y:S01]  /*20cc0*/  IMAD.HI.U32 R14, R25.reuse, R23, RZ ;  /* 0x00000017190e7227 */ /* 0x040fe200078e00ff */
[C---:B------:R-:W-:Y:S02]  /*20cd0*/  ISETP.GT.U32.AND P1, PT, R0.reuse, R29, PT ;  /* 0x0000001d0000720c */ /* 0x040fe40003f24070 */
[----:B------:R-:W-:Y:S01]  /*20ce0*/  ISETP.GT.U32.AND P6, PT, R0, R27, PT ;  /* 0x0000001b0000720c */ /* 0x000fe20003fc4070 */
[----:B------:R-:W-:-:S04]  /*20cf0*/  IMAD.HI.U32 R12, R25, R20, RZ ;  /* 0x00000014190c7227 */ /* 0x000fc800078e00ff */
[----:B------:R-:W-:Y:S02]  /*20d00*/  IMAD.MOV R14, RZ, RZ, -R14 ;  /* 0x000000ffff0e7224 */ /* 0x000fe400078e0a0e */
[----:B------:R-:W-:Y:S02]  /*20d10*/  IMAD.MOV R12, RZ, RZ, -R12 ;  /* 0x000000ffff0c7224 */ /* 0x000fe400078e0a0c */
[C---:B------:R-:W-:Y:S02]  /*20d20*/  IMAD R23, R0.reuse, R14, R23 ;  /* 0x0000000e00177224 */ /* 0x040fe400078e0217 */
[C---:B------:R-:W-:Y:S02]  /*20d30*/  IMAD R20, R0.reuse, R12, R20 ;  /* 0x0000000c00147224 */ /* 0x040fe400078e0214 */
[--C-:B------:R-:W-:Y:S01]  /*20d40*/  @!P6 IMAD.IADD R27, R27, 0x1, -R0.reuse ;  /* 0x000000011b1be824 */ /* 0x100fe200078e0a00 */
[C---:B------:R-:W-:Y:S01]  /*20d50*/  ISETP.GT.U32.AND P3, PT, R0.reuse, R23, PT ;  /* 0x000000170000720c */ /* 0x040fe20003f64070 */
[----:B------:R-:W-:Y:S01]  /*20d60*/  @!P1 IMAD.IADD R29, R29, 0x1, -R0 ;  /* 0x000000011d1d9824 */ /* 0x000fe200078e0a00 */
[----:B------:R-:W-:Y:S01]  /*20d70*/  ISETP.GT.U32.AND P6, PT, R0, R20, PT ;  /* 0x000000140000720c */ /* 0x000fe20003fc4070 */
[----:B------:R0:W-:Y:S01]  /*20d80*/  STL [R1+0xa4], R2 ;  /* 0x0000a40201007387 */ /* 0x0001e20000100800 */
[----:B------:R-:W-:-:S04]  /*20d90*/  IMAD.HI.U32 R14, R25, R16, RZ ;  /* 0x00000010190e7227 */ /* 0x000fc800078e00ff */
[----:B------:R-:W-:Y:S02]  /*20da0*/  IMAD.MOV R14, RZ, RZ, -R14 ;  /* 0x000000ffff0e7224 */ /* 0x000fe400078e0a0e */
[----:B0-----:R-:W-:-:S04]  /*20db0*/  IMAD.MOV.U32 R2, RZ, RZ, R29 ;  /* 0x000000ffff027224 */ /* 0x001fc800078e001d */
[----:B------:R-:W-:Y:S02]  /*20dc0*/  @!P0 IMAD.MOV R2, RZ, RZ, -R2 ;  /* 0x000000ffff028224 */ /* 0x000fe400078e0a02 */
[----:B------:R-:W-:Y:S02]  /*20dd0*/  @!P3 IMAD.IADD R23, R23, 0x1, -R0 ;  /* 0x000000011717b824 */ /* 0x000fe400078e0a00 */
[----:B------:R-:W-:Y:S01]  /*20de0*/  IMAD R16, R0, R14, R16 ;  /* 0x0000000e00107224 */ /* 0x000fe200078e0210 */
[----:B------:R0:W-:Y:S01]  /*20df0*/  STL [R1+0x9c], R2 ;  /* 0x00009c0201007387 */ /* 0x0001e20000100800 */
[----:B------:R-:W-:Y:S01]  /*20e00*/  @!P6 IMAD.IADD R20, R20, 0x1, -R0 ;  /* 0x000000011414e824 */ /* 0x000fe200078e0a00 */
[C---:B------:R-:W-:Y:S02]  /*20e10*/  ISETP.GT.U32.AND P3, PT, R0.reuse, R23, PT ;  /* 0x000000170000720c */ /* 0x040fe40003f64070 */
[----:B------:R-:W-:Y:S02]  /*20e20*/  ISETP.GT.U32.AND P1, PT, R0, R16, PT ;  /* 0x000000100000720c */ /* 0x000fe40003f24070 */
[----:B------:R-:W-:-:S02]  /*20e30*/  ISETP.GE.AND P2, PT, R42, RZ, PT ;  /* 0x000000ff2a00720c */ /* 0x000fc40003f46270 */
[----:B------:R-:W-:-:S07]  /*20e40*/  ISETP.GE.AND P0, PT, R54, RZ, PT ;  /* 0x000000ff3600720c */ /* 0x000fce0003f06270 */
[--C-:B------:R-:W-:Y:S02]  /*20e50*/  @!P3 IMAD.IADD R23, R23, 0x1, -R0.reuse ;  /* 0x000000011717b824 */ /* 0x100fe400078e0a00 */
[----:B------:R-:W-:-:S05]  /*20e60*/  @!P1 IMAD.IADD R16, R16, 0x1, -R0 ;  /* 0x0000000110109824 */ /* 0x000fca00078e0a00 */
[----:B------:R-:W-:Y:S01]  /*20e70*/  ISETP.GT.U32.AND P1, PT, R0, R16, PT ;  /* 0x000000100000720c */ /* 0x000fe20003f24070 */
[----:B0-----:R-:W-:Y:S01]  /*20e80*/  IMAD.MOV.U32 R2, RZ, RZ, R27 ;  /* 0x000000ffff027224 */ /* 0x001fe200078e001b */
[----:B--2---:R-:W-:Y:S02]  /*20e90*/  IABS R18, R53 ;  /* 0x0000003500127213 */ /* 0x004fe40000000000 */
[----:B------:R-:W-:Y:S02]  /*20ea0*/  ISETP.GE.AND P6, PT, R53, RZ, PT ;  /* 0x000000ff3500720c */ /* 0x000fe40003fc6270 */
[----:B------:R-:W2:Y:S01]  /*20eb0*/  LDL.LU R53, [R1+0x1780] ;  /* 0x0017800001357983 */ /* 0x000ea20000300800 */
[----:B------:R-:W-:-:S03]  /*20ec0*/  IMAD.HI.U32 R31, R25, R18, RZ ;  /* 0x00000012191f7227 */ /* 0x000fc600078e00ff */
[----:B------:R-:W2:Y:S01]  /*20ed0*/  LDL.LU R42, [R1+0x1784] ;  /* 0x00178400012a7983 */ /* 0x000ea20000300800 */
[----:B------:R-:W-:-:S03]  /*20ee0*/  IMAD.MOV R31, RZ, RZ, -R31 ;  /* 0x000000ffff1f7224 */ /* 0x000fc600078e0a1f */
[----:B------:R-:W2:Y:S01]  /*20ef0*/  LDL.LU R54, [R1+0x1788] ;  /* 0x0017880001367983 */ /* 0x000ea20000300800 */
[----:B------:R-:W-:-:S05]  /*20f00*/  IMAD R18, R0, R31, R18 ;  /* 0x0000001f00127224 */ /* 0x000fca00078e0212 */
[----:B------:R-:W-:Y:S01]  /*20f10*/  ISETP.GT.U32.AND P3, PT, R0, R18, PT ;  /* 0x000000120000720c */ /* 0x000fe20003f64070 */
[----:B------:R-:W-:Y:S02]  /*20f20*/  @!P4 IMAD.MOV R2, RZ, RZ, -R2 ;  /* 0x000000ffff02c224 */ /* 0x000fe400078e0a02 */
[----:B------:R-:W-:Y:S02]  /*20f30*/  @!P1 IMAD.IADD R16, R16, 0x1, -R0 ;  /* 0x0000000110109824 */ /* 0x000fe400078e0a00 */
[----:B------:R-:W-:-:S08]  /*20f40*/  IMAD.MOV.U32 R4, RZ, RZ, R23 ;  /* 0x000000ffff047224 */ /* 0x000fd000078e0017 */
[----:B------:R-:W-:Y:S01]  /*20f50*/  @!P3 IMAD.IADD R18, R18, 0x1, -R0 ;  /* 0x000000011212b824 */ /* 0x000fe200078e0a00 */
[----:B------:R0:W-:Y:S04]  /*20f60*/  STL [R1+0x88], R2 ;  /* 0x0000880201007387 */ /* 0x0001e80000100800 */
[----:B------:R-:W-:Y:S01]  /*20f70*/  ISETP.GT.U32.AND P4, PT, R0, R18, PT ;  /* 0x000000120000720c */ /* 0x000fe20003f84070 */
[----:B------:R-:W-:Y:S02]  /*20f80*/  @!P2 IMAD.MOV R4, RZ, RZ, -R4 ;  /* 0x000000ffff04a224 */ /* 0x000fe400078e0a04 */
[----:B0-----:R-:W-:-:S04]  /*20f90*/  IMAD.MOV.U32 R2, RZ, RZ, R16 ;  /* 0x000000ffff027224 */ /* 0x001fc800078e0010 */
[----:B------:R-:W-:Y:S01]  /*20fa0*/  @!P5 IMAD.MOV R2, RZ, RZ, -R2 ;  /* 0x000000ffff02d224 */ /* 0x000fe200078e0a02 */
[----:B------:R-:W-:Y:S05]  /*20fb0*/  STL [R1+0x8c], R4 ;  /* 0x00008c0401007387 */ /* 0x000fea0000100800 */
[----:B------:R-:W-:Y:S01]  /*20fc0*/  @!P4 IMAD.IADD R18, R18, 0x1, -R0 ;  /* 0x000000011212c824 */ /* 0x000fe200078e0a00 */
[----:B------:R0:W-:Y:S01]  /*20fd0*/  STL [R1+0x94], R2 ;  /* 0x0000940201007387 */ /* 0x0001e20000100800 */
[----:B---3--:R-:W-:Y:S02]  /*20fe0*/  IABS R14, R51 ;  /* 0x00000033000e7213 */ /* 0x008fe40000000000 */
[----:B------:R-:W-:-:S02]  /*20ff0*/  ISETP.GE.AND P2, PT, R51, RZ, PT ;  /* 0x000000ff3300720c */ /* 0x000fc40003f46270 */
[----:B------:R-:W3:Y:S01]  /*21000*/  LDL.LU R51, [R1+0x178c] ;  /* 0x00178c0001337983 */ /* 0x000ee20000300800 */
[----:B-----5:R-:W-:Y:S02]  /*21010*/  IABS R27, R55 ;  /* 0x00000037001b7213 */ /* 0x020fe40000000000 */
[----:B------:R-:W-:Y:S02]  /*21020*/  ISETP.GE.AND P4, PT, R55, RZ, PT ;  /* 0x000000ff3700720c */ /* 0x000fe40003f86270 */
[----:B------:R-:W5:Y:S01]  /*21030*/  LDL.LU R55, [R1+0x1790] ;  /* 0x0017900001377983 */ /* 0x000f620000300800 */
[----:B------:R-:W-:Y:S01]  /*21040*/  IMAD.HI.U32 R31, R25, R14, RZ ;  /* 0x0000000e191f7227 */ /* 0x000fe200078e00ff */
[----:B----4-:R-:W-:-:S03]  /*21050*/  IABS R12, R44 ;  /* 0x0000002c000c7213 */ /* 0x010fc60000000000 */
        /* <DEDUP_REMOVED lines=8> */
[----:B------:R-:W-:Y:S01]  /*210e0*/  ISETP.GT.U32.AND P5, PT, R0, R12, PT ;  /* 0x0000000c0000720c */ /* 0x000fe20003fa4070 */
[----:B0-----:R-:W-:Y:S02]  /*210f0*/  IMAD.MOV.U32 R2, RZ, RZ, R20 ;  /* 0x000000ffff027224 */ /* 0x001fe400078e0014 */
[----:B------:R-:W-:Y:S02]  /*21100*/  @!P1 IMAD.IADD R14, R14, 0x1, -R0 ;  /* 0x000000010e0e9824 */ /* 0x000fe400078e0a00 */
[----:B------:R-:W-:Y:S02]  /*21110*/  @!P0 IMAD.MOV R2, RZ, RZ, -R2 ;  /* 0x000000ffff028224 */ /* 0x000fe400078e0a02 */
[----:B------:R-:W-:Y:S01]  /*21120*/  IMAD.HI.U32 R16, R25, R27, RZ ;  /* 0x0000001b19107227 */ /* 0x000fe200078e00ff */
[----:B------:R-:W-:Y:S02]  /*21130*/  ISETP.GT.U32.AND P0, PT, R0, R14, PT ;  /* 0x0000000e0000720c */ /* 0x000fe40003f04070 */
[----:B------:R0:W-:Y:S01]  /*21140*/  STL [R1+0x98], R2 ;  /* 0x0000980201007387 */ /* 0x0001e20000100800 */
[----:B------:R-:W-:-:S02]  /*21150*/  IMAD.MOV R16, RZ, RZ, -R16 ;  /* 0x000000ffff107224 */ /* 0x000fc400078e0a10 */
[----:B------:R-:W-:Y:S02]  /*21160*/  @!P5 IMAD.IADD R12, R12, 0x1, -R0 ;  /* 0x000000010c0cd824 */ /* 0x000fe400078e0a00 */
[----:B------:R-:W-:Y:S02]  /*21170*/  IMAD R27, R0, R16, R27 ;  /* 0x00000010001b7224 */ /* 0x000fe400078e021b */
[----:B0-----:R-:W-:-:S04]  /*21180*/  IMAD.MOV.U32 R2, RZ, RZ, R18 ;  /* 0x000000ffff027224 */ /* 0x001fc800078e0012 */
[----:B------:R-:W-:Y:S01]  /*21190*/  @!P6 IMAD.MOV R2, RZ, RZ, -R2 ;  /* 0x000000ffff02e224 */ /* 0x000fe200078e0a02 */
[----:B------:R-:W-:Y:S01]  /*211a0*/  ISETP.GT.U32.AND P5, PT, R0, R12, PT ;  /* 0x0000000c0000720c */ /* 0x000fe20003fa4070 */
[----:B------:R-:W-:Y:S01]  /*211b0*/  @!P0 IMAD.IADD R14, R14, 0x1, -R0 ;  /* 0x000000010e0e8824 */ /* 0x000fe200078e0a00 */
[----:B------:R-:W-:-:S03]  /*211c0*/  ISETP.GT.U32.AND P6, PT, R0, R27, PT ;  /* 0x0000001b0000720c */ /* 0x000fc60003fc4070 */
[----:B------:R-:W-:Y:S01]  /*211d0*/  IMAD.MOV.U32 R4, RZ, RZ, R14 ;  /* 0x000000ffff047224 */ /* 0x000fe200078e000e */
[----:B------:R-:W-:-:S03]  /*211e0*/  ISETP.GE.AND P3, PT, R44, RZ, PT ;  /* 0x000000ff2c00720c */ /* 0x000fc60003f66270 */
[----:B------:R-:W-:-:S04]  /*211f0*/  @!P2 IMAD.MOV R4, RZ, RZ, -R4 ;  /* 0x000000ffff04a224 */ /* 0x000fc800078e0a04 */
[--C-:B------:R-:W-:Y:S02]  /*21200*/  @!P5 IMAD.IADD R12, R12, 0x1, -R0.reuse ;  /* 0x000000010c0cd824 */ /* 0x100fe400078e0a00 */
[----:B------:R-:W-:-:S05]  /*21210*/  @!P6 IMAD.IADD R27, R27, 0x1, -R0 ;  /* 0x000000011b1be824 */ /* 0x000fca00078e0a00 */
[----:B------:R-:W-:-:S13]  /*21220*/  ISETP.GT.U32.AND P6, PT, R0, R27, PT ;  /* 0x0000001b0000720c */ /* 0x000fda0003fc4070 */
[----:B------:R-:W-:Y:S01]  /*21230*/  @!P6 IMAD.IADD R27, R27, 0x1, -R0 ;  /* 0x000000011b1be824 */ /* 0x000fe200078e0a00 */
[----:B--2---:R-:W-:Y:S02]  /*21240*/  ISETP.GE.AND P1, PT, R53, RZ, PT ;  /* 0x000000ff3500720c */ /* 0x004fe40003f26270 */
[----:B------:R-:W-:Y:S02]  /*21250*/  IABS R20, R53 ;  /* 0x0000003500147213 */ /* 0x000fe40000000000 */
[----:B------:R-:W2:Y:S04]  /*21260*/  LDL.LU R53, [R1+0x1794] ;  /* 0x0017940001357983 */ /* 0x000ea80000300800 */
[----:B------:R0:W-:Y:S04]  /*21270*/  STL [R1+0x90], R2 ;  /* 0x0000900201007387 */ /* 0x0001e80000100800 */
[----:B------:R-:W4:Y:S01]  /*21280*/  LDL.LU R60, [R1+0x1798] ;  /* 0x00179800013c7983 */ /* 0x000f220000300800 */
[----:B------:R-:W-:-:S02]  /*21290*/  IABS R23, R42 ;  /* 0x0000002a00177213 */ /* 0x000fc40000000000 */
[----:B------:R-:W-:Y:S01]  /*212a0*/  ISETP.GE.AND P0, PT, R42, RZ, PT ;  /* 0x000000ff2a00720c */ /* 0x000fe20003f06270 */
[----:B------:R-:W4:Y:S01]  /*212b0*/  LDL.LU R44, [R1+0x179c] ;  /* 0x00179c00012c7983 */ /* 0x000f220000300800 */
[----:B------:R-:W-:-:S03]  /*212c0*/  IMAD.HI.U32 R18, R25, R20, RZ ;  /* 0x0000001419127227 */ /* 0x000fc600078e00ff */
[----:B------:R-:W4:Y:S01]  /*212d0*/  LDL.LU R42, [R1+0x17a0] ;  /* 0x0017a000012a7983 */ /* 0x000f220000300800 */
[----:B------:R-:W-:Y:S01]  /*212e0*/  IABS R16, R54 ;  /* 0x0000003600107213 */ /* 0x000fe20000000000 */
[C---:B------:R-:W-:Y:S01]  /*212f0*/  IMAD.HI.U32 R29, R25.reuse, R23, RZ ;  /* 0x00000017191d7227 */ /* 0x040fe200078e00ff */
[----:B------:R-:W-:Y:S01]  /*21300*/  ISETP.GE.AND P5, PT, R54, RZ, PT ;  /* 0x000000ff3600720c */ /* 0x000fe20003fa6270 */
[----:B------:R-:W-:Y:S02]  /*21310*/  STL [R1+0x80], R4 ;  /* 0x0000800401007387 */ /* 0x000fe40000100800 */
[----:B------:R-:W-:Y:S02]  /*21320*/  IMAD.MOV R18, RZ, RZ, -R18 ;  /* 0x000000ffff127224 */ /* 0x000fe400078e0a12 */
[----:B------:R-:W4:Y:S01]  /*21330*/  LDL.LU R54, [R1+0x17a4] ;  /* 0x0017a40001367983 */ /* 0x000f220000300800 */
[----:B------:R-:W-:-:S04]  /*21340*/  IMAD.HI.U32 R31, R25, R16, RZ ;  /* 0x00000010191f7227 */ /* 0x000fc800078e00ff */
[----:B------:R-:W-:Y:S02]  /*21350*/  IMAD.MOV R29, RZ, RZ, -R29 ;  /* 0x000000ffff1d7224 */ /* 0x000fe400078e0a1d */
[C---:B------:R-:W-:Y:S02]  /*21360*/  IMAD R20, R0.reuse, R18, R20 ;  /* 0x0000001200147224 */ /* 0x040fe400078e0214 */
[----:B------:R-:W-:Y:S02]  /*21370*/  IMAD.MOV R31, RZ, RZ, -R31 ;  /* 0x000000ffff1f7224 */ /* 0x000fe400078e0a1f */
[C---:B------:R-:W-:Y:S02]  /*21380*/  IMAD R23, R0.reuse, R29, R23 ;  /* 0x0000001d00177224 */ /* 0x040fe400078e0217 */
[----:B0-----:R-:W-:Y:S01]  /*21390*/  IMAD.MOV.U32 R2, RZ, RZ, R12 ;  /* 0x000000ffff027224 */ /* 0x001fe200078e000c */
[C---:B------:R-:W-:Y:S01]  /*213a0*/  ISETP.GT.U32.AND P2, PT, R0.reuse, R20, PT ;  /* 0x000000140000720c */ /* 0x040fe20003f44070 */
[----:B------:R-:W-:-:S02]  /*213b0*/  IMAD R16, R0, R31, R16 ;  /* 0x0000001f00107224 */ /* 0x000fc400078e0210 */
[----:B------:R-:W-:Y:S01]  /*213c0*/  @!P3 IMAD.MOV R2, RZ, RZ, -R2 ;  /* 0x000000ffff02b224 */ /* 0x000fe200078e0a02 */
[C---:B------:R-:W-:Y:S02]  /*213d0*/  ISETP.GT.U32.AND P3, PT, R0.reuse, R23, PT ;  /* 0x000000170000720c */ /* 0x040fe40003f64070 */
[----:B------:R-:W-:-:S07]  /*213e0*/  ISETP.GT.U32.AND P6, PT, R0, R16, PT ;  /* 0x000000100000720c */ /* 0x000fce0003fc4070 */
[----:B------:R-:W-:-:S04]  /*213f0*/  @!P2 IMAD.IADD R20, R20, 0x1, -R0 ;  /* 0x000000011414a824 */ /* 0x000fc800078e0a00 */
[--C-:B------:R-:W-:Y:S01]  /*21400*/  @!P3 IMAD.IADD R23, R23, 0x1, -R0.reuse ;  /* 0x000000011717b824 */ /* 0x100fe200078e0a00 */
[----:B------:R-:W-:Y:S01]  /*21410*/  ISETP.GT.U32.AND P3, PT, R0, R20, PT ;  /* 0x000000140000720c */ /* 0x000fe20003f64070 */
[----:B------:R-:W-:-:S03]  /*21420*/  @!P6 IMAD.IADD R16, R16, 0x1, -R0 ;  /* 0x000000011010e824 */ /* 0x000fc600078e0a00 */
[----:B------:R-:W-:Y:S01]  /*21430*/  ISETP.GT.U32.AND P6, PT, R0, R23, PT ;  /* 0x000000170000720c */ /* 0x000fe20003fc4070 */
[----:B------:R0:W-:Y:S02]  /*21440*/  STL [R1+0x84], R2 ;  /* 0x0000840201007387 */ /* 0x0001e40000100800 */
[----:B0-----:R-:W-:-:S04]  /*21450*/  IMAD.MOV.U32 R2, RZ, RZ, R27 ;  /* 0x000000ffff027224 */ /* 0x001fc800078e001b */
[----:B------:R-:W-:Y:S01]  /*21460*/  @!P4 IMAD.MOV R2, RZ, RZ, -R2 ;  /* 0x000000ffff02c224 */ /* 0x000fe200078e0a02 */
[----:B------:R-:W-:Y:S01]  /*21470*/  ISETP.GT.U32.AND P4, PT, R0, R16, PT ;  /* 0x000000100000720c */ /* 0x000fe20003f84070 */
[----:B------:R-:W-:-:S04]  /*21480*/  @!P3 IMAD.IADD R20, R20, 0x1, -R0 ;  /* 0x000000011414b824 */ /* 0x000fc800078e0a00 */
[----:B------:R-:W-:Y:S01]  /*21490*/  @!P6 IMAD.IADD R23, R23, 0x1, -R0 ;  /* 0x000000011717e824 */ /* 0x000fe200078e0a00 */
[----:B------:R0:W-:Y:S01]  /*214a0*/  STL [R1+0x7c], R2 ;  /* 0x00007c0201007387 */ /* 0x0001e20000100800 */
[----:B------:R-:W-:-:S03]  /*214b0*/  IMAD.MOV.U32 R4, RZ, RZ, R20 ;  /* 0x000000ffff047224 */ /* 0x000fc600078e0014 */
[----:B------:R-:W4:Y:S01]  /*214c0*/  LDL.LU R61, [R1+0x17a8] ;  /* 0x0017a800013d7983 */ /* 0x000f220000300800 */
[----:B------:R-:W-:Y:S02]  /*214d0*/  @!P1 IMAD.MOV R4, RZ, RZ, -R4 ;  /* 0x000000ffff049224 */ /* 0x000fe400078e0a04 */
[----:B0-----:R-:W-:Y:S01]  /*214e0*/  IMAD.MOV.U32 R2, RZ, RZ, R23 ;  /* 0x000000ffff027224 */ /* 0x001fe200078e0017 */
[----:B---3--:R-:W-:Y:S01]  /*214f0*/  IABS R18, R51 ;  /* 0x0000003300127213 */ /* 0x008fe20000000000 */
[----:B------:R-:W-:Y:S02]  /*21500*/  @!P4 IMAD.IADD R16, R16, 0x1, -R0 ;  /* 0x000000011010c824 */ /* 0x000fe400078e0a00 */
[----:B------:R-:W-:Y:S01]  /*21510*/  @!P0 IMAD.MOV R2, RZ, RZ, -R2 ;  /* 0x000000ffff028224 */ /* 0x000fe200078e0a02 */
[----:B------:R-:W-:Y:S02]  /*21520*/  ISETP.GE.AND P4, PT, R51, RZ, PT ;  /* 0x000000ff3300720c */ /* 0x000fe40003f86270 */
[----:B------:R-:W3:Y:S04]  /*21530*/  LDL.LU R51, [R1+0x17ac] ;  /* 0x0017ac0001337983 */ /* 0x000ee80000300800 */
[----:B------:R0:W-:Y:S04]  /*21540*/  STL [R1+0x74], R4 ;  /* 0x0000740401007387 */ /* 0x0001e80000100800 */
[----:B------:R1:W-:Y:S01]  /*21550*/  STL [R1+0x70], R2 ;  /* 0x0000700201007387 */ /* 0x0003e20000100800 */
[----:B-----5:R-:W-:-:S05]  /*21560*/  IABS R29, R55 ;  /* 0x00000037001d7213 */ /* 0x020fca0000000000 */
        /* <DEDUP_REMOVED lines=10> */
[----:B------:R-:W-:-:S13]  /*21610*/  ISETP.GT.U32.AND P2, PT, R0, R18, PT ;  /* 0x000000120000720c */ /* 0x000fda0003f44070 */
[----:B------:R-:W-:-:S05]  /*21620*/  @!P2 IMAD.IADD R18, R18, 0x1, -R0 ;  /* 0x000000011212a824 */ /* 0x000fca00078e0a00 */
[C---:B------:R-:W-:Y:S02]  /*21630*/  ISETP.GT.U32.AND P2, PT, R0.reuse, R18, PT ;  /* 0x000000120000720c */ /* 0x040fe40003f44070 */
[----:B------:R-:W-:Y:S01]  /*21640*/  ISETP.GT.U32.AND P1, PT, R0, R29, PT ;  /* 0x0000001d0000720c */ /* 0x000fe20003f24070 */
[----:B0-----:R-:W-:-:S10]  /*21650*/  IMAD.MOV.U32 R4, RZ, RZ, R16 ;  /* 0x000000ffff047224 */ /* 0x001fd400078e0010 */
[----:B------:R-:W-:-:S04]  /*21660*/  @!P2 IMAD.IADD R18, R18, 0x1, -R0 ;  /* 0x000000011212a824 */ /* 0x000fc800078e0a00 */
[----:B-1----:R-:W-:Y:S02]  /*21670*/  IMAD.MOV.U32 R2, RZ, RZ, R18 ;  /* 0x000000ffff027224 */ /* 0x002fe400078e0012 */
[----:B------:R-:W-:Y:S02]  /*21680*/  @!P5 IMAD.MOV R4, RZ, RZ, -R4 ;  /* 0x000000ffff04d224 */ /* 0x000fe400078e0a04 */
[----:B------:R-:W-:Y:S01]  /*21690*/  @!P4 IMAD.MOV R2, RZ, RZ, -R2 ;  /* 0x000000ffff02c224 */ /* 0x000fe200078e0a02 */
[----:B--2---:R-:W-:-:S05]  /*216a0*/  IABS R12, R53 ;  /* 0x00000035000c7213 */ /* 0x004fca0000000000 */
[----:B------:R-:W-:Y:S01]  /*216b0*/  IMAD.HI.U32 R31, R25, R12, RZ ;  /* 0x0000000c191f7227 */ /* 0x000fe200078e00ff */
[----:B----4-:R-:W-:-:S03]  /*216c0*/  IABS R14, R60 ;  /* 0x0000003c000e7213 */ /* 0x010fc60000000000 */
[----:B------:R-:W-:-:S04]  /*216d0*/  IMAD.MOV R31, RZ, RZ, -R31 ;  /* 0x000000ffff1f7224 */ /* 0x000fc800078e0a1f */
[C---:B------:R-:W-:Y:S02]  /*216e0*/  IMAD R12, R0.reuse, R31, R12 ;  /* 0x0000001f000c7224 */ /* 0x040fe400078e020c */
[----:B------:R-:W-:Y:S01]  /*216f0*/  IMAD.HI.U32 R31, R25, R14, RZ ;  /* 0x0000000e191f7227 */ /* 0x000fe200078e00ff */
[----:B------:R-:W-:Y:S02]  /*21700*/  IABS R33, R44 ;  /* 0x0000002c00217213 */ /* 0x000fe40000000000 */
[----:B------:R-:W-:Y:S01]  /*21710*/  IABS R27, R42 ;  /* 0x0000002a001b7213 */ /* 0x000fe20000000000 */
[----:B------:R-:W-:Y:S01]  /*21720*/  IMAD.MOV R31, RZ, RZ, -R31 ;  /* 0x000000ffff1f7224 */ /* 0x000fe200078e0a1f */
[----:B------:R-:W-:-:S03]  /*21730*/  ISETP.GT.U32.AND P6, PT, R0, R12, PT ;  /* 0x0000000c0000720c */ /* 0x000fc60003fc4070 */
[----:B------:R-:W-:Y:S01]  /*21740*/  IMAD R14, R0, R31, R14 ;  /* 0x0000001f000e7224 */ /* 0x000fe200078e020e */
[----:B------:R-:W-:Y:S01]  /*21750*/  IABS R35, R54 ;  /* 0x0000003600237213 */ /* 0x000fe20000000000 */
[----:B------:R-:W-:-:S04]  /*21760*/  IMAD.HI.U32 R31, R25, R33, RZ ;  /* 0x00000021191f7227 */ /* 0x000fc800078e00ff */
[----:B------:R-:W-:Y:S01]  /*21770*/  IMAD.HI.U32 R40, R25, R27, RZ ;  /* 0x0000001b19287227 */ /* 0x000fe200078e00ff */
[----:B------:R-:W-:-:S03]  /*21780*/  ISETP.GT.U32.AND P2, PT, R0, R14, PT ;  /* 0x0000000e0000720c */ /* 0x000fc60003f44070 */
[----:B------:R-:W-:Y:S02]  /*21790*/  IMAD.MOV R31, RZ, RZ, -R31 ;  /* 0x000000ffff1f7224 */ /* 0x000fe400078e0a1f */
[----:B------:R-:W-:Y:S02]  /*217a0*/  IMAD.MOV R40, RZ, RZ, -R40 ;  /* 0x000000ffff287224 */ /* 0x000fe400078e0a28 */
[----:B------:R-:W-:-:S04]  /*217b0*/  IMAD.HI.U32 R20, R25, R35, RZ ;  /* 0x0000002319147227 */ /* 0x000fc800078e00ff */
[C---:B------:R-:W-:Y:S02]  /*217c0*/  IMAD R31, R0.reuse, R31, R33 ;  /* 0x0000001f001f7224 */ /* 0x040fe400078e0221 */
[C---:B------:R-:W-:Y:S02]  /*217d0*/  IMAD R27, R0.reuse, R40, R27 ;  /* 0x00000028001b7224 */ /* 0x040fe400078e021b */
[----:B------:R-:W-:Y:S01]  /*217e0*/  IMAD.MOV R20, RZ, RZ, -R20 ;  /* 0x000000ffff147224 */ /* 0x000fe200078e0a14 */
[----:B------:R-:W-:Y:S01]  /*217f0*/  ISETP.GT.U32.AND P5, PT, R0, R31, PT ;  /* 0x0000001f0000720c */ /* 0x000fe20003fa4070 */
[--C-:B------:R-:W-:Y:S01]  /*21800*/  @!P6 IMAD.IADD R12, R12, 0x1, -R0.reuse ;  /* 0x000000010c0ce824 */ /* 0x100fe200078e0a00 */
[C---:B------:R-:W-:Y:S01]  /*21810*/  ISETP.GT.U32.AND P4, PT, R0.reuse, R27, PT ;  /* 0x0000001b0000720c */ /* 0x040fe20003f84070 */
[C---:B------:R-:W-:Y:S02]  /*21820*/  IMAD R35, R0.reuse, R20, R35 ;  /* 0x0000001400237224 */ /* 0x040fe400078e0223 */
[----:B------:R-:W-:Y:S01]  /*21830*/  @!P1 IMAD.IADD R29, R29, 0x1, -R0 ;  /* 0x000000011d1d9824 */ /* 0x000fe200078e0a00 */
[----:B------:R-:W-:-:S02]  /*21840*/  ISETP.GT.U32.AND P0, PT, R0, R12, PT ;  /* 0x0000000c0000720c */ /* 0x000fc40003f04070 */
[----:B------:R-:W-:Y:S01]  /*21850*/  ISETP.GT.U32.AND P1, PT, R0, R35, PT ;  /* 0x000000230000720c */ /* 0x000fe20003f24070 */
[----:B------:R-:W-:Y:S01]  /*21860*/  @!P2 IMAD.IADD R14, R14, 0x1, -R0 ;  /* 0x000000010e0ea824 */ /* 0x000fe200078e0a00 */
[----:B------:R-:W-:-:S03]  /*21870*/  ISETP.GE.AND P6, PT, R53, RZ, PT ;  /* 0x000000ff3500720c */ /* 0x000fc60003fc6270 */
[--C-:B------:R-:W-:Y:S01]  /*21880*/  @!P5 IMAD.IADD R31, R31, 0x1, -R0.reuse ;  /* 0x000000011f1fd824 */ /* 0x100fe200078e0a00 */
[C---:B------:R-:W-:Y:S01]  /*21890*/  ISETP.GT.U32.AND P2, PT, R0.reuse, R14, PT ;  /* 0x0000000e0000720c */ /* 0x040fe20003f44070 */
[--C-:B------:R-:W-:Y:S01]  /*218a0*/  @!P4 IMAD.IADD R27, R27, 0x1, -R0.reuse ;  /* 0x000000011b1bc824 */ /* 0x100fe200078e0a00 */
[----:B------:R0:W-:Y:S02]  /*218b0*/  STL [R1+0x6c], R4 ;  /* 0x00006c0401007387 */ /* 0x0001e40000100800 */
[----:B------:R-:W-:Y:S01]  /*218c0*/  ISETP.GT.U32.AND P4, PT, R0, R31, PT ;  /* 0x0000001f0000720c */ /* 0x000fe20003f84070 */
[--C-:B------:R-:W-:Y:S01]  /*218d0*/  @!P0 IMAD.IADD R12, R12, 0x1, -R0.reuse ;  /* 0x000000010c0c8824 */ /* 0x100fe200078e0a00 */
[----:B------:R-:W2:Y:S01]  /*218e0*/  LDL.LU R53, [R1+0x17b4] ;  /* 0x0017b40001357983 */ /* 0x000ea20000300800 */
[--C-:B------:R-:W-:Y:S01]  /*218f0*/  @!P1 IMAD.IADD R35, R35, 0x1, -R0.reuse ;  /* 0x0000000123239824 */ /* 0x100fe200078e0a00 */
[----:B------:R-:W-:Y:S02]  /*21900*/  ISETP.GT.U32.AND P1, PT, R0, R27, PT ;  /* 0x0000001b0000720c */ /* 0x000fe40003f24070 */
[----:B------:R1:W-:Y:S01]  /*21910*/  STL [R1+0x68], R2 ;  /* 0x0000680201007387 */ /* 0x0003e20000100800 */
[----:B0-----:R-:W-:Y:S01]  /*21920*/  IMAD.MOV.U32 R4, RZ, RZ, R29 ;  /* 0x000000ffff047224 */ /* 0x001fe200078e001d */
[----:B------:R-:W-:Y:S01]  /*21930*/  ISETP.GE.AND P0, PT, R60, RZ, PT ;  /* 0x000000ff3c00720c */ /* 0x000fe20003f06270 */
[----:B------:R-:W-:Y:S01]  /*21940*/  @!P2 IMAD.IADD R14, R14, 0x1, -R0 ;  /* 0x000000010e0ea824 */ /* 0x000fe200078e0a00 */
[----:B------:R-:W-:Y:S01]  /*21950*/  ISETP.GE.AND P2, PT, R44, RZ, PT ;  /* 0x000000ff2c00720c */ /* 0x000fe20003f46270 */
[----:B------:R-:W-:Y:S01]  /*21960*/  @!P3 IMAD.MOV R4, RZ, RZ, -R4 ;  /* 0x000000ffff04b224 */ /* 0x000fe200078e0a04 */
[----:B------:R-:W-:Y:S01]  /*21970*/  ISETP.GE.AND P5, PT, R42, RZ, PT ;  /* 0x000000ff2a00720c */ /* 0x000fe20003fa6270 */
[----:B-1----:R-:W-:-:S03]  /*21980*/  IMAD.MOV.U32 R2, RZ, RZ, R12 ;  /* 0x000000ffff027224 */ /* 0x002fc600078e000c */
[----:B------:R0:W-:Y:S01]  /*21990*/  STL [R1+0x64], R4 ;  /* 0x0000640401007387 */ /* 0x0001e20000100800 */
[----:B------:R-:W-:Y:S01]  /*219a0*/  @!P6 IMAD.MOV R2, RZ, RZ, -R2 ;  /* 0x000000ffff02e224 */ /* 0x000fe200078e0a02 */
[----:B------:R-:W-:Y:S01]  /*219b0*/  ISETP.GE.AND P6, PT, R54, RZ, PT ;  /* 0x000000ff3600720c */ /* 0x000fe20003fc6270 */
[--C-:B------:R-:W-:Y:S01]  /*219c0*/  @!P4 IMAD.IADD R31, R31, 0x1, -R0.reuse ;  /* 0x000000011f1fc824 */ /* 0x100fe200078e0a00 */
[----:B------:R-:W4:Y:S01]  /*219d0*/  LDL.LU R54, [R1+0x17b8] ;  /* 0x0017b80001367983 */ /* 0x000f220000300800 */
[----:B------:R-:W-:-:S03]  /*219e0*/  @!P1 IMAD.IADD R27, R27, 0x1, -R0 ;  /* 0x000000011b1b9824 */ /* 0x000fc600078e0a00 */
[----:B------:R-:W4:Y:S01]  /*219f0*/  LDL.LU R44, [R1+0x17bc] ;  /* 0x0017bc00012c7983 */ /* 0x000f220000300800 */
[----:B------:R-:W-:-:S03]  /*21a00*/  IMAD.MOV.U32 R5, RZ, RZ, R31 ;  /* 0x000000ffff057224 */ /* 0x000fc600078e001f */
[----:B------:R1:W-:Y:S01]  /*21a10*/  STL [R1+0x60], R2 ;  /* 0x0000600201007387 */ /* 0x0003e20000100800 */
[----:B0-----:R-:W-:Y:S02]  /*21a20*/  IMAD.MOV.U32 R4, RZ, RZ, R27 ;  /* 0x000000ffff047224 */ /* 0x001fe400078e001b */
[----:B------:R-:W-:Y:S01]  /*21a30*/  @!P2 IMAD.MOV R5, RZ, RZ, -R5 ;  /* 0x000000ffff05a224 */ /* 0x000fe200078e0a05 */
[----:B------:R-:W4:Y:S01]  /*21a40*/  LDL.LU R42, [R1+0x17c0] ;  /* 0x0017c000012a7983 */ /* 0x000f220000300800 */
[----:B-1----:R-:W-:Y:S02]  /*21a50*/  IMAD.MOV.U32 R2, RZ, RZ, R14 ;  /* 0x000000ffff027224 */ /* 0x002fe400078e000e */
[----:B------:R-:W-:Y:S02]  /*21a60*/  @!P5 IMAD.MOV R4, RZ, RZ, -R4 ;  /* 0x000000ffff04d224 */ /* 0x000fe400078e0a04 */
[----:B------:R-:W-:-:S05]  /*21a70*/  @!P0 IMAD.MOV R2, RZ, RZ, -R2 ;  /* 0x000000ffff028224 */ /* 0x000fca00078e0a02 */
[----:B------:R0:W-:Y:S04]  /*21a80*/  STL [R1+0x5c], R2 ;  /* 0x00005c0201007387 */ /* 0x0001e80000100800 */
[----:B------:R-:W-:Y:S04]  /*21a90*/  STL [R1+0x58], R5 ;  /* 0x0000580501007387 */ /* 0x000fe80000100800 */
[----:B------:R1:W-:Y:S01]  /*21aa0*/  STL [R1+0x40], R4 ;  /* 0x0000400401007387 */ /* 0x0003e20000100800 */
[----:B-----5:R-:W-:Y:S02]  /*21ab0*/  IABS R23, R55 ;  /* 0x0000003700177213 */ /* 0x020fe40000000000 */
[----:B------:R-:W-:-:S02]  /*21ac0*/  ISETP.GE.AND P5, PT, R55, RZ, PT ;  /* 0x000000ff3700720c */ /* 0x000fc40003fa6270 */
[----:B------:R-:W5:Y:S01]  /*21ad0*/  LDL.LU R55, [R1+0x17c4] ;  /* 0x0017c40001377983 */ /* 0x000f620000300800 */
[----:B------:R-:W-:Y:S02]  /*21ae0*/  IABS R16, R61 ;  /* 0x0000003d00107213 */ /* 0x000fe40000000000 */
[----:B---3--:R-:W-:-:S03]  /*21af0*/  IABS R20, R51 ;  /* 0x0000003300147213 */ /* 0x008fc60000000000 */
[----:B------:R-:W-:-:S04]  /*21b00*/  IMAD.HI.U32 R18, R25, R16, RZ ;  /* 0x0000001019127227 */ /* 0x000fc800078e00ff */
[----:B------:R-:W-:Y:S02]  /*21b10*/  IMAD.MOV R18, RZ, RZ, -R18 ;  /* 0x000000ffff127224 */ /* 0x000fe400078e0a12 */
[----:B------:R-:W-:Y:S02]  /*21b20*/  IMAD.MOV.U32 R12, RZ, RZ, R20 ;  /* 0x000000ffff0c7224 */ /* 0x000fe400078e0014 */
[----:B------:R-:W-:Y:S02]  /*21b30*/  IMAD.MOV.U32 R20, RZ, RZ, R23 ;  /* 0x000000ffff147224 */ /* 0x000fe400078e0017 */
[----:B------:R-:W-:Y:S02]  /*21b40*/  IMAD R16, R0, R18, R16 ;  /* 0x0000001200107224 */ /* 0x000fe400078e0210 */
[----:B------:R-:W-:-:S04]  /*21b50*/  IMAD.HI.U32 R29, R25, R12, RZ ;  /* 0x0000000c191d7227 */ /* 0x000fc800078e00ff */
[----:B------:R-:W-:Y:S01]  /*21b60*/  IMAD.HI.U32 R23, R25, R20, RZ ;  /* 0x0000001419177227 */ /* 0x000fe200078e00ff */
[----:B------:R-:W-:-:S03]  /*21b70*/  ISETP.GT.U32.AND P4, PT, R0, R16, PT ;  /* 0x000000100000720c */ /* 0x000fc60003f84070 */
[----:B------:R-:W-:Y:S02]  /*21b80*/  IMAD.MOV R29, RZ, RZ, -R29 ;  /* 0x000000ffff1d7224 */ /* 0x000fe400078e0a1d */
[----:B------:R-:W-:Y:S02]  /*21b90*/  IMAD.MOV R23, RZ, RZ, -R23 ;  /* 0x000000ffff177224 */ /* 0x000fe400078e0a17 */
[C---:B------:R-:W-:Y:S02]  /*21ba0*/  IMAD R12, R0.reuse, R29, R12 ;  /* 0x0000001d000c7224 */ /* 0x040fe400078e020c */
[C---:B------:R-:W-:Y:S01]  /*21bb0*/  IMAD R14, R0.reuse, R23, R20 ;  /* 0x00000017000e7224 */ /* 0x040fe200078e0214 */
[C---:B------:R-:W-:Y:S02]  /*21bc0*/  ISETP.GT.U32.AND P3, PT, R0.reuse, R35, PT ;  /* 0x000000230000720c */ /* 0x040fe40003f64070 */
[C---:B------:R-:W-:Y:S02]  /*21bd0*/  ISETP.GT.U32.AND P0, PT, R0.reuse, R12, PT ;  /* 0x0000000c0000720c */ /* 0x040fe40003f04070 */
[----:B------:R-:W-:Y:S01]  /*21be0*/  ISETP.GT.U32.AND P2, PT, R0, R14, PT ;  /* 0x0000000e0000720c */ /* 0x000fe20003f44070 */
[----:B------:R-:W-:-:S05]  /*21bf0*/  @!P4 IMAD.IADD R16, R16, 0x1, -R0 ;  /* 0x000000011010c824 */ /* 0x000fca00078e0a00 */
[----:B------:R-:W-:-:S03]  /*21c00*/  ISETP.GT.U32.AND P4, PT, R0, R16, PT ;  /* 0x000000100000720c */ /* 0x000fc60003f84070 */
[--C-:B------:R-:W-:Y:S02]  /*21c10*/  @!P3 IMAD.IADD R35, R35, 0x1, -R0.reuse ;  /* 0x000000012323b824 */ /* 0x100fe400078e0a00 */
[--C-:B------:R-:W-:Y:S02]  /*21c20*/  @!P0 IMAD.IADD R12, R12, 0x1, -R0.reuse ;  /* 0x000000010c0c8824 */ /* 0x100fe400078e0a00 */
[----:B------:R-:W-:Y:S01]  /*21c30*/  @!P2 IMAD.IADD R14, R14, 0x1, -R0 ;  /* 0x000000010e0ea824 */ /* 0x000fe200078e0a00 */
[----:B------:R-:W-:Y:S01]  /*21c40*/  ISETP.GE.AND P1, PT, R61, RZ, PT ;  /* 0x000000ff3d00720c */ /* 0x000fe20003f26270 */
[----:B0-----:R-:W-:Y:S01]  /*21c50*/  IMAD.MOV.U32 R2, RZ, RZ, R35 ;  /* 0x000000ffff027224 */ /* 0x001fe200078e0023 */
[C---:B------:R-:W-:Y:S02]  /*21c60*/  ISETP.GT.U32.AND P0, PT, R0.reuse, R12, PT ;  /* 0x0000000c0000720c */ /* 0x040fe40003f04070 */
[----:B------:R-:W-:Y:S01]  /*21c70*/  ISETP.GT.U32.AND P2, PT, R0, R14, PT ;  /* 0x0000000e0000720c */ /* 0x000fe20003f44070 */
[----:B------:R-:W-:-:S02]  /*21c80*/  @!P6 IMAD.MOV R2, RZ, RZ, -R2 ;  /* 0x000000ffff02e224 */ /* 0x000fc400078e0a02 */
[----:B------:R-:W-:Y:S01]  /*21c90*/  @!P4 IMAD.IADD R16, R16, 0x1, -R0 ;  /* 0x000000011010c824 */ /* 0x000fe200078e0a00 */
[----:B------:R-:W-:-:S07]  /*21ca0*/  ISETP.GE.AND P3, PT, R51, RZ, PT ;  /* 0x000000ff3300720c */ /* 0x000fce0003f66270 */
[--C-:B------:R-:W-:Y:S02]  /*21cb0*/  @!P0 IMAD.IADD R12, R12, 0x1, -R0.reuse ;  /* 0x000000010c0c8824 */ /* 0x100fe400078e0a00 */
[----:B------:R-:W-:Y:S02]  /*21cc0*/  @!P2 IMAD.IADD R14, R14, 0x1, -R0 ;  /* 0x000000010e0ea824 */ /* 0x000fe400078e0a00 */
[----:B-1----:R-:W-:-:S04]  /*21cd0*/  IMAD.MOV.U32 R4, RZ, RZ, R12 ;  /* 0x000000ffff047224 */ /* 0x002fc800078e000c */
[----:B------:R-:W-:Y:S01]  /*21ce0*/  @!P3 IMAD.MOV R4, RZ, RZ, -R4 ;  /* 0x000000ffff04b224 */ /* 0x000fe200078e0a04 */
[----:B--2---:R-:W-:Y:S02]  /*21cf0*/  IABS R18, R53 ;  /* 0x0000003500127213 */ /* 0x004fe40000000000 */
[----:B------:R-:W-:Y:S02]  /*21d00*/  ISETP.GE.AND P6, PT, R53, RZ, PT ;  /* 0x000000ff3500720c */ /* 0x000fe40003fc6270 */
[----:B------:R-:W2:Y:S04]  /*21d10*/  LDL.LU R53, [R1+0x17c8] ;  /* 0x0017c80001357983 */ /* 0x000ea80000300800 */
[----:B------:R0:W-:Y:S04]  /*21d20*/  STL [R1+0x50], R2 ;  /* 0x0000500201007387 */ /* 0x0001e80000100800 */
[----:B------:R-:W3:Y:S04]  /*21d30*/  LDL.LU R5, [R1+0x17cc] ;  /* 0x0017cc0001057983 */ /* 0x000ee80000300800 */
[----:B------:R-:W3:Y:S01]  /*21d40*/  LDL.LU R37, [R1+0x17d0] ;  /* 0x0017d00001257983 */ /* 0x000ee20000300800 */
[----:B0-----:R-:W-:-:S04]  /*21d50*/  IMAD.MOV.U32 R2, RZ, RZ, R16 ;  /* 0x000000ffff027224 */ /* 0x001fc800078e0010 */
[----:B------:R-:W-:Y:S01]  /*21d60*/  @!P1 IMAD.MOV R2, RZ, RZ, -R2 ;  /* 0x000000ffff029224 */ /* 0x000fe200078e0a02 */
[----:B----4-:R-:W-:-:S04]  /*21d70*/  IABS R33, R54 ;  /* 0x0000003600217213 */ /* 0x010fc80000000000 */
[----:B------:R0:W-:Y:S01]  /*21d80*/  STL [R1+0x54], R2 ;  /* 0x0000540201007387 */ /* 0x0001e20000100800 */
[----:B------:R-:W-:-:S03]  /*21d90*/  ISETP.GE.AND P1, PT, R54, RZ, PT ;  /* 0x000000ff3600720c */ /* 0x000fc60003f26270 */
[----:B------:R-:W4:Y:S01]  /*21da0*/  LDL.LU R54, [R1+0x17d4] ;  /* 0x0017d40001367983 */ /* 0x000f220000300800 */
[----:B0-----:R-:W-:-:S04]  /*21db0*/  IMAD.MOV.U32 R2, RZ, RZ, R14 ;  /* 0x000000ffff027224 */ /* 0x001fc800078e000e */
[----:B------:R-:W-:Y:S01]  /*21dc0*/  @!P5 IMAD.MOV R2, RZ, RZ, -R2 ;  /* 0x000000ffff02d224 */ /* 0x000fe200078e0a02 */
[----:B------:R0:W-:Y:S04]  /*21dd0*/  STL [R1+0x48], R4 ;  /* 0x0000480401007387 */ /* 0x0001e80000100800 */
[----:B------:R1:W-:Y:S01]  /*21de0*/  STL [R1+0x4c], R2 ;  /* 0x00004c0201007387 */ /* 0x0003e20000100800 */
[----:B-----5:R-:W-:Y:S02]  /*21df0*/  ISETP.GE.AND P3, PT, R55, RZ, PT ;  /* 0x000000ff3700720c */ /* 0x020fe40003f66270 */
[----:B------:R-:W-:Y:S02]  /*21e00*/  IABS R14, R55 ;  /* 0x00000037000e7213 */ /* 0x000fe40000000000 */
[----:B------:R-:W5:Y:S04]  /*21e10*/  LDL.LU R55, [R1+0x17d8] ;  /* 0x0017d80001377983 */ /* 0x000f680000300800 */
[----:B0-----:R-:W5:Y:S04]  /*21e20*/  LDL.LU R4, [R1+0x17dc] ;  /* 0x0017dc0001047983 */ /* 0x001f680000300800 */
[----:B-1----:R-:W5:Y:S04]  /*21e30*/  LDL.LU R2, [R1+0x17e0] ;  /* 0x0017e00001027983 */ /* 0x002f680000300800 */
[----:B------:R-:W5:Y:S01]  /*21e40*/  LDL.LU R46, [R1+0x17e4] ;  /* 0x0017e400012e7983 */ /* 0x000f620000300800 */
[----:B------:R-:W-:Y:S01]  /*21e50*/  IMAD.HI.U32 R29, R25, R18, RZ ;  /* 0x00000012191d7227 */ /* 0x000fe200078e00ff */
[----:B------:R-:W-:-:S02]  /*21e60*/  IABS R31, R44 ;  /* 0x0000002c001f7213 */ /* 0x000fc40000000000 */
[----:B------:R-:W5:Y:S01]  /*21e70*/  LDL.LU R21, [R1+0x17e8] ;  /* 0x0017e80001157983 */ /* 0x000f620000300800 */
[----:B------:R-:W-:Y:S02]  /*21e80*/  IMAD.MOV R20, RZ, RZ, -R29 ;  /* 0x000000ffff147224 */ /* 0x000fe400078e0a1d */
[----:B------:R-:W-:Y:S01]  /*21e90*/  IMAD.HI.U32 R23, R25, R33, RZ ;  /* 0x0000002119177227 */ /* 0x000fe200078e00ff */
[----:B------:R-:W5:Y:S03]  /*21ea0*/  LDL.LU R7, [R1+0x17ec] ;  /* 0x0017ec0001077983 */ /* 0x000f660000300800 */
[----:B------:R-:W-:-:S05]  /*21eb0*/  IMAD R27, R0, R20, R18 ;  /* 0x00000014001b7224 */ /* 0x000fca00078e0212 */
[----:B------:R-:W-:Y:S01]  /*21ec0*/  ISETP.GT.U32.AND P4, PT, R0, R27, PT ;  /* 0x0000001b0000720c */ /* 0x000fe20003f84070 */
[----:B------:R-:W-:-:S12]  /*21ed0*/  IMAD.MOV R23, RZ, RZ, -R23 ;  /* 0x000000ffff177224 */ /* 0x000fd800078e0a17 */
[----:B------:R-:W-:-:S05]  /*21ee0*/  @!P4 IMAD.IADD R27, R27, 0x1, -R0 ;  /* 0x000000011b1bc824 */ /* 0x000fca00078e0a00 */
[----:B------:R-:W-:Y:S01]  /*21ef0*/  ISETP.GT.U32.AND P4, PT, R0, R27, PT ;  /* 0x0000001b0000720c */ /* 0x000fe20003f84070 */
[----:B------:R-:W-:-:S04]  /*21f00*/  IMAD.HI.U32 R20, R25, R31, RZ ;  /* 0x0000001f19147227 */ /* 0x000fc800078e00ff */
[----:B------:R-:W-:Y:S02]  /*21f10*/  IMAD R33, R0, R23, R33 ;  /* 0x0000001700217224 */ /* 0x000fe400078e0221 */
[----:B------:R-:W-:-:S03]  /*21f20*/  IMAD.MOV R20, RZ, RZ, -R20 ;  /* 0x000000ffff147224 */ /* 0x000fc600078e0a14 */
[----:B------:R-:W-:-:S03]  /*21f30*/  ISETP.GT.U32.AND P5, PT, R0, R33, PT ;  /* 0x000000210000720c */ /* 0x000fc60003fa4070 */
[----:B------:R-:W-:Y:S02]  /*21f40*/  @!P4 IMAD.IADD R27, R27, 0x1, -R0 ;  /* 0x000000011b1bc824 */ /* 0x000fe400078e0a00 */
[----:B------:R-:W-:Y:S02]  /*21f50*/  IMAD R31, R0, R20, R31 ;  /* 0x00000014001f7224 */ /* 0x000fe400078e021f */
[----:B------:R-:W-:-:S04]  /*21f60*/  IMAD.MOV.U32 R6, RZ, RZ, R27 ;  /* 0x000000ffff067224 */ /* 0x000fc800078e001b */
[----:B------:R-:W-:Y:S01]  /*21f70*/  @!P6 IMAD.MOV R6, RZ, RZ, -R6 ;  /* 0x000000ffff06e224 */ /* 0x000fe200078e0a06 */
[----:B------:R-:W-:Y:S01]  /*21f80*/  ISETP.GT.U32.AND P6, PT, R0, R31, PT ;  /* 0x0000001f0000720c */ /* 0x000fe20003fc4070 */
[----:B------:R-:W-:-:S05]  /*21f90*/  @!P5 IMAD.IADD R33, R33, 0x1, -R0 ;  /* 0x000000012121d824 */ /* 0x000fca00078e0a00 */
[----:B------:R-:W-:-:S07]  /*21fa0*/  ISETP.GT.U32.AND P5, PT, R0, R33, PT ;  /* 0x000000210000720c */ /* 0x000fce0003fa4070 */
[----:B------:R-:W-:-:S05]  /*21fb0*/  @!P6 IMAD.IADD R31, R31, 0x1, -R0 ;  /* 0x000000011f1fe824 */ /* 0x000fca00078e0a00 */
[----:B------:R-:W-:Y:S01]  /*21fc0*/  ISETP.GT.U32.AND P6, PT, R0, R31, PT ;  /* 0x0000001f0000720c */ /* 0x000fe20003fc4070 */
[----:B------:R-:W-:Y:S01]  /*21fd0*/  @!P5 IMAD.IADD R33, R33, 0x1, -R0 ;  /* 0x000000012121d824 */ /* 0x000fe200078e0a00 */
[----:B------:R-:W-:Y:S02]  /*21fe0*/  IABS R18, R42 ;  /* 0x0000002a00127213 */ /* 0x000fe40000000000 */
[----:B------:R-:W-:Y:S01]  /*21ff0*/  ISETP.GE.AND P0, PT, R44, RZ, PT ;  /* 0x000000ff2c00720c */ /* 0x000fe20003f06270 */
[----:B------:R-:W-:Y:S02]  /*22000*/  IMAD.MOV.U32 R8, RZ, RZ, R33 ;  /* 0x000000ffff087224 */ /* 0x000fe400078e0021 */
[----:B------:R-:W-:Y:S02]  /*22010*/  IMAD.MOV.U32 R16, RZ, RZ, R18 ;  /* 0x000000ffff107224 */ /* 0x000fe400078e0012 */
[----:B------:R-:W-:Y:S01]  /*22020*/  @!P1 IMAD.MOV R8, RZ, RZ, -R8 ;  /* 0x000000ffff089224 */ /* 0x000fe200078e0a08 */
[----:B------:R0:W-:Y:S03]  /*22030*/  STL [R1+0x44], R6 ;  /* 0x0000440601007387 */ /* 0x0001e60000100800 */
[----:B------:R-:W-:-:S02]  /*22040*/  @!P6 IMAD.IADD R31, R31, 0x1, -R0 ;  /* 0x000000011f1fe824 */ /* 0x000fc400078e0a00 */
[----:B------:R-:W-:Y:S01]  /*22050*/  IMAD.HI.U32 R18, R25, R16, RZ ;  /* 0x0000001019127227 */ /* 0x000fe200078e00ff */
[----:B------:R1:W-:Y:S03]  /*22060*/  STL [R1+0x1c], R8 ;  /* 0x00001c0801007387 */ /* 0x0003e60000100800 */
[----:B0-----:R-:W-:Y:S01]  /*22070*/  IMAD.MOV.U32 R6, RZ, RZ, R31 ;  /* 0x000000ffff067224 */ /* 0x001fe200078e001f */
[----:B------:R-:W5:Y:S01]  /*22080*/  LDL.LU R57, [R1+0x17f4] ;  /* 0x0017f40001397983 */ /* 0x000f620000300800 */
[----:B------:R-:W-:Y:S02]  /*22090*/  IMAD.MOV R18, RZ, RZ, -R18 ;  /* 0x000000ffff127224 */ /* 0x000fe400078e0a12 */
[----:B------:R-:W-:Y:S01]  /*220a0*/  @!P0 IMAD.MOV R6, RZ, RZ, -R6 ;  /* 0x000000ffff068224 */ /* 0x000fe200078e0a06 */
[----:B------:R-:W5:Y:S01]  /*220b0*/  LDL.LU R58, [R1+0x17f8] ;  /* 0x0017f800013a7983 */ /* 0x000f620000300800 */
[----:B------:R-:W-:-:S02]  /*220c0*/  IMAD R12, R0, R18, R16 ;  /* 0x00000012000c7224 */ /* 0x000fc400078e0210 */
[----:B------:R-:W-:Y:S01]  /*220d0*/  IMAD.HI.U32 R40, R25, R14, RZ ;  /* 0x0000000e19287227 */ /* 0x000fe200078e00ff */
[----:B------:R-:W5:Y:S04]  /*220e0*/  LDL.LU R59, [R1+0x17fc] ;  /* 0x0017fc00013b7983 */ /* 0x000f680000300800 */
[----:B------:R0:W-:Y:S01]  /*220f0*/  STL [R1+0x18], R6 ;  /* 0x0000180601007387 */ /* 0x0001e20000100800 */
[----:B------:R-:W-:-:S03]  /*22100*/  IMAD.MOV R40, RZ, RZ, -R40 ;  /* 0x000000ffff287224 */ /* 0x000fc600078e0a28 */
[----:B------:R-:W5:Y:S04]  /*22110*/  LDL.LU R61, [R1+0x1800] ;  /* 0x00180000013d7983 */ /* 0x000f680000300800 */
[----:B------:R-:W5:Y:S01]  /*22120*/  LDL.LU R60, [R1+0x1804] ;  /* 0x00180400013c7983 */ /* 0x000f620000300800 */
[----:B------:R-:W-:-:S05]  /*22130*/  IMAD R14, R0, R40, R14 ;  /* 0x00000028000e7224 */ /* 0x000fca00078e020e */
[----:B------:R-:W-:Y:S02]  /*22140*/  ISETP.GT.U32.AND P6, PT, R0, R14, PT ;  /* 0x0000000e0000720c */ /* 0x000fe40003fc4070 */
[----:B--2---:R-:W-:-:S05]  /*22150*/  IABS R16, R53 ;  /* 0x0000003500107213 */ /* 0x004fca0000000000 */
[----:B------:R-:W-:Y:S01]  /*22160*/  IMAD.HI.U32 R35, R25, R16, RZ ;  /* 0x0000001019237227 */ /* 0x000fe200078e00ff */
[----:B---3--:R-:W-:-:S03]  /*22170*/  IABS R18, R5 ;  /* 0x0000000500127213 */ /* 0x008fc60000000000 */
[----:B------:R-:W-:-:S04]  /*22180*/  IMAD.MOV R35, RZ, RZ, -R35 ;  /* 0x000000ffff237224 */ /* 0x000fc800078e0a23 */
[----:B------:R-:W-:Y:S02]  /*22190*/  IMAD R16, R0, R35, R16 ;  /* 0x0000002300107224 */ /* 0x000fe400078e0210 */
[----:B------:R-:W-:-:S03]  /*221a0*/  IMAD.HI.U32 R29, R25, R18, RZ ;  /* 0x00000012191d7227 */ /* 0x000fc600078e00ff */
[----:B------:R-:W-:Y:S01]  /*221b0*/  ISETP.GT.U32.AND P1, PT, R0, R16, PT ;  /* 0x000000100000720c */ /* 0x000fe20003f24070 */
[----:B------:R-:W-:-:S04]  /*221c0*/  IMAD.MOV R29, RZ, RZ, -R29 ;  /* 0x000000ffff1d7224 */ /* 0x000fc800078e0a1d */
[----:B------:R-:W-:Y:S01]  /*221d0*/  IMAD R18, R0, R29, R18 ;  /* 0x0000001d00127224 */ /* 0x000fe200078e0212 */
[----:B----4-:R-:W-:Y:S01]  /*221e0*/  IABS R23, R54 ;  /* 0x0000003600177213 */ /* 0x010fe20000000000 */
[----:B------:R-:W-:-:S04]  /*221f0*/  @!P6 IMAD.IADD R14, R14, 0x1, -R0 ;  /* 0x000000010e0ee824 */ /* 0x000fc800078e0a00 */
[----:B------:R-:W-:-:S04]  /*22200*/  IMAD.HI.U32 R29, R25, R23, RZ ;  /* 0x00000017191d7227 */ /* 0x000fc800078e00ff */
[----:B------:R-:W-:Y:S02]  /*22210*/  IMAD.MOV R29, RZ, RZ, -R29 ;  /* 0x000000ffff1d7224 */ /* 0x000fe400078e0a1d */
[----:B------:R-:W-:Y:S01]  /*22220*/  @!P1 IMAD.IADD R16, R16, 0x1, -R0 ;  /* 0x0000000110109824 */ /* 0x000fe200078e0a00 */
[C---:B------:R-:W-:Y:S01]  /*22230*/  ISETP.GT.U32.AND P1, PT, R0.reuse, R14, PT ;  /* 0x0000000e0000720c */ /* 0x040fe20003f24070 */
[----:B------:R-:W-:-:S12]  /*22240*/  IMAD R23, R0, R29, R23 ;  /* 0x0000001d00177224 */ /* 0x000fd800078e0217 */
[----:B------:R-:W-:Y:S01]  /*22250*/  @!P1 IMAD.IADD R14, R14, 0x1, -R0 ;  /* 0x000000010e0e9824 */ /* 0x000fe200078e0a00 */
[----:B------:R-:W-:Y:S02]  /*22260*/  IABS R20, R37 ;  /* 0x0000002500147213 */ /* 0x000fe40000000000 */
[----:B-----5:R-:W-:Y:S02]  /*22270*/  IABS R44, R55 ;  /* 0x00000037002c7213 */ /* 0x020fe40000000000 */
[----:B------:R-:W-:-:S05]  /*22280*/  IABS R35, R46 ;  /* 0x0000002e00237213 */ /* 0x000fca0000000000 */
[----:B------:R-:W-:Y:S02]  /*22290*/  IMAD.MOV.U32 R29, RZ, RZ, R35 ;  /* 0x000000ffff1d7224 */ /* 0x000fe400078e0023 */
[----:B------:R-:W-:-:S04]  /*222a0*/  IMAD.HI.U32 R35, R25, R44, RZ ;  /* 0x0000002c19237227 */ /* 0x000fc800078e00ff */
[----:B------:R-:W-:-:S04]  /*222b0*/  IMAD.MOV R35, RZ, RZ, -R35 ;  /* 0x000000ffff237224 */ /* 0x000fc800078e0a23 */
[----:B------:R-:W-:-:S05]  /*222c0*/  IMAD R44, R0, R35, R44 ;  /* 0x00000023002c7224 */ /* 0x000fca00078e022c */
[----:B------:R-:W-:-:S13]  /*222d0*/  ISETP.GT.U32.AND P1, PT, R0, R44, PT ;  /* 0x0000002c0000720c */ /* 0x000fda0003f24070 */
[----:B------:R-:W-:Y:S01]  /*222e0*/  @!P1 IMAD.IADD R44, R44, 0x1, -R0 ;  /* 0x000000012c2c9824 */ /* 0x000fe200078e0a00 */
[----:B------:R-:W-:Y:S02]  /*222f0*/  ISETP.GE.AND P1, PT, R37, RZ, PT ;  /* 0x000000ff2500720c */ /* 0x000fe40003f26270 */
[----:B------:R-:W2:Y:S01]  /*22300*/  LDL R37, [R1+0x128] ;  /* 0x0001280001257983 */ /* 0x000ea20000100800 */
        /* <DEDUP_REMOVED lines=9> */
[----:B------:R-:W-:Y:S02]  /*223a0*/  IABS R42, R4 ;  /* 0x00000004002a7213 */ /* 0x000fe40000000000 */
[----:B------:R-:W-:Y:S01]  /*223b0*/  IABS R27, R2 ;  /* 0x00000002001b7213 */ /* 0x000fe20000000000 */
[----:B------:R-:W-:Y:S01]  /*223c0*/  @!P2 IMAD.MOV R12, RZ, RZ, -R12 ;  /* 0x000000ffff0ca224 */ /* 0x000fe200078e0a0c */
[----:B------:R-:W-:Y:S01]  /*223d0*/  ISETP.GE.AND P4, PT, R53, RZ, PT ;  /* 0x000000ff3500720c */ /* 0x000fe20003f86270 */
[----:B------:R-:W-:-:S06]  /*223e0*/  IMAD.HI.U32 R40, R25, R42, RZ ;  /* 0x0000002a19287227 */ /* 0x000fcc00078e00ff */
[----:B------:R-:W-:Y:S02]  /*223f0*/  @!P5 IMAD.IADD R20, R20, 0x1, -R0 ;  /* 0x000000011414d824 */ /* 0x000fe400078e0a00 */
[----:B------:R-:W-:-:S03]  /*22400*/  IMAD.HI.U32 R51, R25, R27, RZ ;  /* 0x0000001b19337227 */ /* 0x000fc600078e00ff */
[C---:B------:R-:W-:Y:S01]  /*22410*/  ISETP.GT.U32.AND P2, PT, R0.reuse, R20, PT ;  /* 0x000000140000720c */ /* 0x040fe20003f44070 */
[----:B------:R-:W-:Y:S01]  /*22420*/  IMAD.HI.U32 R53, R25, R29, RZ ;  /* 0x0000001d19357227 */ /* 0x000fe200078e00ff */
[----:B------:R-:W-:-:S03]  /*22430*/  ISETP.GT.U32.AND P0, PT, R0, R18, PT ;  /* 0x000000120000720c */ /* 0x000fc60003f04070 */
[----:B------:R-:W-:Y:S02]  /*22440*/  IMAD.MOV R33, RZ, RZ, -R40 ;  /* 0x000000ffff217224 */ /* 0x000fe400078e0a28 */
[----:B------:R-:W-:Y:S02]  /*22450*/  IMAD.MOV R31, RZ, RZ, -R51 ;  /* 0x000000ffff1f7224 */ /* 0x000fe400078e0a33 */
[----:B------:R-:W-:Y:S02]  /*22460*/  IMAD.MOV R40, RZ, RZ, -R53 ;  /* 0x000000ffff287224 */ /* 0x000fe400078e0a35 */
[C---:B------:R-:W-:Y:S01]  /*22470*/  IMAD R27, R0.reuse, R31, R27 ;  /* 0x0000001f001b7224 */ /* 0x040fe200078e021b */
[----:B------:R-:W-:Y:S01]  /*22480*/  IABS R31, R21 ;  /* 0x00000015001f7213 */ /* 0x000fe20000000000 */
[----:B------:R-:W-:Y:S02]  /*22490*/  IMAD R29, R0, R40, R29 ;  /* 0x00000028001d7224 */ /* 0x000fe400078e021d */
[----:B------:R-:W-:-:S02]  /*224a0*/  @!P2 IMAD.IADD R20, R20, 0x1, -R0 ;  /* 0x000000011414a824 */ /* 0x000fc400078e0a00 */
[----:B------:R-:W-:Y:S01]  /*224b0*/  IMAD.HI.U32 R35, R25, R31, RZ ;  /* 0x0000001f19237227 */ /* 0x000fe200078e00ff */
[C---:B------:R-:W-:Y:S02]  /*224c0*/  ISETP.GT.U32.AND P2, PT, R0.reuse, R29, PT ;  /* 0x0000001d0000720c */ /* 0x040fe40003f44070 */
[----:B------:R-:W-:Y:S01]  /*224d0*/  ISETP.GT.U32.AND P6, PT, R0, R23, PT ;  /* 0x000000170000720c */ /* 0x000fe20003fc4070 */
[----:B------:R-:W-:Y:S01]  /*224e0*/  @!P0 IMAD.IADD R18, R18, 0x1, -R0 ;  /* 0x0000000112128824 */ /* 0x000fe200078e0a00 */
[C---:B------:R-:W-:Y:S01]  /*224f0*/  ISETP.GT.U32.AND P0, PT, R0.reuse, R16, PT ;  /* 0x000000100000720c */ /* 0x040fe20003f04070 */
[----:B------:R-:W-:Y:S02]  /*22500*/  IMAD.MOV R35, RZ, RZ, -R35 ;  /* 0x000000ffff237224 */ /* 0x000fe400078e0a23 */
[C---:B------:R-:W-:Y:S01]  /*22510*/  IMAD R42, R0.reuse, R33, R42 ;  /* 0x00000021002a7224 */ /* 0x040fe200078e022a */
[C---:B------:R-:W-:Y:S01]  /*22520*/  ISETP.GT.U32.AND P5, PT, R0.reuse, R18, PT ;  /* 0x000000120000720c */ /* 0x040fe20003fa4070 */
[----:B------:R-:W-:Y:S01]  /*22530*/  IMAD R31, R0, R35, R31 ;  /* 0x00000023001f7224 */ /* 0x000fe200078e021f */
[----:B------:R-:W-:-:S03]  /*22540*/  IABS R33, R7 ;  /* 0x0000000700217213 */ /* 0x000fc60000000000 */
[----:B------:R-:W-:Y:S01]  /*22550*/  @!P2 IMAD.IADD R29, R29, 0x1, -R0 ;  /* 0x000000011d1da824 */ /* 0x000fe200078e0a00 */
[----:B------:R-:W-:Y:S01]  /*22560*/  ISETP.GT.U32.AND P2, PT, R0, R31, PT ;  /* 0x0000001f0000720c */ /* 0x000fe20003f44070 */
[----:B------:R-:W-:-:S04]  /*22570*/  IMAD.HI.U32 R40, R25, R33, RZ ;  /* 0x0000002119287227 */ /* 0x000fc800078e00ff */
[--C-:B------:R-:W-:Y:S02]  /*22580*/  @!P6 IMAD.IADD R23, R23, 0x1, -R0.reuse ;  /* 0x000000011717e824 */ /* 0x100fe400078e0a00 */
[----:B------:R-:W-:Y:S01]  /*22590*/  @!P0 IMAD.IADD R16, R16, 0x1, -R0 ;  /* 0x0000000110108824 */ /* 0x000fe200078e0a00 */
[C---:B------:R-:W-:Y:S01]  /*225a0*/  ISETP.GT.U32.AND P0, PT, R0.reuse, R42, PT ;  /* 0x0000002a0000720c */ /* 0x040fe20003f04070 */
[----:B------:R-:W-:Y:S01]  /*225b0*/  IMAD.MOV R40, RZ, RZ, -R40 ;  /* 0x000000ffff287224 */ /* 0x000fe200078e0a28 */
[----:B------:R-:W-:Y:S01]  /*225c0*/  ISETP.GT.U32.AND P6, PT, R0, R23, PT ;  /* 0x000000170000720c */ /* 0x000fe20003fc4070 */
[--C-:B------:R-:W-:Y:S01]  /*225d0*/  @!P5 IMAD.IADD R18, R18, 0x1, -R0.reuse ;  /* 0x000000011212d824 */ /* 0x100fe200078e0a00 */
[C---:B------:R-:W-:Y:S01]  /*225e0*/  ISETP.GT.U32.AND P5, PT, R0.reuse, R27, PT ;  /* 0x0000001b0000720c */ /* 0x040fe20003fa4070 */
[----:B------:R-:W-:Y:S02]  /*225f0*/  IMAD R33, R0, R40, R33 ;  /* 0x0000002800217224 */ /* 0x000fe400078e0221 */
[----:B------:R-:W-:-:S03]  /*22600*/  @!P2 IMAD.IADD R31, R31, 0x1, -R0 ;  /* 0x000000011f1fa824 */ /* 0x000fc600078e0a00 */
[----:B------:R-:W-:-:S03]  /*22610*/  ISETP.GT.U32.AND P2, PT, R0, R33, PT ;  /* 0x000000210000720c */ /* 0x000fc60003f44070 */
[--C-:B------:R-:W-:Y:S01]  /*22620*/  @!P0 IMAD.IADD R42, R42, 0x1, -R0.reuse ;  /* 0x000000012a2a8824 */ /* 0x100fe200078e0a00 */
[----:B------:R-:W-:Y:S02]  /*22630*/  ISETP.GE.AND P0, PT, R54, RZ, PT ;  /* 0x000000ff3600720c */ /* 0x000fe40003f06270 */
[----:B------:R-:W-:Y:S01]  /*22640*/  IABS R35, R57 ;  /* 0x0000003900237213 */ /* 0x000fe20000000000 */
[--C-:B------:R-:W-:Y:S01]  /*22650*/  @!P6 IMAD.IADD R23, R23, 0x1, -R0.reuse ;  /* 0x000000011717e824 */ /* 0x100fe200078e0a00 */
[----:B------:R-:W-:Y:S01]  /*22660*/  ISETP.GE.AND P6, PT, R5, RZ, PT ;  /* 0x000000ff0500720c */ /* 0x000fe20003fc6270 */
[--C-:B------:R-:W-:Y:S01]  /*22670*/  @!P5 IMAD.IADD R27, R27, 0x1, -R0.reuse ;  /* 0x000000011b1bd824 */ /* 0x100fe200078e0a00 */
[----:B------:R-:W-:Y:S01]  /*22680*/  ISETP.GE.AND P5, PT, R55, RZ, PT ;  /* 0x000000ff3700720c */ /* 0x000fe20003fa6270 */
[----:B------:R-:W-:Y:S01]  /*22690*/  IMAD.HI.U32 R55, R25, R35, RZ ;  /* 0x0000002319377227 */ /* 0x000fe200078e00ff */
[----:B------:R-:W-:Y:S02]  /*226a0*/  IABS R54, R58 ;  /* 0x0000003a00367213 */ /* 0x000fe40000000000 */
[----:B------:R-:W-:Y:S01]  /*226b0*/  IABS R40, R60 ;  /* 0x0000003c00287213 */ /* 0x000fe20000000000 */
[----:B------:R-:W-:-:S02]  /*226c0*/  @!P2 IMAD.IADD R33, R33, 0x1, -R0 ;  /* 0x000000012121a824 */ /* 0x000fc400078e0a00 */
[----:B------:R-:W-:-:S04]  /*226d0*/  IMAD.HI.U32 R9, R25, R54, RZ ;  /* 0x0000003619097227 */ /* 0x000fc800078e00ff */
[----:B------:R-:W-:Y:S02]  /*226e0*/  IMAD.MOV R5, RZ, RZ, -R55 ;  /* 0x000000ffff057224 */ /* 0x000fe400078e0a37 */
[----:B------:R-:W-:Y:S01]  /*226f0*/  @!P0 IMAD.MOV R23, RZ, RZ, -R23 ;  /* 0x000000ffff178224 */ /* 0x000fe200078e0a17 */
[C---:B------:R-:W-:Y:S01]  /*22700*/  ISETP.GT.U32.AND P0, PT, R0.reuse, R33, PT ;  /* 0x000000210000720c */ /* 0x040fe20003f04070 */
[----:B------:R-:W-:Y:S02]  /*22710*/  IMAD.MOV R55, RZ, RZ, -R9 ;  /* 0x000000ffff377224 */ /* 0x000fe400078e0a09 */
[----:B------:R-:W-:Y:S02]  /*22720*/  IMAD R35, R0, R5, R35 ;  /* 0x0000000500237224 */ /* 0x000fe400078e0223 */
[----:B------:R-:W-:-:S04]  /*22730*/  IMAD.HI.U32 R5, R25, R40, RZ ;  /* 0x0000002819057227 */ /* 0x000fc800078e00ff */
[----:B------:R-:W-:Y:S01]  /*22740*/  @!P6 IMAD.MOV R18, RZ, RZ, -R18 ;  /* 0x000000ffff12e224 */ /* 0x000fe200078e0a12 */
[C---:B------:R-:W-:Y:S01]  /*22750*/  ISETP.GT.U32.AND P6, PT, R0.reuse, R31, PT ;  /* 0x0000001f0000720c */ /* 0x040fe20003fc4070 */
[----:B------:R-:W-:Y:S02]  /*22760*/  IMAD R54, R0, R55, R54 ;  /* 0x0000003700367224 */ /* 0x000fe400078e0236 */
[----:B------:R-:W-:-:S04]  /*22770*/  IMAD.MOV R55, RZ, RZ, -R5 ;  /* 0x000000ffff377224 */ /* 0x000fc800078e0a05 */
[C---:B------:R-:W-:Y:S02]  /*22780*/  IMAD R40, R0.reuse, R55, R40 ;  /* 0x0000003700287224 */ /* 0x040fe400078e0228 */
[----:B------:R-:W-:Y:S01]  /*22790*/  @!P3 IMAD.MOV R14, RZ, RZ, -R14 ;  /* 0x000000ffff0eb224 */ /* 0x000fe200078e0a0e */
[C---:B------:R-:W-:Y:S01]  /*227a0*/  ISETP.GT.U32.AND P3, PT, R0.reuse, R42, PT ;  /* 0x0000002a0000720c */ /* 0x040fe20003f64070 */
[--C-:B------:R-:W-:Y:S01]  /*227b0*/  @!P0 IMAD.IADD R33, R33, 0x1, -R0.reuse ;  /* 0x0000000121218824 */ /* 0x100fe200078e0a00 */
[----:B------:R-:W-:Y:S01]  /*227c0*/  ISETP.GT.U32.AND P0, PT, R0, R40, PT ;  /* 0x000000280000720c */ /* 0x000fe20003f04070 */
[----:B------:R-:W-:Y:S01]  /*227d0*/  @!P6 IMAD.IADD R31, R31, 0x1, -R0 ;  /* 0x000000011f1fe824 */ /* 0x000fe200078e0a00 */
[----:B------:R-:W-:Y:S02]  /*227e0*/  ISETP.GE.AND P6, PT, R4, RZ, PT ;  /* 0x000000ff0400720c */ /* 0x000fe40003fc6270 */
[----:B------:R-:W-:-:S07]  /*227f0*/  ISETP.GT.U32.AND P2, PT, R0, R44, PT ;  /* 0x0000002c0000720c */ /* 0x000fce0003f44070 */
[--C-:B------:R-:W-:Y:S02]  /*22800*/  @!P3 IMAD.IADD R42, R42, 0x1, -R0.reuse ;  /* 0x000000012a2ab824 */ /* 0x100fe400078e0a00 */
[----:B------:R-:W-:Y:S02]  /*22810*/  @!P0 IMAD.IADD R40, R40, 0x1, -R0 ;  /* 0x0000000128288824 */ /* 0x000fe400078e0a00 */
[----:B------:R-:W-:-:S03]  /*22820*/  @!P6 IMAD.MOV R42, RZ, RZ, -R42 ;  /* 0x000000ffff2ae224 */ /* 0x000fc600078e0a2a */
[C---:B------:R-:W-:Y:S02]  /*22830*/  ISETP.GT.U32.AND P6, PT, R0.reuse, R40, PT ;  /* 0x000000280000720c */ /* 0x040fe40003fc4070 */
[----:B------:R-:W-:Y:S01]  /*22840*/  IABS R53, R59 ;  /* 0x0000003b00357213 */ /* 0x000fe20000000000 */
[----:B------:R-:W-:Y:S01]  /*22850*/  @!P4 IMAD.MOV R16, RZ, RZ, -R16 ;  /* 0x000000ffff10c224 */ /* 0x000fe200078e0a10 */
[----:B------:R-:W-:Y:S01]  /*22860*/  IABS R51, R61 ;  /* 0x0000003d00337213 */ /* 0x000fe20000000000 */
[----:B------:R-:W-:Y:S01]  /*22870*/  @!P1 IMAD.MOV R20, RZ, RZ, -R20 ;  /* 0x000000ffff149224 */ /* 0x000fe200078e0a14 */
[C---:B------:R-:W-:Y:S01]  /*22880*/  ISETP.GT.U32.AND P4, PT, R0.reuse, R27, PT ;  /* 0x0000001b0000720c */ /* 0x040fe20003f84070 */
[----:B-1----:R-:W-:Y:S01]  /*22890*/  IMAD.HI.U32 R8, R25, R53, RZ ;  /* 0x0000003519087227 */ /* 0x002fe200078e00ff */
[----:B------:R-:W-:-:S03]  /*228a0*/  ISETP.GT.U32.AND P1, PT, R0, R29, PT ;  /* 0x0000001d0000720c */ /* 0x000fc60003f24070 */
[----:B0-----:R-:W-:-:S04]  /*228b0*/  IMAD.HI.U32 R6, R25, R51, RZ ;  /* 0x0000003319067227 */ /* 0x001fc800078e00ff */
[--C-:B------:R-:W-:Y:S01]  /*228c0*/  @!P6 IMAD.IADD R40, R40, 0x1, -R0.reuse ;  /* 0x000000012828e824 */ /* 0x100fe200078e0a00 */
[----:B------:R-:W-:Y:S01]  /*228d0*/  ISETP.GE.AND P6, PT, R61, RZ, PT ;  /* 0x000000ff3d00720c */ /* 0x000fe20003fc6270 */
[----:B------:R-:W-:Y:S01]  /*228e0*/  @!P2 IMAD.IADD R44, R44, 0x1, -R0 ;  /* 0x000000012c2ca824 */ /* 0x000fe200078e0a00 */
[----:B------:R-:W0:Y:S01]  /*228f0*/  LDC R61, c[0x0][0x230] ;  /* 0x00008c00ff3d7b82 */ /* 0x000e220000000800 */
[C---:B------:R-:W-:Y:S01]  /*22900*/  ISETP.GT.U32.AND P2, PT, R0.reuse, R35, PT ;  /* 0x000000230000720c */ /* 0x040fe20003f44070 */
[----:B------:R-:W-:Y:S01]  /*22910*/  IMAD.MOV R8, RZ, RZ, -R8 ;  /* 0x000000ffff087224 */ /* 0x000fe200078e0a08 */
[C---:B------:R-:W-:Y:S01]  /*22920*/  ISETP.GT.U32.AND P3, PT, R0.reuse, R54, PT ;  /* 0x000000360000720c */ /* 0x040fe20003f64070 */
[----:B------:R-:W-:Y:S02]  /*22930*/  IMAD.MOV R6, RZ, RZ, -R6 ;  /* 0x000000ffff067224 */ /* 0x000fe400078e0a06 */
[C---:B------:R-:W-:Y:S02]  /*22940*/  IMAD R53, R0.reuse, R8, R53 ;  /* 0x0000000800357224 */ /* 0x040fe400078e0235 */
[----:B------:R-:W-:-:S02]  /*22950*/  IMAD R51, R0, R6, R51 ;  /* 0x0000000600337224 */ /* 0x000fc400078e0233 */
[--C-:B------:R-:W-:Y:S01]  /*22960*/  @!P4 IMAD.IADD R27, R27, 0x1, -R0.reuse ;  /* 0x000000011b1bc824 */ /* 0x100fe200078e0a00 */
[C---:B------:R-:W-:Y:S01]  /*22970*/  ISETP.GT.U32.AND P4, PT, R0.reuse, R53, PT ;  /* 0x000000350000720c */ /* 0x040fe20003f84070 */
[--C-:B------:R-:W-:Y:S01]  /*22980*/  @!P1 IMAD.IADD R29, R29, 0x1, -R0.reuse ;  /* 0x000000011d1d9824 */ /* 0x100fe200078e0a00 */
[----:B------:R-:W-:Y:S01]  /*22990*/  ISETP.GT.U32.AND P1, PT, R0, R51, PT ;  /* 0x000000330000720c */ /* 0x000fe20003f24070 */
[--C-:B------:R-:W-:Y:S01]  /*229a0*/  @!P2 IMAD.IADD R35, R35, 0x1, -R0.reuse ;  /* 0x000000012323a824 */ /* 0x100fe200078e0a00 */
[----:B------:R-:W-:Y:S01]  /*229b0*/  ISETP.GE.AND P2, PT, R2, RZ, PT ;  /* 0x000000ff0200720c */ /* 0x000fe20003f46270 */
[----:B------:R-:W-:Y:S01]  /*229c0*/  @!P3 IMAD.IADD R54, R54, 0x1, -R0 ;  /* 0x000000013636b824 */ /* 0x000fe200078e0a00 */
[----:B------:R-:W-:Y:S02]  /*229d0*/  ISETP.GE.AND P3, PT, R46, RZ, PT ;  /* 0x000000ff2e00720c */ /* 0x000fe40003f66270 */
[----:B------:R-:W-:-:S05]  /*229e0*/  ISETP.GT.U32.AND P0, PT, R0, R35, PT ;  /* 0x000000230000720c */ /* 0x000fca0003f04070 */
[--C-:B------:R-:W-:Y:S01]  /*229f0*/  @!P4 IMAD.IADD R53, R53, 0x1, -R0.reuse ;  /* 0x000000013535c824 */ /* 0x100fe200078e0a00 */
[----:B------:R-:W-:Y:S01]  /*22a00*/  ISETP.GE.AND P4, PT, R21, RZ, PT ;  /* 0x000000ff1500720c */ /* 0x000fe20003f86270 */
[----:B0-----:R-:W-:Y:S01]  /*22a10*/  VIADD R61, R61, 0x3f ;  /* 0x0000003f3d3d7836 */ /* 0x001fe20000000000 */
[----:B------:R-:W3:Y:S01]  /*22a20*/  LDL.LU R21, [R1+0x58c] ;  /* 0x00058c0001157983 */ /* 0x000ee20000300800 */
[----:B------:R-:W-:Y:S01]  /*22a30*/  @!P1 IMAD.IADD R51, R51, 0x1, -R0 ;  /* 0x0000000133339824 */ /* 0x000fe200078e0a00 */
[----:B------:R-:W-:Y:S01]  /*22a40*/  ISETP.GE.AND P1, PT, R7, RZ, PT ;  /* 0x000000ff0700720c */ /* 0x000fe20003f26270 */
[----:B------:R-:W-:Y:S01]  /*22a50*/  @!P2 IMAD.MOV R27, RZ, RZ, -R27 ;  /* 0x000000ffff1ba224 */ /* 0x000fe200078e0a1b */
[----:B------:R-:W-:Y:S01]  /*22a60*/  SHF.R.S32.HI R7, RZ, 0x1f, R61 ;  /* 0x0000001fff077819 */ /* 0x000fe2000001143d */
[----:B------:R-:W-:Y:S01]  /*22a70*/  @!P3 IMAD.MOV R29, RZ, RZ, -R29 ;  /* 0x000000ffff1db224 */ /* 0x000fe200078e0a1d */
[C---:B------:R-:W-:Y:S02]  /*22a80*/  ISETP.GT.U32.AND P2, PT, R0.reuse, R53, PT ;  /* 0x000000350000720c */ /* 0x040fe40003f44070 */
[----:B------:R-:W-:-:S02]  /*22a90*/  ISETP.GT.U32.AND P3, PT, R0, R51, PT ;  /* 0x000000330000720c */ /* 0x000fc40003f64070 */
[----:B------:R-:W-:Y:S01]  /*22aa0*/  LEA.HI R7, R7, R61, RZ, 0x6 ;  /* 0x0000003d07077211 */ /* 0x000fe200078f30ff */
[----:B------:R-:W-:Y:S01]  /*22ab0*/  @!P4 IMAD.MOV R31, RZ, RZ, -R31 ;  /* 0x000000ffff1fc224 */ /* 0x000fe200078e0a1f */
[----:B------:R-:W-:Y:S01]  /*22ac0*/  ISETP.GE.AND P4, PT, R56, RZ, PT ;  /* 0x000000ff3800720c */ /* 0x000fe20003f86270 */
[----:B------:R-:W-:-:S03]  /*22ad0*/  @!P0 IMAD.IADD R35, R35, 0x1, -R0 ;  /* 0x0000000123238824 */ /* 0x000fc600078e0a00 */
[----:B------:R-:W4:Y:S01]  /*22ae0*/  LDL.LU R7, [R1+0x5b4] ;  /* 0x0005b40001077983 */ /* 0x000f220000300800 */
[----:B------:R-:W-:-:S03]  /*22af0*/  ISETP.GE.AND P0, PT, R57, RZ, PT ;  /* 0x000000ff3900720c */ /* 0x000fc60003f06270 */
[----:B------:R-:W5:Y:S01]  /*22b00*/  LDL.LU R56, [R1+0x5b8] ;  /* 0x0005b80001387983 */ /* 0x000f620000300800 */
[--C-:B------:R-:W-:Y:S01]  /*22b10*/  @!P2 IMAD.IADD R53, R53, 0x1, -R0.reuse ;  /* 0x000000013535a824 */ /* 0x100fe200078e0a00 */
[----:B------:R-:W-:Y:S01]  /*22b20*/  ISETP.GE.AND P2, PT, R58, RZ, PT ;  /* 0x000000ff3a00720c */ /* 0x000fe20003f46270 */
[----:B------:R-:W-:Y:S01]  /*22b30*/  @!P3 IMAD.IADD R51, R51, 0x1, -R0 ;  /* 0x000000013333b824 */ /* 0x000fe200078e0a00 */
[----:B------:R-:W5:Y:S01]  /*22b40*/  LDL.LU R57, [R1+0x5d4] ;  /* 0x0005d40001397983 */ /* 0x000f620000300800 */
[----:B------:R-:W-:-:S03]  /*22b50*/  ISETP.GE.AND P3, PT, R59, RZ, PT ;  /* 0x000000ff3b00720c */ /* 0x000fc60003f66270 */
[----:B------:R-:W5:Y:S04]  /*22b60*/  LDL.LU R58, [R1+0x5dc] ;  /* 0x0005dc00013a7983 */ /* 0x000f680000300800 */
[----:B------:R-:W5:Y:S01]  /*22b70*/  LDL.LU R59, [R1+0x5e4] ;  /* 0x0005e400013b7983 */ /* 0x000f620000300800 */
[----:B--2---:R-:W-:-:S05]  /*22b80*/  IABS R55, R37 ;  /* 0x0000002500377213 */ /* 0x004fca0000000000 */
[----:B------:R-:W-:-:S04]  /*22b90*/  IMAD.HI.U32 R25, R25, R55, RZ ;  /* 0x0000003719197227 */ /* 0x000fc800078e00ff */
[----:B------:R-:W-:Y:S02]  /*22ba0*/  IMAD.MOV R2, RZ, RZ, -R25 ;  /* 0x000000ffff027224 */ /* 0x000fe400078e0a19 */
[----:B------:R-:W-:-:S04]  /*22bb0*/  IMAD.MOV.U32 R25, RZ, RZ, R44 ;  /* 0x000000ffff197224 */ /* 0x000fc800078e002c */
[----:B------:R-:W-:Y:S01]  /*22bc0*/  @!P5 IMAD.MOV R25, RZ, RZ, -R25 ;  /* 0x000000ffff19d224 */ /* 0x000fe200078e0a19 */
[----:B------:R-:W-:-:S13]  /*22bd0*/  ISETP.GT.U32.AND P5, PT, R0, R54, PT ;  /* 0x000000360000720c */ /* 0x000fda0003fa4070 */
[----:B------:R-:W-:Y:S01]  /*22be0*/  @!P5 IMAD.IADD R54, R54, 0x1, -R0 ;  /* 0x000000013636d824 */ /* 0x000fe200078e0a00 */
[----:B------:R-:W-:-:S13]  /*22bf0*/  ISETP.GT.U32.AND P5, PT, R0, R52, PT ;  /* 0x000000340000720c */ /* 0x000fda0003fa4070 */
[----:B------:R-:W-:Y:S01]  /*22c00*/  @!P5 IMAD.IADD R52, R52, 0x1, -R0 ;  /* 0x000000013434d824 */ /* 0x000fe200078e0a00 */
[----:B------:R-:W-:Y:S02]  /*22c10*/  ISETP.GE.AND P5, PT, R60, RZ, PT ;  /* 0x000000ff3c00720c */ /* 0x000fe40003fa6270 */
[----:B------:R-:W2:Y:S04]  /*22c20*/  LDL.LU R60, [R1+0x5e8] ;  /* 0x0005e800013c7983 */ /* 0x000ea80000300800 */
[----:B------:R-:W2:Y:S01]  /*22c30*/  LDL.LU R61, [R1+0x5f0] ;  /* 0x0005f000013d7983 */ /* 0x000ea20000300800 */
[----:B------:R-:W0:Y:S01]  /*22c40*/  S2R R46, SR_TID.X ;  /* 0x00000000002e7919 */ /* 0x000e220000002100 */
[C---:B------:R-:W-:Y:S02]  /*22c50*/  IMAD R44, R0.reuse, R2, R55 ;  /* 0x00000002002c7224 */ /* 0x040fe400078e0237 */
[----:B------:R-:W-:Y:S01]  /*22c60*/  @!P1 IMAD.MOV R33, RZ, RZ, -R33 ;  /* 0x000000ffff219224 */ /* 0x000fe200078e0a21 */
[----:B------:R-:W1:Y:S02]  /*22c70*/  LDC R2, c[0x0][0x23c] ;  /* 0x00008f00ff027b82 */ /* 0x000e640000000800 */
[----:B------:R-:W-:-:S13]  /*22c80*/  ISETP.GT.U32.AND P1, PT, R0, R44, PT ;  /* 0x0000002c0000720c */ /* 0x000fda0003f24070 */
[----:B------:R-:W-:-:S05]  /*22c90*/  @!P1 IMAD.IADD R44, R44, 0x1, -R0 ;  /* 0x000000012c2c9824 */ /* 0x000fca00078e0a00 */
[----:B------:R-:W-:Y:S01]  /*22ca0*/  ISETP.GT.U32.AND P1, PT, R0, R44, PT ;  /* 0x0000002c0000720c */ /* 0x000fe20003f24070 */
[C---:B0-----:R-:W-:Y:S02]  /*22cb0*/  IMAD.SHL.U32 R55, R46.reuse, 0x40, RZ ;  /* 0x000000402e377824 */ /* 0x041fe400078e00ff */
[C---:B------:R-:W-:Y:S01]  /*22cc0*/  IMAD.SHL.U32 R6, R46.reuse, 0x8, RZ ;  /* 0x000000082e067824 */ /* 0x040fe200078e00ff */
[----:B------:R-:W-:Y:S02]  /*22cd0*/  SHF.R.U32.HI R4, RZ, 0x2, R46 ;  /* 0x00000002ff047819 */ /* 0x000fe4000001162e */
[----:B------:R-:W-:Y:S02]  /*22ce0*/  LOP3.LUT R55, R55, 0x1c0, RZ, 0xc0, !PT ;  /* 0x000001c037377812 */ /* 0x000fe400078ec0ff */
[----:B------:R-:W-:Y:S02]  /*22cf0*/  LOP3.LUT R5, R46, 0x3, RZ, 0xc0, !PT ;  /* 0x000000032e057812 */ /* 0x000fe400078ec0ff */
[----:B------:R-:W-:-:S02]  /*22d00*/  LOP3.LUT R55, R55, 0x30, R6, 0xf8, !PT ;  /* 0x0000003037377812 */ /* 0x000fc400078ef806 */
[----:B------:R-:W-:Y:S01]  /*22d10*/  SGXT.U32 R6, R4, 0x3 ;  /* 0x000000030406781a */ /* 0x000fe20000000000 */
[C---:B------:R-:W-:Y:S01]  /*22d20*/  IMAD.SHL.U32 R4, R46.reuse, 0x2, RZ ;  /* 0x000000022e047824 */ /* 0x040fe200078e00ff */
[----:B------:R-:W-:Y:S01]  /*22d30*/  LOP3.LUT R46, R46, 0x1f, RZ, 0xc0, !PT ;  /* 0x0000001f2e2e7812 */ /* 0x000fe200078ec0ff */
[----:B------:R-:W-:-:S03]  /*22d40*/  @!P1 IMAD.IADD R44, R44, 0x1, -R0 ;  /* 0x000000012c2c9824 */ /* 0x000fc600078e0a00 */
[----:B------:R-:W-:Y:S01]  /*22d50*/  LOP3.LUT R4, R55, 0x30, R4, 0x78, !PT ;  /* 0x0000003037047812 */ /* 0x000fe200078e7804 */
[----:B-1----:R-:W-:Y:S01]  /*22d60*/  IMAD R4, R46, R2, RZ ;  /* 0x000000022e047224 */ /* 0x002fe200078e02ff */
[----:B------:R-:W-:Y:S01]  /*22d70*/  LOP3.LUT R55, RZ, R3, RZ, 0x33, !PT ;  /* 0x00000003ff377212 */ /* 0x000fe200078e33ff */
[----:B------:R-:W-:Y:S01]  /*22d80*/  @!P0 IMAD.MOV R35, RZ, RZ, -R35 ;  /* 0x000000ffff238224 */ /* 0x000fe200078e0a23 */
[----:B------:R-:W-:Y:S01]  /*22d90*/  ISETP.NE.AND P0, PT, R3, RZ, PT ;  /* 0x000000ff0300720c */ /* 0x000fe20003f05270 */
[----:B------:R-:W-:Y:S02]  /*22da0*/  IMAD.MOV.U32 R0, RZ, RZ, R54 ;  /* 0x000000ffff007224 */ /* 0x000fe400078e0036 */
[----:B------:R-:W-:Y:S02]  /*22db0*/  IMAD.MOV.U32 R3, RZ, RZ, R53 ;  /* 0x000000ffff037224 */ /* 0x000fe400078e0035 */
[----:B------:R-:W-:Y:S02]  /*22dc0*/  IMAD R2, R2, 0x20, R4 ;  /* 0x0000002002027824 */ /* 0x000fe400078e0204 */
[----:B------:R-:W-:-:S02]  /*22dd0*/  IMAD R5, R5, 0x110, RZ ;  /* 0x0000011005057824 */ /* 0x000fc400078e02ff */
[----:B------:R-:W-:Y:S01]  /*22de0*/  @!P2 IMAD.MOV R0, RZ, RZ, -R0 ;  /* 0x000000ffff00a224 */ /* 0x000fe200078e0a00 */
[----:B------:R-:W-:Y:S01]  /*22df0*/  IADD3 R53, P2, R4, UR6, RZ ;  /* 0x0000000604357c10 */ /* 0x000fe2000ff5e0ff */
[----:B------:R-:W-:Y:S01]  /*22e00*/  @!P3 IMAD.MOV R3, RZ, RZ, -R3 ;  /* 0x000000ffff03b224 */ /* 0x000fe200078e0a03 */
[----:B------:R-:W-:Y:S02]  /*22e10*/  IADD3 R54, P3, R2, UR6, RZ ;  /* 0x0000000602367c10 */ /* 0x000fe4000ff7e0ff */
[----:B------:R-:W-:Y:S01]  /*22e20*/  LOP3.LUT R5, R5, R6, RZ, 0xfc, !PT ;  /* 0x0000000605057212 */ /* 0x000fe200078efcff */
[----:B------:R-:W-:Y:S04]  /*22e30*/  STL [R1+0x463c], R53 ;  /* 0x00463c3501007387 */ /* 0x000fe80000100800 */
[----:B------:R-:W-:Y:S01]  /*22e40*/  STL [R1+0x4640], R54 ;  /* 0x0046403601007387 */ /* 0x000fe20000100800 */
[----:B------:R-:W-:-:S02]  /*22e50*/  ISETP.GE.AND P1, PT, R37, RZ, PT ;  /* 0x000000ff2500720c */ /* 0x000fc40003f26270 */
[----:B---3--:R-:W-:-:S05]  /*22e60*/  SEL R4, R55, R21, !P0 ;  /* 0x0000001537047207 */ /* 0x008fca0004000000 */
[----:B------:R0:W-:Y:S01]  /*22e70*/  STL [R1+0x58c], R4 ;  /* 0x00058c0401007387 */ /* 0x0001e20000100800 */
[C---:B----4-:R-:W-:Y:S02]  /*22e80*/  SEL R2, R55.reuse, R7, !P0 ;  /* 0x0000000737027207 */ /* 0x050fe40004000000 */
[----:B-----5:R-:W-:-:S03]  /*22e90*/  SEL R5, R55, R56, !P0 ;  /* 0x0000003837057207 */ /* 0x020fc60004000000 */
[----:B------:R1:W-:Y:S01]  /*22ea0*/  STL [R1+0x5b4], R2 ;  /* 0x0005b40201007387 */ /* 0x0003e20000100800 */
[----:B0-----:R-:W-:-:S03]  /*22eb0*/  SEL R4, R55, R57, !P0 ;  /* 0x0000003937047207 */ /* 0x001fc60004000000 */
[----:B------:R0:W-:Y:S01]  /*22ec0*/  STL [R1+0x5b8], R5 ;  /* 0x0005b80501007387 */ /* 0x0001e20000100800 */
[----:B-1----:R-:W-:-:S03]  /*22ed0*/  SEL R2, R55, R58, !P0 ;  /* 0x0000003a37027207 */ /* 0x002fc60004000000 */
[----:B------:R2:W-:Y:S01]  /*22ee0*/  STL [R1+0x5d4], R4 ;  /* 0x0005d40401007387 */ /* 0x0005e20000100800 */
[----:B0-----:R-:W-:-:S03]  /*22ef0*/  SEL R5, R55, R59, !P0 ;  /* 0x0000003b37057207 */ /* 0x001fc60004000000 */
[----:B------:R0:W-:Y:S04]  /*22f00*/  STL [R1+0x5dc], R2 ;  /* 0x0005dc0201007387 */ /* 0x0001e80000100800 */
[----:B------:R1:W-:Y:S04]  /*22f10*/  STL [R1+0x5e4], R5 ;  /* 0x0005e40501007387 */ /* 0x0003e80000100800 */
[----:B------:R-:W3:Y:S01]  /*22f20*/  LDL.LU R54, [R1+0x5f4] ;  /* 0x0005f40001367983 */ /* 0x000ee20000300800 */
[C---:B--2---:R-:W-:Y:S02]  /*22f30*/  SEL R4, R55.reuse, R60, !P0 ;  /* 0x0000003c37047207 */ /* 0x044fe40004000000 */
[----:B0-----:R-:W-:-:S03]  /*22f40*/  SEL R2, R55, R61, !P0 ;  /* 0x0000003d37027207 */ /* 0x001fc60004000000 */
[----:B------:R0:W-:Y:S04]  /*22f50*/  STL [R1+0x5e8], R4 ;  /* 0x0005e80401007387 */ /* 0x0001e80000100800 */
[----:B------:R-:W2:Y:S04]  /*22f60*/  LDL.LU R53, [R1+0x5f8] ;  /* 0x0005f80001357983 */ /* 0x000ea80000300800 */
[----:B------:R4:W-:Y:S04]  /*22f70*/  STL [R1+0x5f0], R2 ;  /* 0x0005f00201007387 */ /* 0x0009e80000100800 */
[----:B------:R-:W5:Y:S04]  /*22f80*/  LDL.LU R34, [R1+0x600] ;  /* 0x0006000001227983 */ /* 0x000f680000300800 */
        /* <DEDUP_REMOVED lines=15> */
[----:B-1----:R-:W5:Y:S04]  /*23080*/  LDL.LU R5, [R1+0x658] ;  /* 0x0006580001057983 */ /* 0x002f680000300800 */
[----:B0-----:R-:W5:Y:S04]  /*23090*/  LDL.LU R4, [R1+0x65c] ;  /* 0x00065c0001047983 */ /* 0x001f680000300800 */
[----:B----4-:R-:W4:Y:S04]  /*230a0*/  LDL.LU R2, [R1+0x664] ;  /* 0x0006640001027983 */ /* 0x010f280000300800 */
[----:B------:R-:W4:Y:S04]  /*230b0*/  LDL.LU R46, [R1+0x668] ;  /* 0x00066800012e7983 */ /* 0x000f280000300800 */
        /* <DEDUP_REMOVED lines=8> */
[----:B------:R-:W4:Y:S01]  /*23140*/  LDL.LU R61, [R1+0x698] ;  /* 0x00069800013d7983 */ /* 0x000f220000300800 */
[----:B---3--:R-:W-:-:S05]  /*23150*/  SEL R54, R55, R54, !P0 ;  /* 0x0000003637367207 */ /* 0x008fca0004000000 */
[----:B------:R2:W-:Y:S02]  /*23160*/  STL [R1+0x5f4], R54 ;  /* 0x0005f43601007387 */ /* 0x0005e40000100800 */
[C---:B--2---:R-:W-:Y:S02]  /*23170*/  SEL R54, R55.reuse, R53, !P0 ;  /* 0x0000003537367207 */ /* 0x044fe40004000000 */
[----:B-----5:R-:W-:-:S03]  /*23180*/  SEL R53, R55, R34, !P0 ;  /* 0x0000002237357207 */ /* 0x020fc60004000000 */
[----:B------:R-:W-:Y:S01]  /*23190*/  STL [R1+0x5f8], R54 ;  /* 0x0005f83601007387 */ /* 0x000fe20000100800 */
[----:B------:R-:W-:-:S03]  /*231a0*/  SEL R34, R55, R32, !P0 ;  /* 0x0000002037227207 */ /* 0x000fc60004000000 */
        /* <DEDUP_REMOVED lines=33> */
[----:B----4-:R-:W-:-:S03]  /*233c0*/  SEL R4, R55, R2, !P0 ;  /* 0x0000000237047207 */ /* 0x010fc60004000000 */
[----:B------:R0:W-:Y:S01]  /*233d0*/  STL [R1+0x65c], R5 ;  /* 0x00065c0501007387 */ /* 0x0001e20000100800 */
[----:B------:R-:W-:-:S03]  /*233e0*/  SEL R2, R55, R46, !P0 ;  /* 0x0000002e37027207 */ /* 0x000fc60004000000 */
[----:B------:R1:W-:Y:S01]  /*233f0*/  STL [R1+0x664], R4 ;  /* 0x0006640401007387 */ /* 0x0003e20000100800 */
[----:B0-----:R-:W-:-:S03]  /*23400*/  SEL R5, R55, R37, !P0 ;  /* 0x0000002537057207 */ /* 0x001fc60004000000 */
[----:B------:R0:W-:Y:S01]  /*23410*/  STL [R1+0x668], R2 ;  /* 0x0006680201007387 */ /* 0x0001e20000100800 */
[----:B-1----:R-:W-:-:S03]  /*23420*/  SEL R4, R55, R21, !P0 ;  /* 0x0000001537047207 */ /* 0x002fc60004000000 */
[----:B------:R1:W-:Y:S01]  /*23430*/  STL [R1+0x66c], R5 ;  /* 0x00066c0501007387 */ /* 0x0003e20000100800 */
[----:B0-----:R-:W-:-:S03]  /*23440*/  SEL R2, R55, R7, !P0 ;  /* 0x0000000737027207 */ /* 0x001fc60004000000 */
[----:B------:R0:W-:Y:S01]  /*23450*/  STL [R1+0x670], R4 ;  /* 0x0006700401007387 */ /* 0x0001e20000100800 */
[----:B-1----:R-:W-:-:S03]  /*23460*/  SEL R5, R55, R56, !P0 ;  /* 0x0000003837057207 */ /* 0x002fc60004000000 */
[----:B------:R1:W-:Y:S04]  /*23470*/  STL [R1+0x674], R2 ;  /* 0x0006740201007387 */ /* 0x0003e80000100800 */
[----:B------:R2:W-:Y:S01]  /*23480*/  STL [R1+0x67c], R5 ;  /* 0x00067c0501007387 */ /* 0x0005e20000100800 */
[C---:B0-----:R-:W-:Y:S02]  /*23490*/  SEL R4, R55.reuse, R57, !P0 ;  /* 0x0000003937047207 */ /* 0x041fe40004000000 */
[----:B-1----:R-:W-:-:S03]  /*234a0*/  SEL R2, R55, R58, !P0 ;  /* 0x0000003a37027207 */ /* 0x002fc60004000000 */
[----:B------:R0:W-:Y:S01]  /*234b0*/  STL [R1+0x680], R4 ;  /* 0x0006800401007387 */ /* 0x0001e20000100800 */
[----:B--2---:R-:W-:-:S03]  /*234c0*/  SEL R5, R55, R59, !P0 ;  /* 0x0000003b37057207 */ /* 0x004fc60004000000 */
[----:B------:R1:W-:Y:S04]  /*234d0*/  STL [R1+0x688], R2 ;  /* 0x0006880201007387 */ /* 0x0003e80000100800 */
[----:B------:R2:W-:Y:S01]  /*234e0*/  STL [R1+0x68c], R5 ;  /* 0x00068c0501007387 */ /* 0x0005e20000100800 */
[----:B0-----:R-:W-:-:S03]  /*234f0*/  SEL R4, R55, R60, !P0 ;  /* 0x0000003c37047207 */ /* 0x001fc60004000000 */
[----:B------:R-:W3:Y:S01]  /*23500*/  LDL.LU R54, [R1+0x69c] ;  /* 0x00069c0001367983 */ /* 0x000ee20000300800 */
[----:B-1----:R-:W-:-:S03]  /*23510*/  SEL R2, R55, R61, !P0 ;  /* 0x0000003d37027207 */ /* 0x002fc60004000000 */
[----:B------:R0:W-:Y:S04]  /*23520*/  STL [R1+0x690], R4 ;  /* 0x0006900401007387 */ /* 0x0001e80000100800 */
[----:B------:R-:W4:Y:S04]  /*23530*/  LDL.LU R53, [R1+0x6a0] ;  /* 0x0006a00001357983 */ /* 0x000f280000300800 */
        /* <DEDUP_REMOVED lines=17> */
[----:B--2---:R-:W2:Y:S04]  /*23650*/  LDL.LU R5, [R1+0x6fc] ;  /* 0x0006fc0001057983 */ /* 0x004ea80000300800 */
[----:B0-----:R-:W2:Y:S04]  /*23660*/  LDL.LU R4, [R1+0x704] ;  /* 0x0007040001047983 */ /* 0x001ea80000300800 */
[----:B-1----:R-:W2:Y:S04]  /*23670*/  LDL.LU R2, [R1+0x708] ;  /* 0x0007080001027983 */ /* 0x002ea80000300800 */
[----:B------:R-:W2:Y:S04]  /*23680*/  LDL.LU R46, [R1+0x70c] ;  /* 0x00070c00012e7983 */ /* 0x000ea80000300800 */
        /* <DEDUP_REMOVED lines=8> */
[----:B------:R-:W2:Y:S01]  /*23710*/  LDL.LU R61, [R1+0x72c] ;  /* 0x00072c00013d7983 */ /* 0x000ea20000300800 */
[----:B---3--:R-:W-:-:S05]  /*23720*/  SEL R54, R55, R54, !P0 ;  /* 0x0000003637367207 */ /* 0x008fca0004000000 */
[----:B------:R4:W-:Y:S02]  /*23730*/  STL [R1+0x69c], R54 ;  /* 0x00069c3601007387 */ /* 0x0009e40000100800 */
[C---:B----4-:R-:W-:Y:S02]  /*23740*/  SEL R54, R55.reuse, R53, !P0 ;  /* 0x0000003537367207 */ /* 0x050fe40004000000 */
[C---:B-----5:R-:W-:Y:S02]  /*23750*/  SEL R53, R55.reuse, R34, !P0 ;  /* 0x0000002237357207 */ /* 0x060fe40004000000 */
[C---:B------:R-:W-:Y:S01]  /*23760*/  SEL R34, R55.reuse, R32, !P0 ;  /* 0x0000002037227207 */ /* 0x040fe20004000000 */
        /* <DEDUP_REMOVED lines=29> */
[----:B--2---:R-:W-:-:S03]  /*23940*/  SEL R6, R55, R5, !P0 ;  /* 0x0000000537067207 */ /* 0x004fc60004000000 */
[----:B------:R-:W-:Y:S01]  /*23950*/  STL [R1+0x6f4], R9 ;  /* 0x0006f40901007387 */ /* 0x000fe20000100800 */
[----:B------:R-:W-:-:S03]  /*23960*/  SEL R5, R55, R4, !P0 ;  /* 0x0000000437057207 */ /* 0x000fc60004000000 */
[----:B------:R-:W-:Y:S01]  /*23970*/  STL [R1+0x6f8], R8 ;  /* 0x0006f80801007387 */ /* 0x000fe20000100800 */
[----:B------:R-:W-:-:S03]  /*23980*/  SEL R4, R55, R2, !P0 ;  /* 0x0000000237047207 */ /* 0x000fc60004000000 */
[----:B------:R-:W-:Y:S01]  /*23990*/  STL [R1+0x6fc], R6 ;  /* 0x0006fc0601007387 */ /* 0x000fe20000100800 */
[----:B------:R-:W-:-:S03]  /*239a0*/  SEL R2, R55, R46, !P0 ;  /* 0x0000002e37027207 */ /* 0x000fc60004000000 */
[----:B------:R0:W-:Y:S04]  /*239b0*/  STL [R1+0x704], R5 ;  /* 0x0007040501007387 */ /* 0x0001e80000100800 */
        /* <DEDUP_REMOVED lines=17> */
[----:B------:R-:W2:Y:S01]  /*23ad0*/  LDL.LU R34, [R1+0x718] ;  /* 0x0007180001227983 */ /* 0x000ea20000300800 */
[----:B0-----:R-:W-:-:S03]  /*23ae0*/  SEL R2, R55, R61, !P0 ;  /* 0x0000003d37027207 */ /* 0x001fc60004000000 */
[----:B------:R0:W-:Y:S04]  /*23af0*/  STL [R1+0x738], R4 ;  /* 0x0007380401007387 */ /* 0x0001e80000100800 */
[----:B------:R-:W3:Y:S04]  /*23b00*/  LDL.LU R32, [R1+0x710] ;  /* 0x0007100001207983 */ /* 0x000ee80000300800 */
        /* <DEDUP_REMOVED lines=29> */
[----:B------:R-:W4:Y:S01]  /*23ce0*/  LDL.LU R53, [R1] ;  /* 0x0000000001357983 */ /* 0x000f220000300800 */
[----:B--2---:R-:W-:-:S05]  /*23cf0*/  SEL R34, R55, R34, !P0 ;  /* 0x0000002237227207 */ /* 0x004fca0004000000 */
[----:B------:R0:W-:Y:S01]  /*23d00*/  STL [R1+0x744], R34 ;  /* 0x0007442201007387 */ /* 0x0001e20000100800 */
[----:B---3--:R-:W-:-:S03]  /*23d10*/  SEL R32, R55, R32, !P0 ;  /* 0x0000002037207207 */ /* 0x008fc60004000000 */
[----:B0-----:R-:W2:Y:S01]  /*23d20*/  LDL.LU R34, [R1+0x473c] ;  /* 0x00473c0001227983 */ /* 0x001ea20000300800 */
[----:B-----5:R-:W-:-:S03]  /*23d30*/  SEL R30, R55, R30, !P0 ;  /* 0x0000001e371e7207 */ /* 0x020fc60004000000 */
[----:B------:R0:W-:Y:S01]  /*23d40*/  STL [R1+0x748], R32 ;  /* 0x0007482001007387 */ /* 0x0001e20000100800 */
[C---:B------:R-:W-:Y:S02]  /*23d50*/  SEL R28, R55.reuse, R28, !P0 ;  /* 0x0000001c371c7207 */ /* 0x040fe40004000000 */
[C---:B------:R-:W-:Y:S01]  /*23d60*/  SEL R26, R55.reuse, R26, !P0 ;  /* 0x0000001a371a7207 */ /* 0x040fe20004000000 */
[----:B0-----:R-:W3:Y:S01]  /*23d70*/  LDL.LU R32, [R1+0x4738] ;  /* 0x0047380001207983 */ /* 0x001ee20000300800 */
[----:B------:R-:W-:-:S03]  /*23d80*/  SEL R24, R55, R24, !P0 ;  /* 0x0000001837187207 */ /* 0x000fc60004000000 */
[----:B------:R0:W-:Y:S01]  /*23d90*/  STL [R1+0x74c], R30 ;  /* 0x00074c1e01007387 */ /* 0x0001e20000100800 */
[C---:B------:R-:W-:Y:S02]  /*23da0*/  SEL R22, R55.reuse, R22, !P0 ;  /* 0x0000001637167207 */ /* 0x040fe40004000000 */
[C---:B------:R-:W-:Y:S01]  /*23db0*/  SEL R19, R55.reuse, R19, !P0 ;  /* 0x0000001337137207 */ /* 0x040fe20004000000 */
[----:B0-----:R-:W5:Y:S04]  /*23dc0*/  LDL.LU R30, [R1+0x4734] ;  /* 0x00473400011e7983 */ /* 0x001f680000300800 */
[----:B------:R0:W-:Y:S01]  /*23dd0*/  STL [R1+0x754], R28 ;  /* 0x0007541c01007387 */ /* 0x0001e20000100800 */
[C---:B------:R-:W-:Y:S02]  /*23de0*/  SEL R17, R55.reuse, R17, !P0 ;  /* 0x0000001137117207 */ /* 0x040fe40004000000 */
[C---:B------:R-:W-:Y:S01]  /*23df0*/  SEL R15, R55.reuse, R15, !P0 ;  /* 0x0000000f370f7207 */ /* 0x040fe20004000000 */
[----:B0-----:R-:W2:Y:S04]  /*23e00*/  LDL.LU R28, [R1+0x4730] ;  /* 0x00473000011c7983 */ /* 0x001ea80000300800 */
[----:B------:R0:W-:Y:S01]  /*23e10*/  STL [R1+0x75c], R26 ;  /* 0x00075c1a01007387 */ /* 0x0001e20000100800 */
[----:B------:R-:W-:-:S03]  /*23e20*/  SEL R13, R55, R13, !P0 ;  /* 0x0000000d370d7207 */ /* 0x000fc60004000000 */
[----:B0-----:R-:W3:Y:S04]  /*23e30*/  LDL.LU R26, [R1+0x472c] ;  /* 0x00472c00011a7983 */ /* 0x001ee80000300800 */
[----:B------:R0:W-:Y:S01]  /*23e40*/  STL [R1+0x760], R24 ;  /* 0x0007601801007387 */ /* 0x0001e20000100800 */
[----:B------:R-:W-:-:S03]  /*23e50*/  SEL R11, R55, R11, !P0 ;  /* 0x0000000b370b7207 */ /* 0x000fc60004000000 */
[----:B0-----:R-:W5:Y:S04]  /*23e60*/  LDL.LU R24, [R1+0x4728] ;  /* 0x0047280001187983 */ /* 0x001f680000300800 */
[----:B------:R0:W-:Y:S01]  /*23e70*/  STL [R1+0x764], R22 ;  /* 0x0007641601007387 */ /* 0x0001e20000100800 */
[----:B------:R-:W-:-:S03]  /*23e80*/  SEL R10, R55, R10, !P0 ;  /* 0x0000000a370a7207 */ /* 0x000fc60004000000 */
        /* <DEDUP_REMOVED lines=17> */
[----:B----4-:R-:W-:-:S03]  /*23fa0*/  SEL R2, R55, R2, !P0 ;  /* 0x0000000237027207 */ /* 0x010fc60004000000 */
[----:B0-----:R-:W4:Y:S04]  /*23fb0*/  LDL.LU R10, [R1+0x470c] ;  /* 0x00470c00010a7983 */ /* 0x001f280000300800 */
        /* <DEDUP_REMOVED lines=30> */
[----:B------:R0:W-:Y:S04]  /*241a0*/  STL [R1+0x7c0], R56 ;  /* 0x0007c03801007387 */ /* 0x0001e80000100800 */
[----:B0-----:R-:W3:Y:S04]  /*241b0*/  LDL.LU R56, [R1+0x46e0] ;  /* 0x0046e00001387983 */ /* 0x001ee80000300800 */
[----:B------:R0:W-:Y:S04]  /*241c0*/  STL [R1+0x7c8], R57 ;  /* 0x0007c83901007387 */ /* 0x0001e80000100800 */
[----:B0-----:R-:W5:Y:S04]  /*241d0*/  LDL.LU R57, [R1+0x46dc] ;  /* 0x0046dc0001397983 */ /* 0x001f680000300800 */
[----:B------:R0:W-:Y:S04]  /*241e0*/  STL [R1+0x7cc], R58 ;  /* 0x0007cc3a01007387 */ /* 0x0001e80000100800 */
[----:B0-----:R-:W3:Y:S04]  /*241f0*/  LDL.LU R58, [R1+0x46d8] ;  /* 0x0046d800013a7983 */ /* 0x001ee80000300800 */
[----:B------:R0:W-:Y:S04]  /*24200*/  STL [R1+0x7d0], R59 ;  /* 0x0007d03b01007387 */ /* 0x0001e80000100800 */
[----:B0-----:R-:W3:Y:S04]  /*24210*/  LDL.LU R59, [R1+0x46d4] ;  /* 0x0046d400013b7983 */ /* 0x001ee80000300800 */
[----:B------:R0:W-:Y:S04]  /*24220*/  STL [R1+0x7f4], R60 ;  /* 0x0007f43c01007387 */ /* 0x0001e80000100800 */
[----:B0-----:R-:W3:Y:S04]  /*24230*/  LDL.LU R60, [R1+0x46d0] ;  /* 0x0046d000013c7983 */ /* 0x001ee80000300800 */
[----:B------:R0:W-:Y:S04]  /*24240*/  STL [R1+0x7f0], R61 ;  /* 0x0007f03d01007387 */ /* 0x0001e80000100800 */
[----:B0-----:R-:W3:Y:S01]  /*24250*/  LDL.LU R61, [R1+0x46cc] ;  /* 0x0046cc00013d7983 */ /* 0x001ee20000300800 */
[----:B------:R-:W-:-:S05]  /*24260*/  SEL R54, R55, R54, !P0 ;  /* 0x0000003637367207 */ /* 0x000fca0004000000 */
[----:B------:R0:W-:Y:S02]  /*24270*/  STL [R1+0x7ec], R54 ;  /* 0x0007ec3601007387 */ /* 0x0001e40000100800 */
[----:B0-----:R-:W-:-:S05]  /*24280*/  SEL R54, R55, R53, !P0 ;  /* 0x0000003537367207 */ /* 0x001fca0004000000 */
[----:B------:R3:W-:Y:S01]  /*24290*/  STL [R1+0x7e8], R54 ;  /* 0x0007e83601007387 */ /* 0x0007e20000100800 */
[C---:B----4-:R-:W-:Y:S02]  /*242a0*/  SEL R5, R55.reuse, R5, !P0 ;  /* 0x0000000537057207 */ /* 0x050fe40004000000 */
[C---:B--2---:R-:W-:Y:S02]  /*242b0*/  SEL R37, R55.reuse, R37, !P0 ;  /* 0x0000002537257207 */ /* 0x044fe40004000000 */
[C---:B-----5:R-:W-:Y:S02]  /*242c0*/  SEL R57, R55.reuse, R57, !P0 ;  /* 0x0000003937397207 */ /* 0x060fe40004000000 */
[C---:B---3--:R-:W-:Y:S02]  /*242d0*/  SEL R54, R55.reuse, R59, !P0 ;  /* 0x0000003b37367207 */ /* 0x048fe40004000000 */
[C---:B------:R-:W-:Y:S02]  /*242e0*/  SEL R60, R55.reuse, R60, !P0 ;  /* 0x0000003c373c7207 */ /* 0x040fe40004000000 */
[----:B------:R-:W-:-:S05]  /*242f0*/  SEL R53, R55, R61, !P0 ;  /* 0x0000003d37357207 */ /* 0x000fca0004000000 */
[----:B------:R0:W-:Y:S04]  /*24300*/  STL [R1+0x7e4], R53 ;  /* 0x0007e43501007387 */ /* 0x0001e80000100800 */
[----:B------:R-:W-:Y:S01]  /*24310*/  STL [R1+0x7e0], R60 ;  /* 0x0007e03c01007387 */ /* 0x000fe20000100800 */
[----:B0-----:R-:W-:-:S03]  /*24320*/  SEL R53, R55, R58, !P0 ;  /* 0x0000003a37357207 */ /* 0x001fc60004000000 */
[----:B------:R0:W-:Y:S04]  /*24330*/  STL [R1+0x7dc], R54 ;  /* 0x0007dc3601007387 */ /* 0x0001e80000100800 */
[----:B------:R1:W-:Y:S01]  /*24340*/  STL [R1+0x7d8], R53 ;  /* 0x0007d83501007387 */ /* 0x0003e20000100800 */
[----:B0-----:R-:W-:-:S03]  /*24350*/  SEL R54, R55, R56, !P0 ;  /* 0x0000003837367207 */ /* 0x001fc60004000000 */
[----:B------:R-:W-:Y:S01]  /*24360*/  STL [R1+0x7d4], R57 ;  /* 0x0007d43901007387 */ /* 0x000fe20000100800 */
[C---:B-1----:R-:W-:Y:S02]  /*24370*/  SEL R53, R55.reuse, R7, !P0 ;  /* 0x0000000737357207 */ /* 0x042fe40004000000 */
[C---:B------:R-:W-:Y:S01]  /*24380*/  SEL R7, R55.reuse, R21, !P0 ;  /* 0x0000001537077207 */ /* 0x040fe20004000000 */
[----:B------:R-:W-:Y:S01]  /*24390*/  STL [R1+0x7c4], R54 ;  /* 0x0007c43601007387 */ /* 0x000fe20000100800 */
[----:B------:R-:W-:-:S03]  /*243a0*/  SEL R21, R55, R46, !P0 ;  /* 0x0000002e37157207 */ /* 0x000fc60004000000 */
[----:B------:R-:W-:Y:S04]  /*243b0*/  STL [R1+0x7bc], R53 ;  /* 0x0007bc3501007387 */ /* 0x000fe80000100800 */
[----:B------:R0:W-:Y:S04]  /*243c0*/  STL [R1+0x7a8], R7 ;  /* 0x0007a80701007387 */ /* 0x0001e80000100800 */
[----:B------:R-:W-:Y:S01]  /*243d0*/  STL [R1+0x794], R37 ;  /* 0x0007942501007387 */ /* 0x000fe20000100800 */
[C---:B0-----:R-:W-:Y:S02]  /*243e0*/  SEL R7, R55.reuse, R2, !P0 ;  /* 0x0000000237077207 */ /* 0x041fe40004000000 */
[C---:B------:R-:W-:Y:S01]  /*243f0*/  SEL R2, R55.reuse, R4, !P0 ;  /* 0x0000000437027207 */ /* 0x040fe20004000000 */
[----:B------:R-:W-:Y:S01]  /*24400*/  STL [R1+0x78c], R21 ;  /* 0x00078c1501007387 */ /* 0x000fe20000100800 */
[----:B------:R-:W-:-:S03]  /*24410*/  SEL R4, R55, R6, !P0 ;  /* 0x0000000637047207 */ /* 0x000fc60004000000 */
[----:B------:R-:W-:Y:S04]  /*24420*/  STL [R1+0x77c], R7 ;  /* 0x00077c0701007387 */ /* 0x000fe80000100800 */
[----:B------:R0:W-:Y:S04]  /*24430*/  STL [R1+0x76c], R2 ;  /* 0x00076c0201007387 */ /* 0x0001e80000100800 */
        /* <DEDUP_REMOVED lines=11> */
[----:B------:R-:W-:Y:S01]  /*244f0*/  STL [R1+0x700], R5 ;  /* 0x0007000501007387 */ /* 0x000fe20000100800 */
[----:B0-----:R-:W-:-:S03]  /*24500*/  SEL R4, R55, R15, !P0 ;  /* 0x0000000f37047207 */ /* 0x001fc60004000000 */
[----:B------:R-:W2:Y:S01]  /*24510*/  LDL.LU R57, [R1+0x590] ;  /* 0x0005900001397983 */ /* 0x000ea20000300800 */
[----:B-1----:R-:W-:-:S03]  /*24520*/  SEL R2, R55, R17, !P0 ;  /* 0x0000001137027207 */ /* 0x002fc60004000000 */
[----:B------:R0:W-:Y:S04]  /*24530*/  STL [R1+0x6ec], R4 ;  /* 0x0006ec0401007387 */ /* 0x0001e80000100800 */
[----:B------:R1:W-:Y:S04]  /*24540*/  STL [R1+0x6dc], R2 ;  /* 0x0006dc0201007387 */ /* 0x0003e80000100800 */
[----:B------:R-:W3:Y:S01]  /*24550*/  LDL.LU R56, [R1+0x59c] ;  /* 0x00059c0001387983 */ /* 0x000ee20000300800 */
[C---:B0-----:R-:W-:Y:S02]  /*24560*/  SEL R4, R55.reuse, R19, !P0 ;  /* 0x0000001337047207 */ /* 0x041fe40004000000 */
[----:B-1----:R-:W-:-:S03]  /*24570*/  SEL R2, R55, R22, !P0 ;  /* 0x0000001637027207 */ /* 0x002fc60004000000 */
[----:B------:R0:W-:Y:S04]  /*24580*/  STL [R1+0x6d0], R4 ;  /* 0x0006d00401007387 */ /* 0x0001e80000100800 */
[----:B------:R-:W4:Y:S04]  /*24590*/  LDL.LU R46, [R1+0x5bc] ;  /* 0x0005bc00012e7983 */ /* 0x000f280000300800 */
[----:B------:R1:W-:Y:S01]  /*245a0*/  STL [R1+0x6c4], R2 ;  /* 0x0006c40201007387 */ /* 0x0003e20000100800 */
[----:B0-----:R-:W-:-:S03]  /*245b0*/  SEL R4, R55, R24, !P0 ;  /* 0x0000001837047207 */ /* 0x001fc60004000000 */
[----:B------:R-:W5:Y:S01]  /*245c0*/  LDL.LU R37, [R1+0x5a0] ;  /* 0x0005a00001257983 */ /* 0x000f620000300800 */
[----:B-1----:R-:W-:-:S03]  /*245d0*/  SEL R2, R55, R26, !P0 ;  /* 0x0000001a37027207 */ /* 0x002fc60004000000 */
[----:B------:R0:W-:Y:S04]  /*245e0*/  STL [R1+0x6b4], R4 ;  /* 0x0006b40401007387 */ /* 0x0001e80000100800 */
[----:B------:R-:W5:Y:S04]  /*245f0*/  LDL.LU R21, [R1+0x5b0] ;  /* 0x0005b00001157983 */ /* 0x000f680000300800 */
[----:B------:R1:W-:Y:S01]  /*24600*/  STL [R1+0x6a4], R2 ;  /* 0x0006a40201007387 */ /* 0x0003e20000100800 */
[----:B0-----:R-:W-:-:S03]  /*24610*/  SEL R4, R55, R28, !P0 ;  /* 0x0000001c37047207 */ /* 0x001fc60004000000 */
[----:B-1----:R-:W5:Y:S04]  /*24620*/  LDL.LU R2, [R1+0x5a4] ;  /* 0x0005a40001027983 */ /* 0x002f680000300800 */
[----:B------:R-:W5:Y:S01]  /*24630*/  LDL.LU R7, [R1+0x5ac] ;  /* 0x0005ac0001077983 */ /* 0x000f620000300800 */
[----:B------:R-:W-:-:S03]  /*24640*/  SEL R5, R55, R30, !P0 ;  /* 0x0000001e37057207 */ /* 0x000fc60004000000 */
[----:B------:R0:W-:Y:S04]  /*24650*/  STL [R1+0x694], R4 ;  /* 0x0006940401007387 */ /* 0x0001e80000100800 */
[----:B------:R-:W5:Y:S01]  /*24660*/  LDL.LU R59, [R1+0x5a8] ;  /* 0x0005a800013b7983 */ /* 0x000f620000300800 */
[----:B0-----:R-:W-:-:S03]  /*24670*/  SEL R4, R55, R32, !P0 ;  /* 0x0000002037047207 */ /* 0x001fc60004000000 */
[----:B------:R0:W-:Y:S04]  /*24680*/  STL [R1+0x684], R5 ;  /* 0x0006840501007387 */ /* 0x0001e80000100800 */
[----:B------:R1:W-:Y:S04]  /*24690*/  STL [R1+0x678], R4 ;  /* 0x0006780401007387 */ /* 0x0003e80000100800 */
[----:B------:R-:W5:Y:S01]  /*246a0*/  LDL.LU R54, [R1+0x594] ;  /* 0x0005940001367983 */ /* 0x000f620000300800 */
[C---:B0-----:R-:W-:Y:S02]  /*246b0*/  SEL R5, R55.reuse, R34, !P0 ;  /* 0x0000002237057207 */ /* 0x041fe40004000000 */
[----:B------:R-:W-:-:S02]  /*246c0*/  SEL R6, R55, R39, !P0 ;  /* 0x0000002737067207 */ /* 0x000fc40004000000 */
[C---:B-1----:R-:W-:Y:S01]  /*246d0*/  SEL R4, R55.reuse, R36, !P0 ;  /* 0x0000002437047207 */ /* 0x042fe20004000000 */
[----:B------:R0:W-:Y:S04]  /*246e0*/  STL [R1+0x660], R5 ;  /* 0x0006600501007387 */ /* 0x0001e80000100800 */
[----:B------:R1:W-:Y:S01]  /*246f0*/  STL [R1+0x654], R4 ;  /* 0x0006540401007387 */ /* 0x0003e20000100800 */
[C---:B0-----:R-:W-:Y:S02]  /*24700*/  SEL R5, R55.reuse, R38, !P0 ;  /* 0x0000002637057207 */ /* 0x041fe40004000000 */
[----:B-1----:R-:W-:-:S03]  /*24710*/  SEL R4, R55, R41, !P0 ;  /* 0x0000002937047207 */ /* 0x002fc60004000000 */
[----:B------:R0:W-:Y:S04]  /*24720*/  STL [R1+0x648], R5 ;  /* 0x0006480501007387 */ /* 0x0001e80000100800 */
[----:B------:R-:W-:Y:S04]  /*24730*/  STL [R1+0x638], R6 ;  /* 0x0006380601007387 */ /* 0x000fe80000100800 */
[----:B------:R-:W5:Y:S01]  /*24740*/  LDL.LU R53, [R1+0x598] ;  /* 0x0005980001357983 */ /* 0x000f620000300800 */
[----:B0-----:R-:W-:-:S03]  /*24750*/  SEL R5, R55, R43, !P0 ;  /* 0x0000002b37057207 */ /* 0x001fc60004000000 */
[----:B------:R0:W-:Y:S04]  /*24760*/  STL [R1+0x62c], R4 ;  /* 0x00062c0401007387 */ /* 0x0001e80000100800 */
[----:B------:R1:W-:Y:S04]  /*24770*/  STL [R1+0x618], R5 ;  /* 0x0006180501007387 */ /* 0x0003e80000100800 */
[----:B------:R-:W5:Y:S01]  /*24780*/  LDL.LU R61, [R1+0x4f0] ;  /* 0x0004f000013d7983 */ /* 0x000f620000300800 */
[----:B0-----:R-:W-:-:S05]  /*24790*/  SEL R4, R55, R45, !P0 ;  /* 0x0000002d37047207 */ /* 0x001fca0004000000 */
[----:B------:R0:W-:Y:S01]  /*247a0*/  STL [R1+0x60c], R4 ;  /* 0x00060c0401007387 */ /* 0x0001e20000100800 */
[----:B-1----:R-:W-:-:S03]  /*247b0*/  SEL R5, R55, R47, !P0 ;  /* 0x0000002f37057207 */ /* 0x002fc60004000000 */
[----:B------:R-:W5:Y:S01]  /*247c0*/  LDL.LU R60, [R1+0x588] ;  /* 0x00058800013c7983 */ /* 0x000f620000300800 */
[----:B0-----:R-:W-:-:S03]  /*247d0*/  SEL R4, R55, R48, !P0 ;  /* 0x0000003037047207 */ /* 0x001fc60004000000 */
[----:B------:R0:W-:Y:S04]  /*247e0*/  STL [R1+0x5fc], R5 ;  /* 0x0005fc0501007387 */ /* 0x0001e80000100800 */
[----:B------:R1:W-:Y:S04]  /*247f0*/  STL [R1+0x5ec], R4 ;  /* 0x0005ec0401007387 */ /* 0x0003e80000100800 */
[----:B------:R-:W5:Y:S01]  /*24800*/  LDL.LU R58, [R1+0x564] ;  /* 0x00056400013a7983 */ /* 0x000f620000300800 */
[C---:B0-----:R-:W-:Y:S02]  /*24810*/  SEL R5, R55.reuse, R49, !P0 ;  /* 0x0000003137057207 */ /* 0x041fe40004000000 */
[----:B-1----:R-:W-:-:S03]  /*24820*/  SEL R4, R55, R50, !P0 ;  /* 0x0000003237047207 */ /* 0x002fc60004000000 */
[----:B------:R2:W-:Y:S04]  /*24830*/  STL [R1+0x5e0], R5 ;  /* 0x0005e00501007387 */ /* 0x0005e80000100800 */
[----:B------:R3:W-:Y:S01]  /*24840*/  STL [R1+0x5d8], R4 ;  /* 0x0005d80401007387 */ /* 0x0007e20000100800 */
[----:B--2---:R-:W-:-:S03]  /*24850*/  SEL R5, R55, R57, !P0 ;  /* 0x0000003937057207 */ /* 0x004fc60004000000 */
[----:B------:R-:W2:Y:S04]  /*24860*/  LDL.LU R57, [R1+0x568] ;  /* 0x0005680001397983 */ /* 0x000ea80000300800 */
[----:B------:R4:W-:Y:S01]  /*24870*/  STL [R1+0x5d0], R5 ;  /* 0x0005d00501007387 */ /* 0x0009e20000100800 */
[----:B---3--:R-:W-:-:S03]  /*24880*/  SEL R4, R55, R56, !P0 ;  /* 0x0000003837047207 */ /* 0x008fc60004000000 */
[----:B------:R-:W3:Y:S04]  /*24890*/  LDL.LU R56, [R1+0x580] ;  /* 0x0005800001387983 */ /* 0x000ee80000300800 */
[----:B------:R5:W-:Y:S01]  /*248a0*/  STL [R1+0x5cc], R4 ;  /* 0x0005cc0401007387 */ /* 0x000be20000100800 */
[----:B----4-:R-:W-:-:S03]  /*248b0*/  SEL R5, R55, R46, !P0 ;  /* 0x0000002e37057207 */ /* 0x010fc60004000000 */
[----:B------:R-:W4:Y:S04]  /*248c0*/  LDL.LU R46, [R1+0x584] ;  /* 0x00058400012e7983 */ /* 0x000f280000300800 */
[----:B------:R0:W-:Y:S01]  /*248d0*/  STL [R1+0x5c8], R5 ;  /* 0x0005c80501007387 */ /* 0x0001e20000100800 */
[----:B-----5:R-:W-:-:S03]  /*248e0*/  SEL R4, R55, R37, !P0 ;  /* 0x0000002537047207 */ /* 0x020fc60004000000 */
[----:B------:R-:W5:Y:S04]  /*248f0*/  LDL.LU R37, [R1+0x56c] ;  /* 0x00056c0001257983 */ /* 0x000f680000300800 */
[----:B------:R1:W-:Y:S01]  /*24900*/  STL [R1+0x5c4], R4 ;  /* 0x0005c40401007387 */ /* 0x0003e20000100800 */
[----:B0-----:R-:W-:-:S03]  /*24910*/  SEL R5, R55, R21, !P0 ;  /* 0x0000001537057207 */ /* 0x001fc60004000000 */
[----:B------:R-:W5:Y:S04]  /*24920*/  LDL.LU R21, [R1+0x57c] ;  /* 0x00057c0001157983 */ /* 0x000f680000300800 */
[----:B------:R-:W-:Y:S04]  /*24930*/  STL [R1+0x5c0], R5 ;  /* 0x0005c00501007387 */ /* 0x000fe80000100800 */
[----:B------:R-:W5:Y:S01]  /*24940*/  LDL.LU R11, [R1+0x570] ;  /* 0x00057000010b7983 */ /* 0x000f620000300800 */
[C---:B-1----:R-:W-:Y:S02]  /*24950*/  SEL R4, R55.reuse, R2, !P0 ;  /* 0x0000000237047207 */ /* 0x042fe40004000000 */
[----:B------:R-:W-:-:S03]  /*24960*/  SEL R2, R55, R7, !P0 ;  /* 0x0000000737027207 */ /* 0x000fc60004000000 */
[----:B------:R0:W-:Y:S04]  /*24970*/  STL [R1+0x5bc], R4 ;  /* 0x0005bc0401007387 */ /* 0x0001e80000100800 */
[----:B------:R-:W5:Y:S04]  /*24980*/  LDL.LU R7, [R1+0x578] ;  /* 0x0005780001077983 */ /* 0x000f680000300800 */
[----:B------:R1:W-:Y:S01]  /*24990*/  STL [R1+0x5b0], R2 ;  /* 0x0005b00201007387 */ /* 0x0003e20000100800 */
[----:B0-----:R-:W-:-:S03]  /*249a0*/  SEL R4, R55, R59, !P0 ;  /* 0x0000003b37047207 */ /* 0x001fc60004000000 */
[----:B------:R-:W5:Y:S04]  /*249b0*/  LDL.LU R59, [R1+0x574] ;  /* 0x00057400013b7983 */ /* 0x000f680000300800 */
[----:B------:R0:W-:Y:S04]  /*249c0*/  STL [R1+0x5ac], R4 ;  /* 0x0005ac0401007387 */ /* 0x0001e80000100800 */
[----:B------:R-:W5:Y:S01]  /*249d0*/  LDL.LU R10, [R1+0x55c] ;  /* 0x00055c00010a7983 */ /* 0x000f620000300800 */
[----:B-1----:R-:W-:-:S03]  /*249e0*/  SEL R2, R55, R54, !P0 ;  /* 0x0000003637027207 */ /* 0x002fc60004000000 */
[----:B------:R-:W5:Y:S04]  /*249f0*/  LDL.LU R9, [R1+0x560] ;  /* 0x0005600001097983 */ /* 0x000f680000300800 */
[----:B------:R1:W-:Y:S04]  /*24a00*/  STL [R1+0x5a8], R2 ;  /* 0x0005a80201007387 */ /* 0x0003e80000100800 */
[----:B------:R-:W5:Y:S04]  /*24a10*/  LDL.LU R8, [R1+0x558] ;  /* 0x0005580001087983 */ /* 0x000f680000300800 */
[----:B------:R-:W5:Y:S04]  /*24a20*/  LDL.LU R6, [R1+0x554] ;  /* 0x0005540001067983 */ /* 0x000f680000300800 */
[----:B------:R-:W5:Y:S01]  /*24a30*/  LDL.LU R54, [R1+0x550] ;  /* 0x0005500001367983 */ /* 0x000f620000300800 */
[----:B0-----:R-:W-:-:S03]  /*24a40*/  SEL R4, R55, R53, !P0 ;  /* 0x0000003537047207 */ /* 0x001fc60004000000 */
[----:B------:R-:W5:Y:S04]  /*24a50*/  LDL.LU R53, [R1+0x54c] ;  /* 0x00054c0001357983 */ /* 0x000f680000300800 */
[----:B------:R0:W-:Y:S04]  /*24a60*/  STL [R1+0x5a4], R4 ;  /* 0x0005a40401007387 */ /* 0x0001e80000100800 */
[----:B------:R-:W5:Y:S01]  /*24a70*/  LDL.LU R5, [R1+0x548] ;  /* 0x0005480001057983 */ /* 0x000f620000300800 */
[----:B-1----:R-:W-:-:S03]  /*24a80*/  SEL R2, R55, R61, !P0 ;  /* 0x0000003d37027207 */ /* 0x002fc60004000000 */
[----:B------:R-:W5:Y:S04]  /*24a90*/  LDL.LU R61, [R1+0x544] ;  /* 0x00054400013d7983 */ /* 0x000f680000300800 */
[----:B------:R1:W-:Y:S04]  /*24aa0*/  STL [R1+0x5a0], R2 ;  /* 0x0005a00201007387 */ /* 0x0003e80000100800 */
[----:B0-----:R-:W5:Y:S01]  /*24ab0*/  LDL.LU R4, [R1+0x540] ;  /* 0x0005400001047983 */ /* 0x001f620000300800 */
[----:B-1----:R-:W-:-:S03]  /*24ac0*/  SEL R2, R55, R60, !P0 ;  /* 0x0000003c37027207 */ /* 0x002fc60004000000 */
[----:B------:R-:W5:Y:S04]  /*24ad0*/  LDL.LU R60, [R1+0x53c] ;  /* 0x00053c00013c7983 */ /* 0x000f680000300800 */
[----:B------:R0:W-:Y:S02]  /*24ae0*/  STL [R1+0x59c], R2 ;  /* 0x00059c0201007387 */ /* 0x0001e40000100800 */
[C---:B0-----:R-:W-:Y:S02]  /*24af0*/  SEL R2, R55.reuse, R58, !P0 ;  /* 0x0000003a37027207 */ /* 0x041fe40004000000 */
[----:B------:R-:W5:Y:S04]  /*24b00*/  LDL.LU R58, [R1+0x538] ;  /* 0x00053800013a7983 */ /* 0x000f680000300800 */
        /* <DEDUP_REMOVED lines=8> */
[----:B------:R-:W4:Y:S01]  /*24b90*/  LDL.LU R46, [R1+0x528] ;  /* 0x00052800012e7983 */ /* 0x000f220000300800 */
[----:B-----5:R-:W-:-:S03]  /*24ba0*/  SEL R2, R55, R37, !P0 ;  /* 0x0000002537027207 */ /* 0x020fc60004000000 */
[----:B------:R0:W-:Y:S04]  /*24bb0*/  STL [R1+0x588], R13 ;  /* 0x0005880d01007387 */ /* 0x0001e80000100800 */
[----:B------:R-:W5:Y:S04]  /*24bc0*/  LDL.LU R37, [R1+0x52c] ;  /* 0x00052c0001257983 */ /* 0x000f680000300800 */
[----:B------:R1:W-:Y:S01]  /*24bd0*/  STL [R1+0x584], R2 ;  /* 0x0005840201007387 */ /* 0x0003e20000100800 */
[----:B0-----:R-:W-:-:S03]  /*24be0*/  SEL R13, R55, R21, !P0 ;  /* 0x00000015370d7207 */ /* 0x001fc60004000000 */
[----:B-1----:R-:W5:Y:S04]  /*24bf0*/  LDL.LU R2, [R1+0x524] ;  /* 0x0005240001027983 */ /* 0x002f680000300800 */
[----:B------:R-:W5:Y:S04]  /*24c00*/  LDL.LU R21, [R1+0x520] ;  /* 0x0005200001157983 */ /* 0x000f680000300800 */
[----:B------:R0:W-:Y:S02]  /*24c10*/  STL [R1+0x580], R13 ;  /* 0x0005800d01007387 */ /* 0x0001e40000100800 */
[----:B0-----:R-:W-:-:S02]  /*24c20*/  SEL R13, R55, R11, !P0 ;  /* 0x0000000b370d7207 */ /* 0x001fc40004000000 */
[C---:B------:R-:W-:Y:S02]  /*24c30*/  SEL R11, R55.reuse, R7, !P0 ;  /* 0x00000007370b7207 */ /* 0x040fe40004000000 */
[----:B------:R-:W5:Y:S04]  /*24c40*/  LDL.LU R7, [R1+0x51c] ;  /* 0x00051c0001077983 */ /* 0x000f680000300800 */
[----:B------:R0:W-:Y:S04]  /*24c50*/  STL [R1+0x57c], R13 ;  /* 0x00057c0d01007387 */ /* 0x0001e80000100800 */
[----:B------:R1:W-:Y:S01]  /*24c60*/  STL [R1+0x578], R11 ;  /* 0x0005780b01007387 */ /* 0x0003e20000100800 */
[----:B0-----:R-:W-:-:S03]  /*24c70*/  SEL R13, R55, R59, !P0 ;  /* 0x0000003b370d7207 */ /* 0x001fc60004000000 */
[----:B------:R-:W5:Y:S01]  /*24c80*/  LDL.LU R59, [R1+0x518] ;  /* 0x00051800013b7983 */ /* 0x000f620000300800 */
[C---:B-1----:R-:W-:Y:S02]  /*24c90*/  SEL R11, R55.reuse, R10, !P0 ;  /* 0x0000000a370b7207 */ /* 0x042fe40004000000 */
[C---:B------:R-:W-:Y:S02]  /*24ca0*/  SEL R10, R55.reuse, R9, !P0 ;  /* 0x00000009370a7207 */ /* 0x040fe40004000000 */
[C---:B------:R-:W-:Y:S01]  /*24cb0*/  SEL R9, R55.reuse, R8, !P0 ;  /* 0x0000000837097207 */ /* 0x040fe20004000000 */
[----:B------:R-:W-:Y:S01]  /*24cc0*/  STL [R1+0x574], R13 ;  /* 0x0005740d01007387 */ /* 0x000fe20000100800 */
[----:B------:R-:W-:-:S03]  /*24cd0*/  SEL R6, R55, R6, !P0 ;  /* 0x0000000637067207 */ /* 0x000fc60004000000 */
[----:B------:R-:W-:Y:S01]  /*24ce0*/  STL [R1+0x570], R11 ;  /* 0x0005700b01007387 */ /* 0x000fe20000100800 */
[----:B------:R-:W-:-:S03]  /*24cf0*/  SEL R8, R55, R54, !P0 ;  /* 0x0000003637087207 */ /* 0x000fc60004000000 */
[----:B------:R-:W-:Y:S04]  /*24d00*/  STL [R1+0x56c], R10 ;  /* 0x00056c0a01007387 */ /* 0x000fe80000100800 */
[----:B------:R-:W-:Y:S04]  /*24d10*/  STL [R1+0x568], R9 ;  /* 0x0005680901007387 */ /* 0x000fe80000100800 */
[----:B------:R-:W5:Y:S04]  /*24d20*/  LDL.LU R54, [R1+0x514] ;  /* 0x0005140001367983 */ /* 0x000f680000300800 */
[----:B------:R0:W-:Y:S04]  /*24d30*/  STL [R1+0x564], R6 ;  /* 0x0005640601007387 */ /* 0x0001e80000100800 */
[----:B------:R-:W-:Y:S01]  /*24d40*/  STL [R1+0x560], R8 ;  /* 0x0005600801007387 */ /* 0x000fe20000100800 */
[----:B0-----:R-:W-:-:S03]  /*24d50*/  SEL R6, R55, R53, !P0 ;  /* 0x0000003537067207 */ /* 0x001fc60004000000 */
[----:B------:R-:W5:Y:S01]  /*24d60*/  LDL.LU R53, [R1+0x510] ;  /* 0x0005100001357983 */ /* 0x000f620000300800 */
[----:B------:R-:W-:-:S03]  /*24d70*/  SEL R5, R55, R5, !P0 ;  /* 0x0000000537057207 */ /* 0x000fc60004000000 */
[----:B------:R0:W-:Y:S02]  /*24d80*/  STL [R1+0x55c], R6 ;  /* 0x00055c0601007387 */ /* 0x0001e40000100800 */
[C---:B0-----:R-:W-:Y:S02]  /*24d90*/  SEL R6, R55.reuse, R61, !P0 ;  /* 0x0000003d37067207 */ /* 0x041fe40004000000 */
[----:B------:R-:W5:Y:S04]  /*24da0*/  LDL.LU R61, [R1+0x50c] ;  /* 0x00050c00013d7983 */ /* 0x000f680000300800 */
[----:B------:R0:W-:Y:S04]  /*24db0*/  STL [R1+0x558], R5 ;  /* 0x0005580501007387 */ /* 0x0001e80000100800 */
[----:B------:R-:W-:Y:S01]  /*24dc0*/  STL [R1+0x554], R6 ;  /* 0x0005540601007387 */ /* 0x000fe20000100800 */
[----:B0-----:R-:W-:-:S02]  /*24dd0*/  SEL R5, R55, R4, !P0 ;  /* 0x0000000437057207 */ /* 0x001fc40004000000 */
[C---:B------:R-:W-:Y:S02]  /*24de0*/  SEL R4, R55.reuse, R60, !P0 ;  /* 0x0000003c37047207 */ /* 0x040fe40004000000 */
[----:B------:R-:W5:Y:S04]  /*24df0*/  LDL.LU R60, [R1+0x508] ;  /* 0x00050800013c7983 */ /* 0x000f680000300800 */
[----:B------:R0:W-:Y:S04]  /*24e00*/  STL [R1+0x550], R5 ;  /* 0x0005500501007387 */ /* 0x0001e80000100800 */
[----:B------:R2:W-:Y:S01]  /*24e10*/  STL [R1+0x54c], R4 ;  /* 0x00054c0401007387 */ /* 0x0005e20000100800 */
[----:B0-----:R-:W-:-:S03]  /*24e20*/  SEL R5, R55, R58, !P0 ;  /* 0x0000003a37057207 */ /* 0x001fc60004000000 */
        /* <DEDUP_REMOVED lines=13> */
[----:B------:R-:W-:Y:S04]  /*24f00*/  STL [R1+0x538], R5 ;  /* 0x0005380501007387 */ /* 0x000fe80000100800 */
[----:B------:R-:W5:Y:S01]  /*24f10*/  LDL.LU R11, [R1+0x450] ;  /* 0x00045000010b7983 */ /* 0x000f620000300800 */
[C---:B0-----:R-:W-:Y:S02]  /*24f20*/  SEL R4, R55.reuse, R2, !P0 ;  /* 0x0000000237047207 */ /* 0x041fe40004000000 */
[----:B------:R-:W-:-:S03]  /*24f30*/  SEL R2, R55, R21, !P0 ;  /* 0x0000001537027207 */ /* 0x000fc60004000000 */
[----:B------:R0:W-:Y:S04]  /*24f40*/  STL [R1+0x534], R4 ;  /* 0x0005340401007387 */ /* 0x0001e80000100800 */
[----:B------:R-:W5:Y:S04]  /*24f50*/  LDL.LU R21, [R1+0x4ec] ;  /* 0x0004ec0001157983 */ /* 0x000f680000300800 */
[----:B------:R1:W-:Y:S01]  /*24f60*/  STL [R1+0x530], R2 ;  /* 0x0005300201007387 */ /* 0x0003e20000100800 */
[----:B0-----:R-:W-:-:S03]  /*24f70*/  SEL R4, R55, R7, !P0 ;  /* 0x0000000737047207 */ /* 0x001fc60004000000 */
[----:B------:R-:W5:Y:S04]  /*24f80*/  LDL.LU R7, [R1+0x4c8] ;  /* 0x0004c80001077983 */ /* 0x000f680000300800 */
[----:B------:R0:W-:Y:S04]  /*24f90*/  STL [R1+0x52c], R4 ;  /* 0x00052c0401007387 */ /* 0x0001e80000100800 */
[----:B------:R-:W5:Y:S04]  /*24fa0*/  LDL.LU R10, [R1+0x4cc] ;  /* 0x0004cc00010a7983 */ /* 0x000f680000300800 */
[----:B------:R-:W5:Y:S01]  /*24fb0*/  LDL.LU R9, [R1+0x4e4] ;  /* 0x0004e40001097983 */ /* 0x000f620000300800 */
[----:B-1----:R-:W-:-:S05]  /*24fc0*/  SEL R2, R55, R59, !P0 ;  /* 0x0000003b37027207 */ /* 0x002fca0004000000 */
        /* <DEDUP_REMOVED lines=18> */
[----:B------:R-:W-:-:S03]  /*250f0*/  SEL R13, R55, R58, !P0 ;  /* 0x0000003a370d7207 */ /* 0x000fc60004000000 */
        /* <DEDUP_REMOVED lines=12> */
[----:B0-----:R-:W5:Y:S04]  /*251c0*/  LDL.LU R2, [R1+0x4a8] ;  /* 0x0004a80001027983 */ /* 0x001f680000300800 */
        /* <DEDUP_REMOVED lines=10> */
[C---:B------:R-:W-:Y:S01]  /*25270*/  SEL R10, R55.reuse, R9, !P0 ;  /* 0x00000009370a7207 */ /* 0x040fe20004000000 */
[----:B------:R-:W-:Y:S04]  /*25280*/  STL [R1+0x4f8], R13 ;  /* 0x0004f80d01007387 */ /* 0x000fe80000100800 */
[----:B------:R-:W-:Y:S01]  /*25290*/  STL [R1+0x4f4], R11 ;  /* 0x0004f40b01007387 */ /* 0x000fe20000100800 */
[----:B------:R-:W-:-:S03]  /*252a0*/  SEL R9, R55, R8, !P0 ;  /* 0x0000000837097207 */ /* 0x000fc60004000000 */
[----:B------:R-:W-:Y:S01]  /*252b0*/  STL [R1+0x4f0], R10 ;  /* 0x0004f00a01007387 */ /* 0x000fe20000100800 */
[----:B------:R-:W-:-:S03]  /*252c0*/  SEL R6, R55, R6, !P0 ;  /* 0x0000000637067207 */ /* 0x000fc60004000000 */
[----:B------:R-:W-:Y:S01]  /*252d0*/  STL [R1+0x4ec], R9 ;  /* 0x0004ec0901007387 */ /* 0x000fe20000100800 */
[----:B------:R-:W-:-:S03]  /*252e0*/  SEL R8, R55, R59, !P0 ;  /* 0x0000003b37087207 */ /* 0x000fc60004000000 */
        /* <DEDUP_REMOVED lines=19> */
[----:B-1----:R-:W-:-:S03]  /*25420*/  SEL R4, R55, R58, !P0 ;  /* 0x0000003a37047207 */ /* 0x002fc60004000000 */
        /* <DEDUP_REMOVED lines=10> */
[----:B------:R-:W-:Y:S04]  /*254d0*/  STL [R1+0x4bc], R5 ;  /* 0x0004bc0501007387 */ /* 0x000fe80000100800 */
[----:B------:R-:W4:Y:S01]  /*254e0*/  LDL.LU R11, [R1+0x470] ;  /* 0x00047000010b7983 */ /* 0x000f220000300800 */
[C---:B-----5:R-:W-:Y:S02]  /*254f0*/  SEL R4, R55.reuse, R2, !P0 ;  /* 0x0000000237047207 */ /* 0x060fe40004000000 */
        /* <DEDUP_REMOVED lines=41> */
[----:B0-----:R-:W4:Y:S04]  /*25790*/  LDL.LU R2, [R1+0x438] ;  /* 0x0004380001027983 */ /* 0x001f280000300800 */
[----:B------:R-:W4:Y:S04]  /*257a0*/  LDL.LU R46, [R1+0x420] ;  /* 0x00042000012e7983 */ /* 0x000f280000300800 */
[----:B------:R0:W-:Y:S02]  /*257b0*/  STL [R1+0x488], R13 ;  /* 0x0004880d01007387 */ /* 0x0001e40000100800 */
[----:B0-----:R-:W-:-:S02]  /*257c0*/  SEL R13, R55, R11, !P0 ;  /* 0x0000000b370d7207 */ /* 0x001fc40004000000 */
[C---:B-----5:R-:W-:Y:S02]  /*257d0*/  SEL R11, R55.reuse, R37, !P0 ;  /* 0x00000025370b7207 */ /* 0x060fe40004000000 */
        /* <DEDUP_REMOVED lines=44> */
[----:B------:R-:W-:Y:S04]  /*25aa0*/  STL [R1+0x43c], R5 ;  /* 0x00043c0501007387 */ /* 0x000fe80000100800 */
[----:B------:R-:W3:Y:S01]  /*25ab0*/  LDL.LU R11, [R1+0x3f4] ;  /* 0x0003f400010b7983 */ /* 0x000ee20000300800 */
[C---:B----4-:R-:W-:Y:S02]  /*25ac0*/  SEL R4, R55.reuse, R2, !P0 ;  /* 0x0000000237047207 */ /* 0x050fe40004000000 */
[----:B------:R-:W-:-:S03]  /*25ad0*/  SEL R2, R55, R46, !P0 ;  /* 0x0000002e37027207 */ /* 0x000fc60004000000 */
[----:B------:R5:W-:Y:S04]  /*25ae0*/  STL [R1+0x438], R4 ;  /* 0x0004380401007387 */ /* 0x000be80000100800 */
[----:B------:R-:W4:Y:S04]  /*25af0*/  LDL.LU R46, [R1+0x3ec] ;  /* 0x0003ec00012e7983 */ /* 0x000f280000300800 */
[----:B------:R0:W-:Y:S01]  /*25b00*/  STL [R1+0x434], R2 ;  /* 0x0004340201007387 */ /* 0x0001e20000100800 */
[----:B-----5:R-:W-:-:S03]  /*25b10*/  SEL R4, R55, R37, !P0 ;  /* 0x0000002537047207 */ /* 0x020fc60004000000 */
[----:B------:R-:W5:Y:S04]  /*25b20*/  LDL.LU R37, [R1+0x3f0] ;  /* 0x0003f00001257983 */ /* 0x000f680000300800 */
[----:B------:R1:W-:Y:S04]  /*25b30*/  STL [R1+0x430], R4 ;  /* 0x0004300401007387 */ /* 0x0003e80000100800 */
[----:B------:R-:W5:Y:S04]  /*25b40*/  LDL.LU R10, [R1+0x3e8] ;  /* 0x0003e800010a7983 */ /* 0x000f680000300800 */
[----:B------:R-:W5:Y:S01]  /*25b50*/  LDL.LU R9, [R1+0x3e4] ;  /* 0x0003e40001097983 */ /* 0x000f620000300800 */
[----:B0-----:R-:W-:-:S05]  /*25b60*/  SEL R2, R55, R21, !P0 ;  /* 0x0000001537027207 */ /* 0x001fca0004000000 */
[----:B------:R0:W-:Y:S04]  /*25b70*/  STL [R1+0x42c], R2 ;  /* 0x00042c0201007387 */ /* 0x0001e80000100800 */
[----:B------:R-:W5:Y:S04]  /*25b80*/  LDL.LU R8, [R1+0x3e0] ;  /* 0x0003e00001087983 */ /* 0x000f680000300800 */
[----:B------:R-:W5:Y:S04]  /*25b90*/  LDL.LU R6, [R1+0x3dc] ;  /* 0x0003dc0001067983 */ /* 0x000f680000300800 */
[----:B------:R-:W5:Y:S01]  /*25ba0*/  LDL.LU R21, [R1+0x3d8] ;  /* 0x0003d80001157983 */ /* 0x000f620000300800 */
[----:B-1----:R-:W-:-:S03]  /*25bb0*/  SEL R4, R55, R7, !P0 ;  /* 0x0000000737047207 */ /* 0x002fc60004000000 */
[----:B------:R-:W5:Y:S04]  /*25bc0*/  LDL.LU R7, [R1+0x3d4] ;  /* 0x0003d40001077983 */ /* 0x000f680000300800 */
[----:B------:R1:W-:Y:S04]  /*25bd0*/  STL [R1+0x428], R4 ;  /* 0x0004280401007387 */ /* 0x0003e80000100800 */
[----:B------:R-:W5:Y:S01]  /*25be0*/  LDL.LU R5, [R1+0x3d0] ;  /* 0x0003d00001057983 */ /* 0x000f620000300800 */
[----:B0-----:R-:W-:-:S03]  /*25bf0*/  SEL R2, R55, R59, !P0 ;  /* 0x0000003b37027207 */ /* 0x001fc60004000000 */
[----:B------:R-:W5:Y:S04]  /*25c00*/  LDL.LU R59, [R1+0x3cc] ;  /* 0x0003cc00013b7983 */ /* 0x000f680000300800 */
[----:B------:R0:W-:Y:S04]  /*25c10*/  STL [R1+0x424], R2 ;  /* 0x0004240201007387 */ /* 0x0001e80000100800 */
[----:B-1----:R-:W5:Y:S01]  /*25c20*/  LDL.LU R4, [R1+0x3c8] ;  /* 0x0003c80001047983 */ /* 0x002f620000300800 */
[----:B0-----:R-:W-:-:S03]  /*25c30*/  SEL R2, R55, R54, !P0 ;  /* 0x0000003637027207 */ /* 0x001fc60004000000 */
        /* <DEDUP_REMOVED lines=18> */
[----:B0-----:R-:W3:Y:S04]  /*25d60*/  LDL.LU R2, [R1+0x38c] ;  /* 0x00038c0001027983 */ /* 0x001ee80000300800 */
[----:B------:R-:W3:Y:S04]  /*25d70*/  LDL.LU R56, [R1+0x390] ;  /* 0x0003900001387983 */ /* 0x000ee80000300800 */
[----:B------:R0:W-:Y:S02]  /*25d80*/  STL [R1+0x408], R13 ;  /* 0x0004080d01007387 */ /* 0x0001e40000100800 */
[----:B0-----:R-:W-:-:S02]  /*25d90*/  SEL R13, R55, R11, !P0 ;  /* 0x0000000b370d7207 */ /* 0x001fc40004000000 */
[C---:B----4-:R-:W-:Y:S02]  /*25da0*/  SEL R11, R55.reuse, R46, !P0 ;  /* 0x0000002e370b7207 */ /* 0x050fe40004000000 */
[----:B------:R-:W4:Y:S04]  /*25db0*/  LDL.LU R46, [R1+0x3a8] ;  /* 0x0003a800012e7983 */ /* 0x000f280000300800 */
[----:B------:R5:W-:Y:S04]  /*25dc0*/  STL [R1+0x404], R13 ;  /* 0x0004040d01007387 */ /* 0x000be80000100800 */
[----:B------:R0:W-:Y:S01]  /*25dd0*/  STL [R1+0x400], R11 ;  /* 0x0004000b01007387 */ /* 0x0001e20000100800 */
[----:B-----5:R-:W-:-:S03]  /*25de0*/  SEL R13, R55, R37, !P0 ;  /* 0x00000025370d7207 */ /* 0x020fc60004000000 */
[----:B------:R-:W5:Y:S01]  /*25df0*/  LDL.LU R37, [R1+0x3ac] ;  /* 0x0003ac0001257983 */ /* 0x000f620000300800 */
[C---:B0-----:R-:W-:Y:S02]  /*25e00*/  SEL R11, R55.reuse, R10, !P0 ;  /* 0x0000000a370b7207 */ /* 0x041fe40004000000 */
        /* <DEDUP_REMOVED lines=38> */
[----:B------:R-:W-:Y:S04]  /*26070*/  STL [R1+0x3c0], R5 ;  /* 0x0003c00501007387 */ /* 0x000fe80000100800 */
[----:B------:R-:W2:Y:S01]  /*26080*/  LDL.LU R11, [R1+0x378] ;  /* 0x00037800010b7983 */ /* 0x000ea20000300800 */
[C---:B---3--:R-:W-:Y:S02]  /*26090*/  SEL R4, R55.reuse, R2, !P0 ;  /* 0x0000000237047207 */ /* 0x048fe40004000000 */
[----:B------:R-:W-:-:S03]  /*260a0*/  SEL R2, R55, R56, !P0 ;  /* 0x0000003837027207 */ /* 0x000fc60004000000 */
[----:B------:R4:W-:Y:S04]  /*260b0*/  STL [R1+0x3bc], R4 ;  /* 0x0003bc0401007387 */ /* 0x0009e80000100800 */
[----:B------:R-:W3:Y:S04]  /*260c0*/  LDL.LU R56, [R1+0x374] ;  /* 0x0003740001387983 */ /* 0x000ee80000300800 */
[----:B------:R5:W-:Y:S01]  /*260d0*/  STL [R1+0x3b8], R2 ;  /* 0x0003b80201007387 */ /* 0x000be20000100800 */
[----:B----4-:R-:W-:-:S03]  /*260e0*/  SEL R4, R55, R46, !P0 ;  /* 0x0000002e37047207 */ /* 0x010fc60004000000 */
[----:B------:R-:W4:Y:S04]  /*260f0*/  LDL.LU R46, [R1+0x370] ;  /* 0x00037000012e7983 */ /* 0x000f280000300800 */
[----:B------:R0:W-:Y:S04]  /*26100*/  STL [R1+0x3b4], R4 ;  /* 0x0003b40401007387 */ /* 0x0001e80000100800 */
[----:B------:R-:W4:Y:S04]  /*26110*/  LDL.LU R10, [R1+0x36c] ;  /* 0x00036c00010a7983 */ /* 0x000f280000300800 */
[----:B------:R-:W4:Y:S01]  /*26120*/  LDL.LU R9, [R1+0x368] ;  /* 0x0003680001097983 */ /* 0x000f220000300800 */
[----:B-----5:R-:W-:-:S05]  /*26130*/  SEL R2, R55, R37, !P0 ;  /* 0x0000002537027207 */ /* 0x020fca0004000000 */
        /* <DEDUP_REMOVED lines=26> */
[----:B------:R-:W-:Y:S01]  /*262e0*/  STL [R1+0x394], R13 ;  /* 0x0003940d01007387 */ /* 0x000fe20000100800 */
[----:B0-----:R-:W-:-:S03]  /*262f0*/  SEL R2, R55, R58, !P0 ;  /* 0x0000003a37027207 */ /* 0x001fc60004000000 */
[----:B------:R-:W5:Y:S04]  /*26300*/  LDL.LU R58, [R1+0x330] ;  /* 0x00033000013a7983 */ /* 0x000f680000300800 */
[----:B------:R0:W-:Y:S04]  /*26310*/  STL [R1+0x390], R2 ;  /* 0x0003900201007387 */ /* 0x0001e80000100800 */
[----:B0-----:R-:W5:Y:S01]  /*26320*/  LDL.LU R2, [R1+0x32c] ;  /* 0x00032c0001027983 */ /* 0x001f620000300800 */
[----:B--2---:R-:W-:-:S03]  /*26330*/  SEL R13, R55, R57, !P0 ;  /* 0x00000039370d7207 */ /* 0x004fc60004000000 */
[----:B------:R-:W2:Y:S04]  /*26340*/  LDL.LU R57, [R1+0x320] ;  /* 0x0003200001397983 */ /* 0x000ea80000300800 */
[----:B------:R0:W-:Y:S02]  /*26350*/  STL [R1+0x38c], R13 ;  /* 0x00038c0d01007387 */ /* 0x0001e40000100800 */
[C---:B0-----:R-:W-:Y:S02]  /*26360*/  SEL R13, R55.reuse, R11, !P0 ;  /* 0x0000000b370d7207 */ /* 0x041fe40004000000 */
[C---:B---3--:R-:W-:Y:S02]  /*26370*/  SEL R11, R55.reuse, R56, !P0 ;  /* 0x00000038370b7207 */ /* 0x048fe40004000000 */
[----:B------:R-:W3:Y:S04]  /*26380*/  LDL.LU R56, [R1+0x31c] ;  /* 0x00031c0001387983 */ /* 0x000ee80000300800 */
[----:B------:R4:W-:Y:S04]  /*26390*/  STL [R1+0x388], R13 ;  /* 0x0003880d01007387 */ /* 0x0009e80000100800 */
[----:B------:R0:W-:Y:S01]  /*263a0*/  STL [R1+0x384], R11 ;  /* 0x0003840b01007387 */ /* 0x0001e20000100800 */
[----:B----4-:R-:W-:-:S03]  /*263b0*/  SEL R13, R55, R46, !P0 ;  /* 0x0000002e370d7207 */ /* 0x010fc60004000000 */
[----:B------:R-:W4:Y:S01]  /*263c0*/  LDL.LU R46, [R1+0x318] ;  /* 0x00031800012e7983 */ /* 0x000f220000300800 */
[----:B0-----:R-:W-:-:S03]  /*263d0*/  SEL R11, R55, R10, !P0 ;  /* 0x0000000a370b7207 */ /* 0x001fc60004000000 */
[----:B------:R-:W-:Y:S01]  /*263e0*/  STL [R1+0x380], R13 ;  /* 0x0003800d01007387 */ /* 0x000fe20000100800 */
[----:B------:R-:W-:-:S03]  /*263f0*/  SEL R10, R55, R9, !P0 ;  /* 0x00000009370a7207 */ /* 0x000fc60004000000 */
[----:B------:R-:W-:Y:S04]  /*26400*/  STL [R1+0x37c], R11 ;  /* 0x00037c0b01007387 */ /* 0x000fe80000100800 */
[----:B------:R-:W-:Y:S01]  /*26410*/  STL [R1+0x378], R10 ;  /* 0x0003780a01007387 */ /* 0x000fe20000100800 */
[C---:B-----5:R-:W-:Y:S02]  /*26420*/  SEL R9, R55.reuse, R8, !P0 ;  /* 0x0000000837097207 */ /* 0x060fe40004000000 */
        /* <DEDUP_REMOVED lines=33> */
[----:B------:R-:W-:Y:S04]  /*26640*/  STL [R1+0x340], R5 ;  /* 0x0003400501007387 */ /* 0x000fe80000100800 */
[----:B------:R-:W5:Y:S01]  /*26650*/  LDL.LU R11, [R1+0x2fc] ;  /* 0x0002fc00010b7983 */ /* 0x000f620000300800 */
[----:B-1----:R-:W-:-:S05]  /*26660*/  SEL R4, R55, R2, !P0 ;  /* 0x0000000237047207 */ /* 0x002fca0004000000 */
[----:B------:R3:W-:Y:S01]  /*26670*/  STL [R1+0x33c], R4 ;  /* 0x00033c0401007387 */ /* 0x0007e20000100800 */
[----:B--2---:R-:W-:-:S03]  /*26680*/  SEL R2, R55, R57, !P0 ;  /* 0x0000003937027207 */ /* 0x004fc60004000000 */
[----:B------:R-:W2:Y:S04]  /*26690*/  LDL.LU R57, [R1+0x2f0] ;  /* 0x0002f00001397983 */ /* 0x000ea80000300800 */
[----:B------:R4:W-:Y:S01]  /*266a0*/  STL [R1+0x338], R2 ;  /* 0x0003380201007387 */ /* 0x0009e20000100800 */
[----:B---3--:R-:W-:-:S03]  /*266b0*/  SEL R4, R55, R56, !P0 ;  /* 0x0000003837047207 */ /* 0x008fc60004000000 */
[----:B------:R-:W3:Y:S04]  /*266c0*/  LDL.LU R56, [R1+0x2f8] ;  /* 0x0002f80001387983 */ /* 0x000ee80000300800 */
[----:B------:R5:W-:Y:S04]  /*266d0*/  STL [R1+0x334], R4 ;  /* 0x0003340401007387 */ /* 0x000be80000100800 */
[----:B------:R-:W3:Y:S04]  /*266e0*/  LDL.LU R10, [R1+0x2f4] ;  /* 0x0002f400010a7983 */ /* 0x000ee80000300800 */
[----:B------:R-:W3:Y:S01]  /*266f0*/  LDL.LU R9, [R1+0x2d8] ;  /* 0x0002d80001097983 */ /* 0x000ee20000300800 */
[----:B----4-:R-:W-:-:S05]  /*26700*/  SEL R2, R55, R46, !P0 ;  /* 0x0000002e37027207 */ /* 0x010fca0004000000 */
[----:B------:R0:W-:Y:S04]  /*26710*/  STL [R1+0x330], R2 ;  /* 0x0003300201007387 */ /* 0x0001e80000100800 */
[----:B------:R-:W4:Y:S04]  /*26720*/  LDL.LU R8, [R1+0x2e0] ;  /* 0x0002e00001087983 */ /* 0x000f280000300800 */
[----:B------:R-:W4:Y:S04]  /*26730*/  LDL.LU R6, [R1+0x2d4] ;  /* 0x0002d40001067983 */ /* 0x000f280000300800 */
[----:B------:R-:W4:Y:S01]  /*26740*/  LDL.LU R46, [R1+0x2d0] ;  /* 0x0002d000012e7983 */ /* 0x000f220000300800 */
[----:B-----5:R-:W-:-:S03]  /*26750*/  SEL R4, R55, R37, !P0 ;  /* 0x0000002537047207 */ /* 0x020fc60004000000 */
        /* <DEDUP_REMOVED lines=26> */
[----:B0-----:R-:W5:Y:S04]  /*26900*/  LDL.LU R2, [R1+0x2a4] ;  /* 0x0002a40001027983 */ /* 0x001f680000300800 */
[----:B------:R-:W5:Y:S04]  /*26910*/  LDL.LU R58, [R1+0x29c] ;  /* 0x00029c00013a7983 */ /* 0x000f680000300800 */
[----:B------:R0:W-:Y:S02]  /*26920*/  STL [R1+0x304], R13 ;  /* 0x0003040d01007387 */ /* 0x0001e40000100800 */
[----:B0-----:R-:W-:-:S02]  /*26930*/  SEL R13, R55, R11, !P0 ;  /* 0x0000000b370d7207 */ /* 0x001fc40004000000 */
[C---:B--2---:R-:W-:Y:S02]  /*26940*/  SEL R11, R55.reuse, R57, !P0 ;  /* 0x00000039370b7207 */ /* 0x044fe40004000000 */
[----:B------:R-:W2:Y:S04]  /*26950*/  LDL.LU R57, [R1+0x298] ;  /* 0x0002980001397983 */ /* 0x000ea80000300800 */
[----:B------:R3:W-:Y:S04]  /*26960*/  STL [R1+0x300], R13 ;  /* 0x0003000d01007387 */ /* 0x0007e80000100800 */
[----:B------:R0:W-:Y:S01]  /*26970*/  STL [R1+0x2fc], R11 ;  /* 0x0002fc0b01007387 */ /* 0x0001e20000100800 */
[----:B---3--:R-:W-:-:S03]  /*26980*/  SEL R13, R55, R56, !P0 ;  /* 0x00000038370d7207 */ /* 0x008fc60004000000 */
[----:B------:R-:W3:Y:S01]  /*26990*/  LDL.LU R56, [R1+0x294] ;  /* 0x0002940001387983 */ /* 0x000ee20000300800 */
[----:B0-----:R-:W-:-:S03]  /*269a0*/  SEL R11, R55, R10, !P0 ;  /* 0x0000000a370b7207 */ /* 0x001fc60004000000 */
[----:B------:R-:W-:Y:S01]  /*269b0*/  STL [R1+0x2f8], R13 ;  /* 0x0002f80d01007387 */ /* 0x000fe20000100800 */
[----:B------:R-:W-:-:S03]  /*269c0*/  SEL R10, R55, R9, !P0 ;  /* 0x00000009370a7207 */ /* 0x000fc60004000000 */
[----:B------:R-:W-:Y:S04]  /*269d0*/  STL [R1+0x2f4], R11 ;  /* 0x0002f40b01007387 */ /* 0x000fe80000100800 */
[----:B------:R-:W-:Y:S01]  /*269e0*/  STL [R1+0x2f0], R10 ;  /* 0x0002f00a01007387 */ /* 0x000fe20000100800 */
[C---:B----4-:R-:W-:Y:S02]  /*269f0*/  SEL R9, R55.reuse, R8, !P0 ;  /* 0x0000000837097207 */ /* 0x050fe40004000000 */
[----:B------:R-:W-:-:S03]  /*26a00*/  SEL R6, R55, R6, !P0 ;  /* 0x0000000637067207 */ /* 0x000fc60004000000 */
[----:B------:R-:W-:Y:S01]  /*26a10*/  STL [R1+0x2ec], R9 ;  /* 0x0002ec0901007387 */ /* 0x000fe20000100800 */
[----:B------:R-:W-:-:S03]  /*26a20*/  SEL R8, R55, R46, !P0 ;  /* 0x0000002e37087207 */ /* 0x000fc60004000000 */
[----:B------:R-:W4:Y:S04]  /*26a30*/  LDL.LU R46, [R1+0x290] ;  /* 0x00029000012e7983 */ /* 0x000f280000300800 */
[----:B------:R5:W-:Y:S04]  /*26a40*/  STL [R1+0x2e8], R6 ;  /* 0x0002e80601007387 */ /* 0x000be80000100800 */
[----:B------:R-:W-:Y:S01]  /*26a50*/  STL [R1+0x2e4], R8 ;  /* 0x0002e40801007387 */ /* 0x000fe20000100800 */
[----:B-----5:R-:W-:-:S03]  /*26a60*/  SEL R6, R55, R37, !P0 ;  /* 0x0000002537067207 */ /* 0x020fc60004000000 */
        /* <DEDUP_REMOVED lines=33> */
[----:B--2---:R-:W-:-:S03]  /*26c80*/  SEL R4, R55, R57, !P0 ;  /* 0x0000003937047207 */ /* 0x004fc60004000000 */
[----:B------:R-:W2:Y:S04]  /*26c90*/  LDL.LU R57, [R1+0x264] ;  /* 0x0002640001397983 */ /* 0x000ea80000300800 */
[----:B------:R4:W-:Y:S04]  /*26ca0*/  STL [R1+0x2a8], R4 ;  /* 0x0002a80401007387 */ /* 0x0009e80000100800 */
[----:B------:R-:W2:Y:S04]  /*26cb0*/  LDL.LU R10, [R1+0x240] ;  /* 0x00024000010a7983 */ /* 0x000ea80000300800 */
[----:B------:R-:W2:Y:S01]  /*26cc0*/  LDL.LU R9, [R1+0x244] ;  /* 0x0002440001097983 */ /* 0x000ea20000300800 */
[----:B---3--:R-:W-:-:S05]  /*26cd0*/  SEL R2, R55, R56, !P0 ;  /* 0x0000003837027207 */ /* 0x008fca0004000000 */
[----:B------:R5:W-:Y:S04]  /*26ce0*/  STL [R1+0x2a4], R2 ;  /* 0x0002a40201007387 */ /* 0x000be80000100800 */
[----:B------:R-:W3:Y:S04]  /*26cf0*/  LDL.LU R8, [R1+0x25c] ;  /* 0x00025c0001087983 */ /* 0x000ee80000300800 */
[----:B------:R-:W3:Y:S04]  /*26d00*/  LDL.LU R6, [R1+0x260] ;  /* 0x0002600001067983 */ /* 0x000ee80000300800 */
[----:B------:R-:W3:Y:S01]  /*26d10*/  LDL.LU R56, [R1+0x248] ;  /* 0x0002480001387983 */ /* 0x000ee20000300800 */
[----:B----4-:R-:W-:-:S03]  /*26d20*/  SEL R4, R55, R46, !P0 ;  /* 0x0000002e37047207 */ /* 0x010fc60004000000 */
[----:B------:R-:W4:Y:S04]  /*26d30*/  LDL.LU R46, [R1+0x258] ;  /* 0x00025800012e7983 */ /* 0x000f280000300800 */
[----:B------:R0:W-:Y:S04]  /*26d40*/  STL [R1+0x2a0], R4 ;  /* 0x0002a00401007387 */ /* 0x0001e80000100800 */
[----:B------:R-:W4:Y:S01]  /*26d50*/  LDL.LU R5, [R1+0x24c] ;  /* 0x00024c0001057983 */ /* 0x000f220000300800 */
[----:B-----5:R-:W-:-:S03]  /*26d60*/  SEL R2, R55, R37, !P0 ;  /* 0x0000002537027207 */ /* 0x020fc60004000000 */
        /* <DEDUP_REMOVED lines=30> */
[----:B--2---:R-:W-:-:S03]  /*26f50*/  SEL R13, R55, R57, !P0 ;  /* 0x00000039370d7207 */ /* 0x004fc60004000000 */
[----:B------:R-:W2:Y:S01]  /*26f60*/  LDL.LU R57, [R1+0x214] ;  /* 0x0002140001397983 */ /* 0x000ea20000300800 */
[----:B0-----:R-:W-:-:S03]  /*26f70*/  SEL R11, R55, R10, !P0 ;  /* 0x0000000a370b7207 */ /* 0x001fc60004000000 */
[----:B------:R-:W-:Y:S01]  /*26f80*/  STL [R1+0x274], R13 ;  /* 0x0002740d01007387 */ /* 0x000fe20000100800 */
[----:B------:R-:W-:-:S03]  /*26f90*/  SEL R10, R55, R9, !P0 ;  /* 0x00000009370a7207 */ /* 0x000fc60004000000 */
[----:B------:R-:W-:Y:S04]  /*26fa0*/  STL [R1+0x270], R11 ;  /* 0x0002700b01007387 */ /* 0x000fe80000100800 */
[----:B------:R-:W-:Y:S01]  /*26fb0*/  STL [R1+0x26c], R10 ;  /* 0x00026c0a01007387 */ /* 0x000fe20000100800 */
[C---:B---3--:R-:W-:Y:S02]  /*26fc0*/  SEL R9, R55.reuse, R8, !P0 ;  /* 0x0000000837097207 */ /* 0x048fe40004000000 */
[----:B------:R-:W-:-:S03]  /*26fd0*/  SEL R6, R55, R6, !P0 ;  /* 0x0000000637067207 */ /* 0x000fc60004000000 */
[----:B------:R-:W-:Y:S01]  /*26fe0*/  STL [R1+0x268], R9 ;  /* 0x0002680901007387 */ /* 0x000fe20000100800 */
[----:B------:R-:W-:-:S03]  /*26ff0*/  SEL R8, R55, R56, !P0 ;  /* 0x0000003837087207 */ /* 0x000fc60004000000 */
[----:B------:R-:W3:Y:S04]  /*27000*/  LDL.LU R56, [R1+0x210] ;  /* 0x0002100001387983 */ /* 0x000ee80000300800 */
[----:B------:R4:W-:Y:S04]  /*27010*/  STL [R1+0x264], R6 ;  /* 0x0002640601007387 */ /* 0x0009e80000100800 */
[----:B------:R-:W-:Y:S01]  /*27020*/  STL [R1+0x260], R8 ;  /* 0x0002600801007387 */ /* 0x000fe20000100800 */
[----:B----4-:R-:W-:-:S03]  /*27030*/  SEL R6, R55, R46, !P0 ;  /* 0x0000002e37067207 */ /* 0x010fc60004000000 */
[----:B------:R-:W4:Y:S04]  /*27040*/  LDL.LU R46, [R1+0x20c] ;  /* 0x00020c00012e7983 */ /* 0x000f280000300800 */
[----:B------:R5:W-:Y:S01]  /*27050*/  STL [R1+0x25c], R6 ;  /* 0x00025c0601007387 */ /* 0x000be20000100800 */
[C---:B------:R-:W-:Y:S02]  /*27060*/  SEL R5, R55.reuse, R5, !P0 ;  /* 0x0000000537057207 */ /* 0x040fe40004000000 */
[C---:B-----5:R-:W-:Y:S02]  /*27070*/  SEL R6, R55.reuse, R37, !P0 ;  /* 0x0000002537067207 */ /* 0x060fe40004000000 */
        /* <DEDUP_REMOVED lines=34> */
[----:B--2---:R-:W-:-:S05]  /*272a0*/  SEL R2, R55, R57, !P0 ;  /* 0x0000003937027207 */ /* 0x004fca0004000000 */
[----:B------:R4:W-:Y:S04]  /*272b0*/  STL [R1+0x228], R2 ;  /* 0x0002280201007387 */ /* 0x0009e80000100800 */
[----:B------:R-:W2:Y:S04]  /*272c0*/  LDL.LU R8, [R1+0x1d8] ;  /* 0x0001d80001087983 */ /* 0x000ea80000300800 */
[----:B------:R-:W2:Y:S04]  /*272d0*/  LDL.LU R6, [R1+0x1d4] ;  /* 0x0001d40001067983 */ /* 0x000ea80000300800 */
[----:B------:R-:W2:Y:S01]  /*272e0*/  LDL.LU R57, [R1+0x1cc] ;  /* 0x0001cc0001397983 */ /* 0x000ea20000300800 */
[----:B---3--:R-:W-:-:S03]  /*272f0*/  SEL R4, R55, R56, !P0 ;  /* 0x0000003837047207 */ /* 0x008fc60004000000 */
[----:B------:R-:W3:Y:S04]  /*27300*/  LDL.LU R56, [R1+0x1d0] ;  /* 0x0001d00001387983 */ /* 0x000ee80000300800 */
[----:B------:R0:W-:Y:S04]  /*27310*/  STL [R1+0x220], R4 ;  /* 0x0002200401007387 */ /* 0x0001e80000100800 */
[----:B------:R-:W3:Y:S01]  /*27320*/  LDL.LU R5, [R1+0xe8] ;  /* 0x0000e80001057983 */ /* 0x000ee20000300800 */
[----:B----4-:R-:W-:-:S03]  /*27330*/  SEL R2, R55, R46, !P0 ;  /* 0x0000002e37027207 */ /* 0x010fc60004000000 */
[----:B------:R-:W4:Y:S04]  /*27340*/  LDL.LU R46, [R1+0x1c4] ;  /* 0x0001c400012e7983 */ /* 0x000f280000300800 */
[----:B------:R5:W-:Y:S04]  /*27350*/  STL [R1+0x21c], R2 ;  /* 0x00021c0201007387 */ /* 0x000be80000100800 */
[----:B0-----:R-:W4:Y:S01]  /*27360*/  LDL.LU R4, [R1+0x1a4] ;  /* 0x0001a40001047983 */ /* 0x001f220000300800 */
[----:B-----5:R-:W-:-:S03]  /*27370*/  SEL R2, R55, R37, !P0 ;  /* 0x0000002537027207 */ /* 0x020fc60004000000 */
        /* <DEDUP_REMOVED lines=31> */
[----:B------:R-:W-:Y:S04]  /*27570*/  STL [R1+0x1f0], R11 ;  /* 0x0001f00b01007387 */ /* 0x000fe80000100800 */
[----:B------:R-:W-:Y:S01]  /*27580*/  STL [R1+0x1ec], R10 ;  /* 0x0001ec0a01007387 */ /* 0x000fe20000100800 */
[----:B--2---:R-:W-:-:S02]  /*27590*/  SEL R9, R55, R8, !P0 ;  /* 0x0000000837097207 */ /* 0x004fc40004000000 */
[----:B------:R-:W-:-:S03]  /*275a0*/  SEL R6, R55, R6, !P0 ;  /* 0x0000000637067207 */ /* 0x000fc60004000000 */
[----:B------:R-:W-:Y:S01]  /*275b0*/  STL [R1+0x1e8], R9 ;  /* 0x0001e80901007387 */ /* 0x000fe20000100800 */
[----:B------:R-:W-:-:S03]  /*275c0*/  SEL R8, R55, R57, !P0 ;  /* 0x0000003937087207 */ /* 0x000fc60004000000 */
[----:B------:R-:W2:Y:S04]  /*275d0*/  LDL.LU R57, [R1+0x198] ;  /* 0x0001980001397983 */ /* 0x000ea80000300800 */
[----:B------:R3:W-:Y:S04]  /*275e0*/  STL [R1+0x1e4], R6 ;  /* 0x0001e40601007387 */ /* 0x0007e80000100800 */
[----:B------:R-:W-:Y:S01]  /*275f0*/  STL [R1+0x1e0], R8 ;  /* 0x0001e00801007387 */ /* 0x000fe20000100800 */
[----:B---3--:R-:W-:-:S03]  /*27600*/  SEL R6, R55, R56, !P0 ;  /* 0x0000003837067207 */ /* 0x008fc60004000000 */
[----:B------:R-:W3:Y:S04]  /*27610*/  LDL.LU R56, [R1+0x194] ;  /* 0x0001940001387983 */ /* 0x000ee80000300800 */
[----:B------:R4:W-:Y:S01]  /*27620*/  STL [R1+0x1dc], R6 ;  /* 0x0001dc0601007387 */ /* 0x0009e20000100800 */
[C---:B------:R-:W-:Y:S02]  /*27630*/  SEL R5, R55.reuse, R5, !P0 ;  /* 0x0000000537057207 */ /* 0x040fe40004000000 */
[C---:B----4-:R-:W-:Y:S02]  /*27640*/  SEL R6, R55.reuse, R46, !P0 ;  /* 0x0000002e37067207 */ /* 0x050fe40004000000 */
[----:B------:R-:W4:Y:S04]  /*27650*/  LDL.LU R46, [R1+0x190] ;  /* 0x00019000012e7983 */ /* 0x000f280000300800 */
[----:B------:R0:W-:Y:S04]  /*27660*/  STL [R1+0x1d8], R5 ;  /* 0x0001d80501007387 */ /* 0x0001e80000100800 */
[----:B------:R-:W-:Y:S01]  /*27670*/  STL [R1+0x1d4], R6 ;  /* 0x0001d40601007387 */ /* 0x000fe20000100800 */
[----:B0-----:R-:W-:-:S02]  /*27680*/  SEL R5, R55, R4, !P0 ;  /* 0x0000000437057207 */ /* 0x001fc40004000000 */
[C---:B-----5:R-:W-:Y:S02]  /*27690*/  SEL R4, R55.reuse, R37, !P0 ;  /* 0x0000002537047207 */ /* 0x060fe40004000000 */
        /* <DEDUP_REMOVED lines=34> */
[----:B--2---:R-:W-:-:S03]  /*278c0*/  SEL R4, R55, R57, !P0 ;  /* 0x0000003937047207 */ /* 0x004fc60004000000 */
[----:B------:R-:W2:Y:S04]  /*278d0*/  LDL.LU R57, [R1+0x158] ;  /* 0x0001580001397983 */ /* 0x000ea80000300800 */
[----:B------:R0:W-:Y:S04]  /*278e0*/  STL [R1+0x1a4], R4 ;  /* 0x0001a40401007387 */ /* 0x0001e80000100800 */
[----:B------:R-:W2:Y:S01]  /*278f0*/  LDL.LU R5, [R1+0x120] ;  /* 0x0001200001057983 */ /* 0x000ea20000300800 */
[----:B---3--:R-:W-:-:S03]  /*27900*/  SEL R2, R55, R56, !P0 ;  /* 0x0000003837027207 */ /* 0x008fc60004000000 */
[----:B------:R-:W3:Y:S04]  /*27910*/  LDL.LU R56, [R1+0x130] ;  /* 0x0001300001387983 */ /* 0x000ee80000300800 */
[----:B------:R1:W-:Y:S04]  /*27920*/  STL [R1+0x1a0], R2 ;  /* 0x0001a00201007387 */ /* 0x0003e80000100800 */
[----:B0-----:R-:W3:Y:S01]  /*27930*/  LDL.LU R4, [R1+0x138] ;  /* 0x0001380001047983 */ /* 0x001ee20000300800 */
[----:B----4-:R-:W-:-:S03]  /*27940*/  SEL R13, R55, R46, !P0 ;  /* 0x0000002e370d7207 */ /* 0x010fc60004000000 */
[----:B-1----:R-:W4:Y:S04]  /*27950*/  LDL.LU R2, [R1+0x150] ;  /* 0x0001500001027983 */ /* 0x002f280000300800 */
[----:B------:R0:W-:Y:S04]  /*27960*/  STL [R1+0x19c], R13 ;  /* 0x00019c0d01007387 */ /* 0x0001e80000100800 */
[----:B------:R-:W4:Y:S01]  /*27970*/  LDL.LU R46, [R1+0x148] ;  /* 0x00014800012e7983 */ /* 0x000f220000300800 */
[----:B-----5:R-:W-:-:S05]  /*27980*/  SEL R15, R55, R37, !P0 ;  /* 0x00000025370f7207 */ /* 0x020fca0004000000 */
[----:B------:R-:W-:Y:S04]  /*27990*/  STL [R1+0x198], R15 ;  /* 0x0001980f01007387 */ /* 0x000fe80000100800 */
[----:B------:R-:W5:Y:S01]  /*279a0*/  LDL.LU R37, [R1+0x13c] ;  /* 0x00013c0001257983 */ /* 0x000f620000300800 */
[----:B0-----:R-:W-:-:S05]  /*279b0*/  SEL R13, R55, R21, !P0 ;  /* 0x00000015370d7207 */ /* 0x001fca0004000000 */
[----:B------:R-:W-:Y:S04]  /*279c0*/  STL [R1+0x194], R13 ;  /* 0x0001940d01007387 */ /* 0x000fe80000100800 */
[----:B------:R-:W5:Y:S01]  /*279d0*/  LDL.LU R21, [R1+0x134] ;  /* 0x0001340001157983 */ /* 0x000f620000300800 */
[----:B------:R-:W-:-:S05]  /*279e0*/  SEL R7, R55, R7, !P0 ;  /* 0x0000000737077207 */ /* 0x000fca0004000000 */
[----:B------:R0:W-:Y:S04]  /*279f0*/  STL [R1+0x190], R7 ;  /* 0x0001900701007387 */ /* 0x0001e80000100800 */
[----:B0-----:R-:W5:Y:S01]  /*27a00*/  LDL.LU R7, [R1+0x328] ;  /* 0x0003280001077983 */ /* 0x001f620000300800 */
[----:B------:R-:W-:-:S05]  /*27a10*/  SEL R13, R55, R59, !P0 ;  /* 0x0000003b370d7207 */ /* 0x000fca0004000000 */
[----:B------:R0:W-:Y:S01]  /*27a20*/  STL [R1+0x18c], R13 ;  /* 0x00018c0d01007387 */ /* 0x0001e20000100800 */
[----:B------:R-:W-:-:S03]  /*27a30*/  SEL R15, R55, R54, !P0 ;  /* 0x00000036370f7207 */ /* 0x000fc60004000000 */
[----:B------:R-:W5:Y:S04]  /*27a40*/  LDL.LU R54, [R1+0x324] ;  /* 0x0003240001367983 */ /* 0x000f680000300800 */
[----:B------:R-:W-:Y:S04]  /*27a50*/  STL [R1+0x188], R15 ;  /* 0x0001880f01007387 */ /* 0x000fe80000100800 */
[----:B------:R-:W5:Y:S01]  /*27a60*/  LDL.LU R59, [R1+0x12c] ;  /* 0x00012c00013b7983 */ /* 0x000f620000300800 */
[----:B0-----:R-:W-:-:S03]  /*27a70*/  SEL R13, R55, R53, !P0 ;  /* 0x00000035370d7207 */ /* 0x001fc60004000000 */
[----:B------:R-:W5:Y:S04]  /*27a80*/  LDL.LU R53, [R1+0x124] ;  /* 0x0001240001357983 */ /* 0x000f680000300800 */
[----:B------:R0:W-:Y:S02]  /*27a90*/  STL [R1+0x184], R13 ;  /* 0x0001840d01007387 */ /* 0x0001e40000100800 */
[C---:B0-----:R-:W-:Y:S02]  /*27aa0*/  SEL R13, R55.reuse, R11, !P0 ;  /* 0x0000000b370d7207 */ /* 0x041fe40004000000 */
[C---:B------:R-:W-:Y:S02]  /*27ab0*/  SEL R11, R55.reuse, R61, !P0 ;  /* 0x0000003d370b7207 */ /* 0x040fe40004000000 */
[----:B------:R-:W5:Y:S04]  /*27ac0*/  LDL.LU R61, [R1+0x11c] ;  /* 0x00011c00013d7983 */ /* 0x000f680000300800 */
[----:B------:R0:W-:Y:S04]  /*27ad0*/  STL [R1+0x180], R13 ;  /* 0x0001800d01007387 */ /* 0x0001e80000100800 */
[----:B------:R1:W-:Y:S01]  /*27ae0*/  STL [R1+0x17c], R11 ;  /* 0x00017c0b01007387 */ /* 0x0003e20000100800 */
[----:B0-----:R-:W-:-:S03]  /*27af0*/  SEL R13, R55, R60, !P0 ;  /* 0x0000003c370d7207 */ /* 0x001fc60004000000 */
[----:B------:R-:W5:Y:S01]  /*27b00*/  LDL.LU R60, [R1+0x2dc] ;  /* 0x0002dc00013c7983 */ /* 0x000f620000300800 */
[----:B-1----:R-:W-:-:S03]  /*27b10*/  SEL R11, R55, R10, !P0 ;  /* 0x0000000a370b7207 */ /* 0x002fc60004000000 */
[----:B------:R-:W-:Y:S01]  /*27b20*/  STL [R1+0x178], R13 ;  /* 0x0001780d01007387 */ /* 0x000fe20000100800 */
[----:B------:R-:W-:-:S03]  /*27b30*/  SEL R10, R55, R9, !P0 ;  /* 0x00000009370a7207 */ /* 0x000fc60004000000 */
[----:B------:R-:W-:Y:S04]  /*27b40*/  STL [R1+0x174], R11 ;  /* 0x0001740b01007387 */ /* 0x000fe80000100800 */
[----:B------:R-:W-:Y:S01]  /*27b50*/  STL [R1+0x170], R10 ;  /* 0x0001700a01007387 */ /* 0x000fe20000100800 */
[----:B------:R-:W-:-:S05]  /*27b60*/  SEL R9, R55, R8, !P0 ;  /* 0x0000000837097207 */ /* 0x000fca0004000000 */
[----:B------:R-:W-:Y:S01]  /*27b70*/  STL [R1+0x16c], R9 ;  /* 0x00016c0901007387 */ /* 0x000fe20000100800 */
[----:B------:R-:W-:-:S03]  /*27b80*/  SEL R8, R55, R58, !P0 ;  /* 0x0000003a37087207 */ /* 0x000fc60004000000 */
[----:B------:R-:W5:Y:S01]  /*27b90*/  LDL.LU R58, [R1+0x2c4] ;  /* 0x0002c400013a7983 */ /* 0x000f620000300800 */
[----:B------:R-:W-:-:S05]  /*27ba0*/  SEL R6, R55, R6, !P0 ;  /* 0x0000000637067207 */ /* 0x000fca0004000000 */
[----:B------:R2:W-:Y:S04]  /*27bb0*/  STL [R1+0x168], R6 ;  /* 0x0001680601007387 */ /* 0x0005e80000100800 */
[----:B------:R-:W-:Y:S01]  /*27bc0*/  STL [R1+0x164], R8 ;  /* 0x0001640801007387 */ /* 0x000fe20000100800 */
[----:B--2---:R-:W-:-:S03]  /*27bd0*/  SEL R6, R55, R57, !P0 ;  /* 0x0000003937067207 */ /* 0x004fc60004000000 */
[----:B------:R-:W2:Y:S04]  /*27be0*/  LDL.LU R57, [R1+0x118] ;  /* 0x0001180001397983 */ /* 0x000ea80000300800 */
[----:B------:R3:W-:Y:S01]  /*27bf0*/  STL [R1+0x160], R6 ;  /* 0x0001600601007387 */ /* 0x0007e20000100800 */
[C---:B------:R-:W-:Y:S02]  /*27c00*/  SEL R5, R55.reuse, R5, !P0 ;  /* 0x0000000537057207 */ /* 0x040fe40004000000 */
[C---:B---3--:R-:W-:Y:S02]  /*27c10*/  SEL R6, R55.reuse, R56, !P0 ;  /* 0x0000003837067207 */ /* 0x048fe40004000000 */
[----:B------:R-:W3:Y:S04]  /*27c20*/  LDL.LU R56, [R1+0x114] ;  /* 0x0001140001387983 */ /* 0x000ee80000300800 */
[----:B------:R0:W-:Y:S04]  /*27c30*/  STL [R1+0x15c], R5 ;  /* 0x00015c0501007387 */ /* 0x0001e80000100800 */
[----:B------:R-:W-:Y:S01]  /*27c40*/  STL [R1+0x158], R6 ;  /* 0x0001580601007387 */ /* 0x000fe20000100800 */
[----:B0-----:R-:W-:-:S02]  /*27c50*/  SEL R5, R55, R4, !P0 ;  /* 0x0000000437057207 */ /* 0x001fc40004000000 */
[C---:B----4-:R-:W-:Y:S01]  /*27c60*/  SEL R2, R55.reuse, R2, !P0 ;  /* 0x0000000237027207 */ /* 0x050fe20004000000 */
[----:B------:R-:W4:Y:S04]  /*27c70*/  LDL.LU R4, [R1+0x110] ;  /* 0x0001100001047983 */ /* 0x000f280000300800 */
[----:B------:R0:W-:Y:S04]  /*27c80*/  STL [R1+0x154], R5 ;  /* 0x0001540501007387 */ /* 0x0001e80000100800 */
[----:B------:R1:W-:Y:S01]  /*27c90*/  STL [R1+0x150], R2 ;  /* 0x0001500201007387 */ /* 0x0003e20000100800 */
[----:B0-----:R-:W-:-:S03]  /*27ca0*/  SEL R5, R55, R46, !P0 ;  /* 0x0000002e37057207 */ /* 0x001fc60004000000 */
[----:B-1----:R-:W4:Y:S01]  /*27cb0*/  LDL.LU R2, [R1+0x10c] ;  /* 0x00010c0001027983 */ /* 0x002f220000300800 */
[----:B-----5:R-:W-:-:S03]  /*27cc0*/  SEL R6, R55, R37, !P0 ;  /* 0x0000002537067207 */ /* 0x020fc60004000000 */
[----:B------:R0:W-:Y:S04]  /*27cd0*/  STL [R1+0x148], R5 ;  /* 0x0001480501007387 */ /* 0x0001e80000100800 */
        /* <DEDUP_REMOVED lines=12> */
[----:B------:R-:W5:Y:S01]  /*27da0*/  LDL.LU R11, [R1+0xf8] ;  /* 0x0000f800010b7983 */ /* 0x000f620000300800 */
[----:B0-----:R-:W-:-:S03]  /*27db0*/  SEL R5, R55, R53, !P0 ;  /* 0x0000003537057207 */ /* 0x001fc60004000000 */
[----:B------:R-:W-:Y:S04]  /*27dc0*/  STL [R1+0x12c], R6 ;  /* 0x00012c0601007387 */ /* 0x000fe80000100800 */
[----:B------:R-:W5:Y:S04]  /*27dd0*/  LDL.LU R53, [R1+0xf4] ;  /* 0x0000f40001357983 */ /* 0x000f680000300800 */
[----:B------:R0:W-:Y:S02]  /*27de0*/  STL [R1+0x124], R5 ;  /* 0x0001240501007387 */ /* 0x0001e40000100800 */
[----:B0-----:R-:W-:-:S02]  /*27df0*/  SEL R5, R55, R61, !P0 ;  /* 0x0000003d37057207 */ /* 0x001fc40004000000 */
[----:B------:R-:W5:Y:S04]  /*27e00*/  LDL.LU R61, [R1+0xf0] ;  /* 0x0000f000013d7983 */ /* 0x000f680000300800 */
[----:B------:R2:W-:Y:S04]  /*27e10*/  STL [R1+0x120], R5 ;  /* 0x0001200501007387 */ /* 0x0005e80000100800 */
[----:B------:R-:W5:Y:S01]  /*27e20*/  LDL.LU R10, [R1+0xec] ;  /* 0x0000ec00010a7983 */ /* 0x000f620000300800 */
[----:B------:R-:W-:-:S03]  /*27e30*/  SEL R46, R55, R60, !P0 ;  /* 0x0000003c372e7207 */ /* 0x000fc60004000000 */
[----:B------:R-:W5:Y:S04]  /*27e40*/  LDL.LU R60, [R1+0x224] ;  /* 0x00022400013c7983 */ /* 0x000f680000300800 */
[----:B------:R-:W5:Y:S04]  /*27e50*/  LDL.LU R9, [R1+0xe4] ;  /* 0x0000e40001097983 */ /* 0x000f680000300800 */
[----:B------:R-:W5:Y:S04]  /*27e60*/  LDL.LU R59, [R1+0xe0] ;  /* 0x0000e000013b7983 */ /* 0x000f680000300800 */
[----:B------:R-:W-:Y:S01]  /*27e70*/  STL [R1+0x46c0], R46 ;  /* 0x0046c02e01007387 */ /* 0x000fe20000100800 */
[----:B------:R-:W-:-:S03]  /*27e80*/  SEL R6, R55, R58, !P0 ;  /* 0x0000003a37067207 */ /* 0x000fc60004000000 */
[----:B------:R-:W5:Y:S04]  /*27e90*/  LDL.LU R58, [R1+0x3c] ;  /* 0x00003c00013a7983 */ /* 0x000f680000300800 */
[----:B------:R0:W-:Y:S04]  /*27ea0*/  STL [R1+0x11c], R6 ;  /* 0x00011c0601007387 */ /* 0x0001e80000100800 */
[----:B------:R-:W5:Y:S01]  /*27eb0*/  LDL.LU R8, [R1+0x38] ;  /* 0x0000380001087983 */ /* 0x000f620000300800 */
[----:B--2---:R-:W-:-:S03]  /*27ec0*/  SEL R5, R55, R57, !P0 ;  /* 0x0000003937057207 */ /* 0x004fc60004000000 */
[----:B------:R-:W2:Y:S04]  /*27ed0*/  LDL.LU R57, [R1+0x34] ;  /* 0x0000340001397983 */ /* 0x000ea80000300800 */
[----:B------:R3:W-:Y:S04]  /*27ee0*/  STL [R1+0x118], R5 ;  /* 0x0001180501007387 */ /* 0x0007e80000100800 */
[----:B0-----:R-:W2:Y:S01]  /*27ef0*/  LDL.LU R6, [R1+0x30] ;  /* 0x0000300001067983 */ /* 0x001ea20000300800 */
[----:B---3--:R-:W-:-:S03]  /*27f00*/  SEL R5, R55, R56, !P0 ;  /* 0x0000003837057207 */ /* 0x008fc60004000000 */
[----:B------:R-:W3:Y:S04]  /*27f10*/  LDL.LU R56, [R1+0x2c] ;  /* 0x00002c0001387983 */ /* 0x000ee80000300800 */
[----:B------:R0:W-:Y:S04]  /*27f20*/  STL [R1+0x114], R5 ;  /* 0x0001140501007387 */ /* 0x0001e80000100800 */
[----:B0-----:R-:W3:Y:S01]  /*27f30*/  LDL.LU R5, [R1+0x28] ;  /* 0x0000280001057983 */ /* 0x001ee20000300800 */
[----:B----4-:R-:W-:-:S05]  /*27f40*/  SEL R4, R55, R4, !P0 ;  /* 0x0000000437047207 */ /* 0x010fca0004000000 */
[----:B------:R0:W-:Y:S04]  /*27f50*/  STL [R1+0x110], R4 ;  /* 0x0001100401007387 */ /* 0x0001e80000100800 */
[----:B0-----:R-:W4:Y:S01]  /*27f60*/  LDL.LU R4, [R1+0xcc] ;  /* 0x0000cc0001047983 */ /* 0x001f220000300800 */
[----:B------:R-:W-:-:S05]  /*27f70*/  SEL R2, R55, R2, !P0 ;  /* 0x0000000237027207 */ /* 0x000fca0004000000 */
[----:B------:R0:W-:Y:S01]  /*27f80*/  STL [R1+0x10c], R2 ;  /* 0x00010c0201007387 */ /* 0x0001e20000100800 */
[----:B-----5:R-:W-:-:S03]  /*27f90*/  SEL R15, R55, R37, !P0 ;  /* 0x00000025370f7207 */ /* 0x020fc60004000000 */
[----:B0-----:R-:W5:Y:S04]  /*27fa0*/  LDL.LU R2, [R1+0xd8] ;  /* 0x0000d80001027983 */ /* 0x001f680000300800 */
[----:B------:R-:W-:Y:S01]  /*27fb0*/  STL [R1+0x108], R15 ;  /* 0x0001080f01007387 */ /* 0x000fe20000100800 */
[----:B------:R-:W-:-:S03]  /*27fc0*/  SEL R13, R55, R21, !P0 ;  /* 0x00000015370d7207 */ /* 0x000fc60004000000 */
[----:B------:R-:W5:Y:S04]  /*27fd0*/  LDL.LU R37, [R1+0xdc] ;  /* 0x0000dc0001257983 */ /* 0x000f680000300800 */
[----:B------:R-:W-:Y:S04]  /*27fe0*/  STL [R1+0x104], R13 ;  /* 0x0001040d01007387 */ /* 0x000fe80000100800 */
[----:B------:R-:W5:Y:S01]  /*27ff0*/  LDL.LU R21, [R1+0xd4] ;  /* 0x0000d40001157983 */ /* 0x000f620000300800 */
[----:B------:R-:W-:-:S05]  /*28000*/  SEL R7, R55, R7, !P0 ;  /* 0x0000000737077207 */ /* 0x000fca0004000000 */
[----:B------:R0:W-:Y:S04]  /*28010*/  STL [R1+0x100], R7 ;  /* 0x0001000701007387 */ /* 0x0001e80000100800 */
[----:B0-----:R-:W5:Y:S01]  /*28020*/  LDL.LU R7, [R1+0xd0] ;  /* 0x0000d00001077983 */ /* 0x001f620000300800 */
[----:B------:R-:W-:-:S03]  /*28030*/  SEL R13, R55, R54, !P0 ;  /* 0x00000036370d7207 */ /* 0x000fc60004000000 */
[----:B------:R-:W5:Y:S01]  /*28040*/  LDL.LU R54, [R1+0xc8] ;  /* 0x0000c80001367983 */ /* 0x000f620000300800 */
[----:B------:R-:W-:-:S03]  /*28050*/  SEL R11, R55, R11, !P0 ;  /* 0x0000000b370b7207 */ /* 0x000fc60004000000 */
[----:B------:R0:W-:Y:S02]  /*28060*/  STL [R1+0xfc], R13 ;  /* 0x0000fc0d01007387 */ /* 0x0001e40000100800 */
[C---:B0-----:R-:W-:Y:S02]  /*28070*/  SEL R13, R55.reuse, R53, !P0 ;  /* 0x00000035370d7207 */ /* 0x041fe40004000000 */
[----:B------:R-:W5:Y:S04]  /*28080*/  LDL.LU R53, [R1+0xc4] ;  /* 0x0000c40001357983 */ /* 0x000f680000300800 */
[----:B------:R0:W-:Y:S04]  /*28090*/  STL [R1+0xf8], R11 ;  /* 0x0000f80b01007387 */ /* 0x0001e80000100800 */
[----:B------:R-:W-:Y:S01]  /*280a0*/  STL [R1+0xf4], R13 ;  /* 0x0000f40d01007387 */ /* 0x000fe20000100800 */
[----:B0-----:R-:W-:-:S03]  /*280b0*/  SEL R11, R55, R61, !P0 ;  /* 0x0000003d370b7207 */ /* 0x001fc60004000000 */
[----:B------:R-:W5:Y:S04]  /*280c0*/  LDL.LU R61, [R1+0xc0] ;  /* 0x0000c000013d7983 */ /* 0x000f680000300800 */
[----:B------:R0:W-:Y:S01]  /*280d0*/  STL [R1+0xf0], R11 ;  /* 0x0000f00b01007387 */ /* 0x0001e20000100800 */
[C---:B------:R-:W-:Y:S02]  /*280e0*/  SEL R10, R55.reuse, R10, !P0 ;  /* 0x0000000a370a7207 */ /* 0x040fe40004000000 */
        /* <DEDUP_REMOVED lines=13> */
[----:B--2---:R-:W-:-:S03]  /*281c0*/  SEL R8, R55, R57, !P0 ;  /* 0x0000003937087207 */ /* 0x004fc60004000000 */
[----:B------:R-:W2:Y:S04]  /*281d0*/  LDL.LU R57, [R1+0xb8] ;  /* 0x0000b80001397983 */ /* 0x000ea80000300800 */
[----:B------:R-:W-:Y:S01]  /*281e0*/  STL [R1+0x38], R9 ;  /* 0x0000380901007387 */ /* 0x000fe20000100800 */
[----:B------:R-:W-:-:S03]  /*281f0*/  SEL R6, R55, R6, !P0 ;  /* 0x0000000637067207 */ /* 0x000fc60004000000 */
[----:B------:R3:W-:Y:S02]  /*28200*/  STL [R1+0x34], R8 ;  /* 0x0000340801007387 */ /* 0x0007e40000100800 */
[C---:B---3--:R-:W-:Y:S02]  /*28210*/  SEL R8, R55.reuse, R56, !P0 ;  /* 0x0000003837087207 */ /* 0x048fe40004000000 */
[----:B------:R-:W3:Y:S04]  /*28220*/  LDL.LU R56, [R1+0xbc] ;  /* 0x0000bc0001387983 */ /* 0x000ee80000300800 */
[----:B------:R0:W-:Y:S04]  /*28230*/  STL [R1+0x30], R6 ;  /* 0x0000300601007387 */ /* 0x0001e80000100800 */
[----:B------:R1:W-:Y:S04]  /*28240*/  STL [R1+0x2c], R8 ;  /* 0x00002c0801007387 */ /* 0x0003e80000100800 */
[----:B------:R-:W3:Y:S01]  /*28250*/  LDL.LU R10, [R1+0xb4] ;  /* 0x0000b400010a7983 */ /* 0x000ee20000300800 */
[----:B0-----:R-:W-:-:S05]  /*28260*/  SEL R6, R55, R5, !P0 ;  /* 0x0000000537067207 */ /* 0x001fca0004000000 */
[----:B------:R-:W-:Y:S04]  /*28270*/  STL [R1+0x28], R6 ;  /* 0x0000280601007387 */ /* 0x000fe80000100800 */
[----:B------:R-:W3:Y:S01]  /*28280*/  LDL.LU R9, [R1+0xa0] ;  /* 0x0000a00001097983 */ /* 0x000ee20000300800 */
[----:B----4-:R-:W-:-:S05]  /*28290*/  SEL R5, R55, R4, !P0 ;  /* 0x0000000437057207 */ /* 0x010fca0004000000 */
[----:B------:R-:W-:Y:S04]  /*282a0*/  STL [R1+0x24], R5 ;  /* 0x0000240501007387 */ /* 0x000fe80000100800 */
[----:B-1----:R-:W4:Y:S01]  /*282b0*/  LDL.LU R8, [R1+0xa8] ;  /* 0x0000a80001087983 */ /* 0x002f220000300800 */
[----:B-----5:R-:W-:-:S05]  /*282c0*/  SEL R4, R55, R2, !P0 ;  /* 0x0000000237047207 */ /* 0x020fca0004000000 */
[----:B------:R0:W-:Y:S01]  /*282d0*/  STL [R1+0x14], R4 ;  /* 0x0000140401007387 */ /* 0x0001e20000100800 */
[----:B------:R-:W-:-:S03]  /*282e0*/  SEL R2, R55, R37, !P0 ;  /* 0x0000002537027207 */ /* 0x000fc60004000000 */
[----:B------:R-:W5:Y:S04]  /*282f0*/  LDL.LU R37, [R1+0xac] ;  /* 0x0000ac0001257983 */ /* 0x000f680000300800 */
[----:B------:R1:W-:Y:S01]  /*28300*/  STL [R1+0x10], R2 ;  /* 0x0000100201007387 */ /* 0x0003e20000100800 */
[----:B0-----:R-:W-:-:S03]  /*28310*/  SEL R4, R55, R21, !P0 ;  /* 0x0000001537047207 */ /* 0x001fc60004000000 */
[----:B------:R-:W5:Y:S04]  /*28320*/  LDL.LU R6, [R1+0xa4] ;  /* 0x0000a40001067983 */ /* 0x000f680000300800 */
[----:B------:R0:W-:Y:S04]  /*28330*/  STL [R1+0xc], R4 ;  /* 0x00000c0401007387 */ /* 0x0001e80000100800 */
[----:B------:R-:W5:Y:S01]  /*28340*/  LDL.LU R5, [R1+0x9c] ;  /* 0x00009c0001057983 */ /* 0x000f620000300800 */
[C---:B-1----:R-:W-:Y:S02]  /*28350*/  SEL R2, R55.reuse, R7, !P0 ;  /* 0x0000000737027207 */ /* 0x042fe40004000000 */
[----:B------:R-:W-:-:S03]  /*28360*/  SEL R54, R55, R54, !P0 ;  /* 0x0000003637367207 */ /* 0x000fc60004000000 */
[----:B------:R1:W-:Y:S04]  /*28370*/  STL [R1+0x8], R2 ;  /* 0x0000080201007387 */ /* 0x0003e80000100800 */
[----:B------:R-:W-:Y:S01]  /*28380*/  STL [R1+0x4658], R54 ;  /* 0x0046583601007387 */ /* 0x000fe20000100800 */
[----:B------:R-:W-:-:S05]  /*28390*/  SEL R53, R55, R53, !P0 ;  /* 0x0000003537357207 */ /* 0x000fca0004000000 */
[----:B------:R-:W-:Y:S04]  /*283a0*/  STL [R1+0x465c], R53 ;  /* 0x00465c3501007387 */ /* 0x000fe80000100800 */
[----:B0-----:R-:W5:Y:S01]  /*283b0*/  LDL.LU R4, [R1+0x88] ;  /* 0x0000880001047983 */ /* 0x001f620000300800 */
[----:B------:R-:W-:-:S05]  /*283c0*/  SEL R61, R55, R61, !P0 ;  /* 0x0000003d373d7207 */ /* 0x000fca0004000000 */
[----:B------:R-:W-:Y:S04]  /*283d0*/  STL [R1+0x4660], R61 ;  /* 0x0046603d01007387 */ /* 0x000fe80000100800 */
[----:B-1----:R-:W5:Y:S01]  /*283e0*/  LDL.LU R2, [R1+0x8c] ;  /* 0x00008c0001027983 */ /* 0x002f620000300800 */
[----:B------:R-:W-:-:S05]  /*283f0*/  SEL R60, R55, R60, !P0 ;  /* 0x0000003c373c7207 */ /* 0x000fca0004000000 */
[----:B------:R-:W-:Y:S01]  /*28400*/  STL [R1+0x4664], R60 ;  /* 0x0046643c01007387 */ /* 0x000fe20000100800 */
[----:B------:R-:W-:-:S05]  /*28410*/  SEL R59, R55, R59, !P0 ;  /* 0x0000003b373b7207 */ /* 0x000fca0004000000 */
[----:B------:R-:W-:Y:S04]  /*28420*/  STL [R1+0x4668], R59 ;  /* 0x0046683b01007387 */ /* 0x000fe80000100800 */
[----:B------:R-:W5:Y:S01]  /*28430*/  LDL.LU R21, [R1+0x94] ;  /* 0x0000940001157983 */ /* 0x000f620000300800 */
[----:B------:R-:W-:-:S05]  /*28440*/  SEL R58, R55, R58, !P0 ;  /* 0x0000003a373a7207 */ /* 0x000fca0004000000 */
[----:B------:R-:W-:Y:S04]  /*28450*/  STL [R1+0x466c], R58 ;  /* 0x00466c3a01007387 */ /* 0x000fe80000100800 */
[----:B------:R-:W5:Y:S01]  /*28460*/  LDL.LU R7, [R1+0x98] ;  /* 0x0000980001077983 */ /* 0x000f620000300800 */
[----:B--2---:R-:W-:-:S05]  /*28470*/  SEL R57, R55, R57, !P0 ;  /* 0x0000003937397207 */ /* 0x004fca0004000000 */
[----:B------:R-:W-:Y:S01]  /*28480*/  STL [R1+0x4670], R57 ;  /* 0x0046703901007387 */ /* 0x000fe20000100800 */
[----:B---3--:R-:W-:-:S05]  /*28490*/  SEL R56, R55, R56, !P0 ;  /* 0x0000003837387207 */ /* 0x008fca0004000000 */
[----:B------:R-:W-:Y:S01]  /*284a0*/  STL [R1+0x4674], R56 ;  /* 0x0046743801007387 */ /* 0x000fe20000100800 */
[----:B------:R-:W-:-:S05]  /*284b0*/  SEL R30, R55, R10, !P0 ;  /* 0x0000000a371e7207 */ /* 0x000fca0004000000 */
[----:B------:R-:W-:Y:S01]  /*284c0*/  STL [R1+0x4678], R30 ;  /* 0x0046781e01007387 */ /* 0x000fe20000100800 */
[----:B------:R-:W-:-:S05]  /*284d0*/  SEL R32, R55, R9, !P0 ;  /* 0x0000000937207207 */ /* 0x000fca0004000000 */
[----:B------:R-:W-:Y:S01]  /*284e0*/  STL [R1+0x467c], R32 ;  /* 0x00467c2001007387 */ /* 0x000fe20000100800 */
[----:B----4-:R-:W-:-:S05]  /*284f0*/  SEL R36, R55, R8, !P0 ;  /* 0x0000000837247207 */ /* 0x010fca0004000000 */
[----:B------:R-:W-:Y:S01]  /*28500*/  STL [R1+0x4680], R36 ;  /* 0x0046802401007387 */ /* 0x000fe20000100800 */
[----:B-----5:R-:W-:-:S05]  /*28510*/  SEL R37, R55, R37, !P0 ;  /* 0x0000002537257207 */ /* 0x020fca0004000000 */
[----:B------:R-:W-:Y:S01]  /*28520*/  STL [R1+0x4684], R37 ;  /* 0x0046842501007387 */ /* 0x000fe20000100800 */
[----:B------:R-:W-:-:S03]  /*28530*/  SEL R41, R55, R6, !P0 ;  /* 0x0000000637297207 */ /* 0x000fc60004000000 */
[----:B------:R-:W2:Y:S04]  /*28540*/  LDL.LU R26, [R1+0x90] ;  /* 0x00009000011a7983 */ /* 0x000ea80000300800 */
[----:B------:R-:W3:Y:S01]  /*28550*/  LDL.LU R24, [R1+0x80] ;  /* 0x0000800001187983 */ /* 0x000ee20000300800 */
[----:B------:R-:W-:-:S03]  /*28560*/  SEL R45, R55, R5, !P0 ;  /* 0x00000005372d7207 */ /* 0x000fc60004000000 */
[----:B------:R-:W-:Y:S04]  /*28570*/  STL [R1+0x4688], R41 ;  /* 0x0046882901007387 */ /* 0x000fe80000100800 */
[----:B------:R-:W4:Y:S04]  /*28580*/  LDL.LU R19, [R1+0x84] ;  /* 0x0000840001137983 */ /* 0x000f280000300800 */
[----:B------:R-:W5:Y:S04]  /*28590*/  LDL.LU R22, [R1+0x7c] ;  /* 0x00007c0001167983 */ /* 0x000f680000300800 */
[----:B------:R-:W-:Y:S04]  /*285a0*/  STL [R1+0x468c], R45 ;  /* 0x00468c2d01007387 */ /* 0x000fe80000100800 */
[----:B------:R-:W5:Y:S04]  /*285b0*/  LDL.LU R13, [R1+0x74] ;  /* 0x00007400010d7983 */ /* 0x000f680000300800 */
[----:B------:R-:W5:Y:S01]  /*285c0*/  LDL.LU R39, [R1+0x70] ;  /* 0x0000700001277983 */ /* 0x000f620000300800 */
[----:B------:R-:W-:-:S05]  /*285d0*/  SEL R47, R55, R4, !P0 ;  /* 0x00000004372f7207 */ /* 0x000fca0004000000 */
        /* <DEDUP_REMOVED lines=10> */
[----:B------:R-:W5:Y:S04]  /*28680*/  LDL.LU R17, [R1+0x58] ;  /* 0x0000580001117983 */ /* 0x000f680000300800 */
[----:B------:R-:W5:Y:S01]  /*28690*/  LDL.LU R4, [R1+0x40] ;  /* 0x0000400001047983 */ /* 0x000f620000300800 */
[----:B------:R-:W-:-:S03]  /*286a0*/  SEL R21, R55, R7, !P0 ;  /* 0x0000000737157207 */ /* 0x000fc60004000000 */
[----:B------:R-:W5:Y:S04]  /*286b0*/  LDL.LU R5, [R1+0x50] ;  /* 0x0000500001057983 */ /* 0x000f680000300800 */
[----:B------:R-:W5:Y:S04]  /*286c0*/  LDL.LU R6, [R1+0x54] ;  /* 0x0000540001067983 */ /* 0x000f680000300800 */
[----:B------:R-:W5:Y:S04]  /*286d0*/  LDL.LU R7, [R1+0x48] ;  /* 0x0000480001077983 */ /* 0x000f680000300800 */
[----:B------:R-:W5:Y:S04]  /*286e0*/  LDL.LU R8, [R1+0x4c] ;  /* 0x00004c0001087983 */ /* 0x000f680000300800 */
[----:B------:R-:W5:Y:S04]  /*286f0*/  LDL.LU R9, [R1+0x44] ;  /* 0x0000440001097983 */ /* 0x000f680000300800 */
[----:B------:R-:W5:Y:S04]  /*28700*/  LDL.LU R11, [R1+0x1c] ;  /* 0x00001c00010b7983 */ /* 0x000f680000300800 */
[----:B------:R-:W5:Y:S04]  /*28710*/  LDL.LU R2, [R1+0x18] ;  /* 0x0000180001027983 */ /* 0x000f680000300800 */
[----:B------:R-:W-:Y:S01]  /*28720*/  STL [R1+0x469c], R21 ;  /* 0x00469c1501007387 */ /* 0x000fe20000100800 */
[----:B------:R-:W-:-:S02]  /*28730*/  SEL R50, R55, R0, !P0 ;  /* 0x0000000037327207 */ /* 0x000fc40004000000 */
[C---:B--2---:R-:W-:Y:S02]  /*28740*/  SEL R26, R55.reuse, R26, !P0 ;  /* 0x0000001a371a7207 */ /* 0x044fe40004000000 */
[----:B---3--:R-:W-:-:S03]  /*28750*/  SEL R24, R55, R24, !P0 ;  /* 0x0000001837187207 */ /* 0x008fc60004000000 */
[----:B------:R-:W-:Y:S01]  /*28760*/  STL [R1+0x46a0], R26 ;  /* 0x0046a01a01007387 */ /* 0x000fe20000100800 */
[----:B----4-:R-:W-:-:S03]  /*28770*/  SEL R19, R55, R19, !P0 ;  /* 0x0000001337137207 */ /* 0x010fc60004000000 */
[----:B------:R-:W-:Y:S01]  /*28780*/  STL [R1+0x46a4], R24 ;  /* 0x0046a41801007387 */ /* 0x000fe20000100800 */
[----:B-----5:R-:W-:-:S03]  /*28790*/  SEL R22, R55, R22, !P0 ;  /* 0x0000001637167207 */ /* 0x020fc60004000000 */
[----:B------:R-:W-:Y:S01]  /*287a0*/  STL [R1+0x46a8], R19 ;  /* 0x0046a81301007387 */ /* 0x000fe20000100800 */
[----:B------:R-:W-:-:S03]  /*287b0*/  SEL R13, R55, R13, !P0 ;  /* 0x0000000d370d7207 */ /* 0x000fc60004000000 */
[----:B------:R-:W-:Y:S01]  /*287c0*/  STL [R1+0x46ac], R22 ;  /* 0x0046ac1601007387 */ /* 0x000fe20000100800 */
[----:B------:R-:W-:-:S03]  /*287d0*/  SEL R39, R55, R39, !P0 ;  /* 0x0000002737277207 */ /* 0x000fc60004000000 */
[----:B------:R0:W-:Y:S04]  /*287e0*/  STL [R1+0x46b0], R13 ;  /* 0x0046b00d01007387 */ /* 0x0001e80000100800 */
[----:B------:R-:W-:Y:S01]  /*287f0*/  STL [R1+0x46b4], R39 ;  /* 0x0046b42701007387 */ /* 0x000fe20000100800 */
[----:B0-----:R-:W0:Y:S01]  /*28800*/  LDC R13, c[0x0][0x23c] ;  /* 0x00008f00ff0d7b82 */ /* 0x001e220000000800 */
[C---:B------:R-:W-:Y:S02]  /*28810*/  SEL R15, R55.reuse, R15, !P0 ;  /* 0x0000000f370f7207 */ /* 0x040fe40004000000 */
[----:B------:R-:W-:-:S03]  /*28820*/  SEL R34, R55, R34, !P0 ;  /* 0x0000002237227207 */ /* 0x000fc60004000000 */
[----:B------:R-:W-:Y:S04]  /*28830*/  STL [R1+0x46b8], R15 ;  /* 0x0046b80f01007387 */ /* 0x000fe80000100800 */
[----:B------:R-:W-:Y:S01]  /*28840*/  STL [R1+0x46bc], R34 ;  /* 0x0046bc2201007387 */ /* 0x000fe20000100800 */
[C---:B------:R-:W-:Y:S02]  /*28850*/  SEL R10, R55.reuse, R10, !P0 ;  /* 0x0000000a370a7207 */ /* 0x040fe40004000000 */
[----:B------:R-:W-:-:S03]  /*28860*/  SEL R28, R55, R28, !P0 ;  /* 0x0000001c371c7207 */ /* 0x000fc60004000000 */
[----:B------:R-:W-:Y:S04]  /*28870*/  STL [R1+0x46c4], R10 ;  /* 0x0046c40a01007387 */ /* 0x000fe80000100800 */
[----:B------:R-:W-:Y:S04]  /*28880*/  STL [R1+0x46c8], R28 ;  /* 0x0046c81c01007387 */ /* 0x000fe80000100800 */
[----:B------:R-:W2:Y:S04]  /*28890*/  LDL.LU R22, [R1+0x810] ;  /* 0x0008100001167983 */ /* 0x000ea80000300800 */
[----:B------:R-:W3:Y:S04]  /*288a0*/  LDL.LU R19, [R1+0x7fc] ;  /* 0x0007fc0001137983 */ /* 0x000ee80000300800 */
[----:B------:R-:W4:Y:S04]  /*288b0*/  LDL.LU R24, [R1+0x58c] ;  /* 0x00058c0001187983 */ /* 0x000f280000300800 */
[----:B------:R-:W5:Y:S04]  /*288c0*/  LDL.LU R26, [R1+0x5b4] ;  /* 0x0005b400011a7983 */ /* 0x000f680000300800 */
[----:B------:R-:W4:Y:S04]  /*288d0*/  LDL.LU R21, [R1+0x5b8] ;  /* 0x0005b80001157983 */ /* 0x000f280000300800 */
        /* <DEDUP_REMOVED lines=10> */
[----:B------:R-:W5:Y:S01]  /*28980*/  LDL.LU R56, [R1+0x608] ;  /* 0x0006080001387983 */ /* 0x000f620000300800 */
[----:B------:R-:W-:-:S02]  /*28990*/  SEL R17, R55, R2, !P0 ;  /* 0x0000000237117207 */ /* 0x000fc40004000000 */
[----:B------:R-:W1:Y:S01]  /*289a0*/  S2R R2, SR_TID.X ;  /* 0x0000000000027919 */ /* 0x000e620000002100 */
[----:B------:R-:W5:Y:S04]  /*289b0*/  LDL.LU R57, [R1+0x610] ;  /* 0x0006100001397983 */ /* 0x000f680000300800 */
[----:B------:R-:W5:Y:S04]  /*289c0*/  LDL.LU R58, [R1+0x614] ;  /* 0x00061400013a7983 */ /* 0x000f680000300800 */
[----:B------:R-:W5:Y:S04]  /*289d0*/  LDL.LU R59, [R1+0x61c] ;  /* 0x00061c00013b7983 */ /* 0x000f680000300800 */
[----:B------:R-:W5:Y:S04]  /*289e0*/  LDL.LU R60, [R1+0x620] ;  /* 0x00062000013c7983 */ /* 0x000f680000300800 */
[----:B------:R-:W5:Y:S04]  /*289f0*/  LDL.LU R61, [R1+0x624] ;  /* 0x00062400013d7983 */ /* 0x000f680000300800 */
[----:B------:R-:W5:Y:S04]  /*28a00*/  LDL.LU R53, [R1+0x628] ;  /* 0x0006280001357983 */ /* 0x000f680000300800 */
[----:B------:R-:W5:Y:S01]  /*28a10*/  LDL.LU R54, [R1+0x630] ;  /* 0x0006300001367983 */ /* 0x000f620000300800 */
[----:B-1----:R-:W-:-:S05]  /*28a20*/  LOP3.LUT R2, R2, 0x1f, RZ, 0xc0, !PT ;  /* 0x0000001f02027812 */ /* 0x002fca00078ec0ff */
[----:B0-----:R-:W-:-:S05]  /*28a30*/  IMAD R46, R2, R13, RZ ;  /* 0x0000000d022e7224 */ /* 0x001fca00078e02ff */
[----:B------:R-:W-:Y:S02]  /*28a40*/  LEA.HI.X.SX32 R0, R46, UR7, 0x1, P2 ;  /* 0x000000072e007c11 */ /* 0x000fe400090f0eff */
[----:B------:R-:W5:Y:S01]  /*28a50*/  LDL.LU R46, [R1+0x634] ;  /* 0x00063400012e7983 */ /* 0x000f620000300800 */
[----:B------:R-:W-:-:S04]  /*28a60*/  IMAD R2, R2, R13, RZ ;  /* 0x0000000d02027224 */ /* 0x000fc800078e02ff */
[----:B------:R-:W-:Y:S01]  /*28a70*/  IMAD R2, R13, 0x20, R2 ;  /* 0x000000200d027824 */ /* 0x000fe200078e0202 */
[----:B------:R2:W-:Y:S04]  /*28a80*/  STL [R1+0x4634], R0 ;  /* 0x0046340001007387 */ /* 0x0005e80000100800 */
[----:B------:R-:W-:Y:S01]  /*28a90*/  LEA.HI.X.SX32 R2, R2, UR7, 0x1, P3 ;  /* 0x0000000702027c11 */ /* 0x000fe200098f0eff */
[----:B------:R-:W-:Y:S02]  /*28aa0*/  @!P6 IMAD.MOV R51, RZ, RZ, -R51 ;  /* 0x000000ffff33e224 */ /* 0x000fe400078e0a33 */
[----:B------:R-:W-:Y:S02]  /*28ab0*/  @!P5 IMAD.MOV R40, RZ, RZ, -R40 ;  /* 0x000000ffff28d224 */ /* 0x000fe400078e0a28 */
[----:B------:R-:W-:Y:S01]  /*28ac0*/  @!P4 IMAD.MOV R52, RZ, RZ, -R52 ;  /* 0x000000ffff34c224 */ /* 0x000fe200078e0a34 */
[----:B------:R0:W-:Y:S01]  /*28ad0*/  STL [R1+0x4638], R2 ;  /* 0x0046380201007387 */ /* 0x0001e20000100800 */
[----:B------:R-:W-:Y:S01]  /*28ae0*/  @!P1 IMAD.MOV R44, RZ, RZ, -R44 ;  /* 0x000000ffff2c9224 */ /* 0x000fe200078e0a2c */
[C---:B------:R-:W-:Y:S01]  /*28af0*/  SEL R38, R55.reuse, R38, !P0 ;  /* 0x0000002637267207 */ /* 0x040fe20004000000 */
[----:B------:R-:W-:Y:S01]  /*28b00*/  ULDC.64 UR6, c[0x0][0x210] ;  /* 0x0000840000067ab9 */ /* 0x000fe20000000a00 */
[----:B------:R-:W-:-:S02]  /*28b10*/  SEL R4, R55, R4, !P0 ;  /* 0x0000000437047207 */ /* 0x000fc40004000000 */
[C---:B------:R-:W-:Y:S02]  /*28b20*/  SEL R5, R55.reuse, R5, !P0 ;  /* 0x0000000537057207 */ /* 0x040fe40004000000 */
[C---:B------:R-:W-:Y:S02]  /*28b30*/  SEL R6, R55.reuse, R6, !P0 ;  /* 0x0000000637067207 */ /* 0x040fe40004000000 */
[C---:B------:R-:W-:Y:S02]  /*28b40*/  SEL R7, R55.reuse, R7, !P0 ;  /* 0x0000000737077207 */ /* 0x040fe40004000000 */
[C---:B------:R-:W-:Y:S02]  /*28b50*/  SEL R8, R55.reuse, R8, !P0 ;  /* 0x0000000837087207 */ /* 0x040fe40004000000 */
[C---:B------:R-:W-:Y:S02]  /*28b60*/  SEL R9, R55.reuse, R9, !P0 ;  /* 0x0000000937097207 */ /* 0x040fe40004000000 */
        /* <DEDUP_REMOVED lines=18> */
[----:B------:R-:W-:Y:S01]  /*28c90*/  SEL R44, R55, R44, !P0 ;  /* 0x0000002c372c7207 */ /* 0x000fe20004000000 */
[----:B--2---:R-:W-:-:S02]  /*28ca0*/  IMAD R0, R22, UR5, RZ ;  /* 0x0000000516007c24 */ /* 0x004fc4000f8e02ff */
[----:B---3--:R-:W-:-:S03]  /*28cb0*/  IMAD R10, R19, UR5, RZ ;  /* 0x00000005130a7c24 */ /* 0x008fc6000f8e02ff */
[----:B------:R-:W-:Y:S01]  /*28cc0*/  STL [R1+0xf28], R0 ;  /* 0x000f280001007387 */ /* 0x000fe20000100800 */
[----:B----4-:R-:W-:-:S03]  /*28cd0*/  IMAD R15, R21, UR8, RZ ;  /* 0x00000008150f7c24 */ /* 0x010fc6000f8e02ff */
[----:B------:R1:W-:Y:S01]  /*28ce0*/  STL [R1+0xf2c], R10 ;  /* 0x000f2c0a01007387 */ /* 0x0003e20000100800 */
[----:B-----5:R-:W-:-:S03]  /*28cf0*/  IMAD R13, R49, UR8, RZ ;  /* 0x00000008310d7c24 */ /* 0x020fc6000f8e02ff */
[----:B------:R2:W-:Y:S01]  /*28d00*/  STL [R1+0xd4], R15 ;  /* 0x0000d40f01007387 */ /* 0x0005e20000100800 */
[----:B0-----:R-:W-:Y:S01]  /*28d10*/  IMAD R2, R24, UR8, RZ ;  /* 0x0000000818027c24 */ /* 0x001fe2000f8e02ff */
[----:B------:R-:W-:Y:S01]  /*28d20*/  ULDC UR5, c[0x0][0x238] ;  /* 0x00008e0000057ab9 */ /* 0x000fe20000000800 */
[----:B-1----:R-:W-:Y:S01]  /*28d30*/  IMAD R10, R48, UR8, RZ ;  /* 0x00000008300a7c24 */ /* 0x002fe2000f8e02ff */
[----:B------:R0:W-:Y:S01]  /*28d40*/  STL [R1+0xd0], R13 ;  /* 0x0000d00d01007387 */ /* 0x0001e20000100800 */
[----:B--2---:R-:W-:-:S03]  /*28d50*/  IMAD R15, R47, UR8, RZ ;  /* 0x000000082f0f7c24 */ /* 0x004fc6000f8e02ff */
[----:B------:R1:W-:Y:S04]  /*28d60*/  STL [R1+0xcc], R10 ;  /* 0x0000cc0a01007387 */ /* 0x0003e80000100800 */
[----:B------:R2:W-:Y:S01]  /*28d70*/  STL [R1+0xc8], R15 ;  /* 0x0000c80f01007387 */ /* 0x0005e20000100800 */
[----:B0-----:R-:W-:Y:S02]  /*28d80*/  IMAD R13, R45, UR8, RZ ;  /* 0x000000082d0d7c24 */ /* 0x001fe4000f8e02ff */
[----:B-1----:R-:W-:-:S03]  /*28d90*/  IMAD R10, R41, UR8, RZ ;  /* 0x00000008290a7c24 */ /* 0x002fc6000f8e02ff */
        /* <DEDUP_REMOVED lines=21> */
[----:B------:R-:W-:Y:S01]  /*28ef0*/  STL [R1+0x98], R15 ;  /* 0x0000980f01007387 */ /* 0x000fe20000100800 */
[----:B0-----:R-:W-:-:S03]  /*28f00*/  IMAD R13, R53, UR8, RZ ;  /* 0x00000008350d7c24 */ /* 0x001fc6000f8e02ff */
[----:B------:R-:W2:Y:S01]  /*28f10*/  LDL.LU R55, [R1+0x63c] ;  /* 0x00063c0001377983 */ /* 0x000ea20000300800 */
[----:B-1----:R-:W-:-:S03]  /*28f20*/  IMAD R10, R54, UR8, RZ ;  /* 0x00000008360a7c24 */ /* 0x002fc6000f8e02ff */
[----:B------:R0:W-:Y:S04]  /*28f30*/  STL [R1+0x94], R13 ;  /* 0x0000940d01007387 */ /* 0x0001e80000100800 */
[----:B------:R-:W3:Y:S04]  /*28f40*/  LDL.LU R28, [R1+0x640] ;  /* 0x00064000011c7983 */ /* 0x000ee80000300800 */
[----:B------:R1:W-:Y:S01]  /*28f50*/  STL [R1+0x90], R10 ;  /* 0x0000900a01007387 */ /* 0x0003e20000100800 */
[----:B0-----:R-:W-:-:S03]  /*28f60*/  IMAD R13, R46, UR8, RZ ;  /* 0x000000082e0d7c24 */ /* 0x001fc6000f8e02ff */
[----:B------:R-:W4:Y:S04]  /*28f70*/  LDL.LU R54, [R1+0x644] ;  /* 0x0006440001367983 */ /* 0x000f280000300800 */
[----:B-1----:R-:W5:Y:S04]  /*28f80*/  LDL.LU R10, [R1+0x64c] ;  /* 0x00064c00010a7983 */ /* 0x002f680000300800 */
[----:B------:R-:W5:Y:S04]  /*28f90*/  LDL.LU R34, [R1+0x650] ;  /* 0x0006500001227983 */ /* 0x000f680000300800 */
[----:B------:R0:W-:Y:S04]  /*28fa0*/  STL [R1+0x8c], R13 ;  /* 0x00008c0d01007387 */ /* 0x0001e80000100800 */
[----:B------:R-:W5:Y:S04]  /*28fb0*/  LDL.LU R15, [R1+0x658] ;  /* 0x00065800010f7983 */ /* 0x000f680000300800 */
[----:B------:R-:W5:Y:S04]  /*28fc0*/  LDL.LU R39, [R1+0x65c] ;  /* 0x00065c0001277983 */ /* 0x000f680000300800 */
[----:B0-----:R-:W5:Y:S04]  /*28fd0*/  LDL.LU R13, [R1+0x664] ;  /* 0x00066400010d7983 */ /* 0x001f680000300800 */
[----:B------:R-:W5:Y:S04]  /*28fe0*/  LDL.LU R22, [R1+0x668] ;  /* 0x0006680001167983 */ /* 0x000f680000300800 */
[----:B------:R-:W5:Y:S01]  /*28ff0*/  LDL.LU R19, [R1+0x66c] ;  /* 0x00066c0001137983 */ /* 0x000f620000300800 */
[----:B------:R-:W-:-:S03]  /*29000*/  IMAD R0, R26, UR8, RZ ;  /* 0x000000081a007c24 */ /* 0x000fc6000f8e02ff */
        /* <DEDUP_REMOVED lines=20> */
[----:B--2---:R-:W-:-:S05]  /*29150*/  IMAD R55, R55, UR8, RZ ;  /* 0x0000000837377c24 */ /* 0x004fca000f8e02ff */
[----:B------:R3:W-:Y:S02]  /*29160*/  STL [R1+0x88], R55 ;  /* 0x0000883701007387 */ /* 0x0007e40000100800 */
[----:B---3--:R-:W-:Y:S02]  /*29170*/  IMAD R55, R28, UR8, RZ ;  /* 0x000000081c377c24 */ /* 0x008fe4000f8e02ff */
[----:B----4-:R-:W-:Y:S02]  /*29180*/  IMAD R28, R54, UR8, RZ ;  /* 0x00000008361c7c24 */ /* 0x010fe4000f8e02ff */
[----:B------:R-:W2:Y:S04]  /*29190*/  LDL.LU R54, [R1+0x6e0] ;  /* 0x0006e00001367983 */ /* 0x000ea80000300800 */
[----:B------:R5:W-:Y:S04]  /*291a0*/  STL [R1+0x84], R55 ;  /* 0x0000843701007387 */ /* 0x000be80000100800 */
[----:B------:R0:W-:Y:S01]  /*291b0*/  STL [R1+0x80], R28 ;  /* 0x0000801c01007387 */ /* 0x0001e20000100800 */
[----:B-----5:R-:W-:-:S02]  /*291c0*/  IMAD R55, R10, UR8, RZ ;  /* 0x000000080a377c24 */ /* 0x020fc4000f8e02ff */
[----:B------:R-:W-:Y:S02]  /*291d0*/  IMAD R10, R15, UR8, RZ ;  /* 0x000000080f0a7c24 */ /* 0x000fe4000f8e02ff */
[----:B0-----:R-:W-:Y:S02]  /*291e0*/  IMAD R28, R34, UR8, RZ ;  /* 0x00000008221c7c24 */ /* 0x001fe4000f8e02ff */
[----:B------:R-:W-:Y:S01]  /*291f0*/  IMAD R15, R39, UR8, RZ ;  /* 0x00000008270f7c24 */ /* 0x000fe2000f8e02ff */
[----:B------:R-:W-:Y:S01]  /*29200*/  STL [R1+0x7c], R55 ;  /* 0x00007c3701007387 */ /* 0x000fe20000100800 */
[----:B------:R-:W-:-:S03]  /*29210*/  IMAD R13, R13, UR8, RZ ;  /* 0x000000080d0d7c24 */ /* 0x000fc6000f8e02ff */
[----:B------:R-:W-:Y:S04]  /*29220*/  STL [R1+0x78], R28 ;  /* 0x0000781c01007387 */ /* 0x000fe80000100800 */
[----:B------:R0:W-:Y:S04]  /*29230*/  STL [R1+0x74], R10 ;  /* 0x0000740a01007387 */ /* 0x0001e80000100800 */
[----:B------:R1:W-:Y:S01]  /*29240*/  STL [R1+0x70], R15 ;  /* 0x0000700f01007387 */ /* 0x0003e20000100800 */
[----:B0-----:R-:W-:-:S03]  /*29250*/  IMAD R10, R22, UR8, RZ ;  /* 0x00000008160a7c24 */ /* 0x001fc6000f8e02ff */
[----:B------:R0:W-:Y:S01]  /*29260*/  STL [R1+0x6c], R13 ;  /* 0x00006c0d01007387 */ /* 0x0001e20000100800 */
[----:B-1----:R-:W-:-:S03]  /*29270*/  IMAD R15, R19, UR8, RZ ;  /* 0x00000008130f7c24 */ /* 0x002fc6000f8e02ff */
[----:B------:R1:W-:Y:S04]  /*29280*/  STL [R1+0x68], R10 ;  /* 0x0000680a01007387 */ /* 0x0003e80000100800 */
[----:B------:R3:W-:Y:S01]  /*29290*/  STL [R1+0x64], R15 ;  /* 0x0000640f01007387 */ /* 0x0007e20000100800 */
[----:B0-----:R-:W-:Y:S02]  /*292a0*/  IMAD R13, R24, UR8, RZ ;  /* 0x00000008180d7c24 */ /* 0x001fe4000f8e02ff */
[----:B-1----:R-:W-:-:S03]  /*292b0*/  IMAD R10, R26, UR8, RZ ;  /* 0x000000081a0a7c24 */ /* 0x002fc6000f8e02ff */
[----:B------:R0:W-:Y:S01]  /*292c0*/  STL [R1+0x60], R13 ;  /* 0x0000600d01007387 */ /* 0x0001e20000100800 */
[----:B---3--:R-:W-:-:S03]  /*292d0*/  IMAD R15, R21, UR8, RZ ;  /* 0x00000008150f7c24 */ /* 0x008fc6000f8e02ff */
        /* <DEDUP_REMOVED lines=31> */
[----:B------:R-:W-:Y:S01]  /*294d0*/  STL [R1+0x5f4], R15 ;  /* 0x0005f40f01007387 */ /* 0x000fe20000100800 */
[----:B0-----:R-:W-:-:S03]  /*294e0*/  IMAD R13, R53, UR8, RZ ;  /* 0x00000008350d7c24 */ /* 0x001fc6000f8e02ff */
[----:B------:R-:W3:Y:S01]  /*294f0*/  LDL.LU R55, [R1+0x6e4] ;  /* 0x0006e40001377983 */ /* 0x000ee20000300800 */
[----:B-1----:R-:W-:-:S03]  /*29500*/  IMAD R10, R46, UR8, RZ ;  /* 0x000000082e0a7c24 */ /* 0x002fc6000f8e02ff */
[----:B------:R-:W-:Y:S04]  /*29510*/  STL [R1+0x5f8], R13 ;  /* 0x0005f80d01007387 */ /* 0x000fe80000100800 */
[----:B------:R-:W4:Y:S04]  /*29520*/  LDL.LU R28, [R1+0x6e8] ;  /* 0x0006e800011c7983 */ /* 0x000f280000300800 */
[----:B------:R0:W-:Y:S04]  /*29530*/  STL [R1+0x600], R10 ;  /* 0x0006000a01007387 */ /* 0x0001e80000100800 */
[----:B------:R-:W5:Y:S04]  /*29540*/  LDL.LU R46, [R1+0x6f0] ;  /* 0x0006f000012e7983 */ /* 0x000f680000300800 */
[----:B0-----:R-:W5:Y:S04]  /*29550*/  LDL.LU R10, [R1+0x6f4] ;  /* 0x0006f400010a7983 */ /* 0x001f680000300800 */
[----:B------:R-:W5:Y:S01]  /*29560*/  LDL.LU R34, [R1+0x6f8] ;  /* 0x0006f80001227983 */ /* 0x000f620000300800 */
[----:B--2---:R-:W-:-:S05]  /*29570*/  IMAD R13, R54, UR8, RZ ;  /* 0x00000008360d7c24 */ /* 0x004fca000f8e02ff */
[----:B------:R0:W-:Y:S04]  /*29580*/  STL [R1+0x604], R13 ;  /* 0x0006040d01007387 */ /* 0x0001e80000100800 */
[----:B------:R-:W2:Y:S04]  /*29590*/  LDL.LU R15, [R1+0x6fc] ;  /* 0x0006fc00010f7983 */ /* 0x000ea80000300800 */
[----:B------:R-:W2:Y:S04]  /*295a0*/  LDL.LU R39, [R1+0x704] ;  /* 0x0007040001277983 */ /* 0x000ea80000300800 */
[----:B0-----:R-:W2:Y:S04]  /*295b0*/  LDL.LU R13, [R1+0x708] ;  /* 0x00070800010d7983 */ /* 0x001ea80000300800 */
        /* <DEDUP_REMOVED lines=22> */
[----:B---3--:R-:W-:-:S05]  /*29720*/  IMAD R55, R55, UR8, RZ ;  /* 0x0000000837377c24 */ /* 0x008fca000f8e02ff */
[----:B------:R4:W-:Y:S02]  /*29730*/  STL [R1+0x608], R55 ;  /* 0x0006083701007387 */ /* 0x0009e40000100800 */
[----:B----4-:R-:W-:Y:S02]  /*29740*/  IMAD R55, R28, UR8, RZ ;  /* 0x000000081c377c24 */ /* 0x010fe4000f8e02ff */
[----:B-----5:R-:W-:Y:S02]  /*29750*/  IMAD R28, R46, UR8, RZ ;  /* 0x000000082e1c7c24 */ /* 0x020fe4000f8e02ff */
[----:B------:R-:W3:Y:S04]  /*29760*/  LDL.LU R46, [R1+0x784] ;  /* 0x00078400012e7983 */ /* 0x000ee80000300800 */
[----:B------:R0:W-:Y:S04]  /*29770*/  STL [R1+0x610], R55 ;  /* 0x0006103701007387 */ /* 0x0001e80000100800 */
[----:B------:R1:W-:Y:S01]  /*29780*/  STL [R1+0x614], R28 ;  /* 0x0006141c01007387 */ /* 0x0003e20000100800 */
[----:B0-----:R-:W-:-:S02]  /*29790*/  IMAD R55, R10, UR8, RZ ;  /* 0x000000080a377c24 */ /* 0x001fc4000f8e02ff */
[----:B-1----:R-:W-:-:S03]  /*297a0*/  IMAD R28, R34, UR8, RZ ;  /* 0x00000008221c7c24 */ /* 0x002fc6000f8e02ff */
[----:B------:R-:W-:Y:S04]  /*297b0*/  STL [R1+0x61c], R55 ;  /* 0x00061c3701007387 */ /* 0x000fe80000100800 */
[----:B------:R-:W-:Y:S01]  /*297c0*/  STL [R1+0x620], R28 ;  /* 0x0006201c01007387 */ /* 0x000fe20000100800 */
[----:B--2---:R-:W-:Y:S02]  /*297d0*/  IMAD R10, R15, UR8, RZ ;  /* 0x000000080f0a7c24 */ /* 0x004fe4000f8e02ff */
[----:B------:R-:W-:-:S03]  /*297e0*/  IMAD R15, R39, UR8, RZ ;  /* 0x00000008270f7c24 */ /* 0x000fc6000f8e02ff */
[----:B------:R0:W-:Y:S01]  /*297f0*/  STL [R1+0x624], R10 ;  /* 0x0006240a01007387 */ /* 0x0001e20000100800 */
[----:B------:R-:W-:-:S03]  /*29800*/  IMAD R13, R13, UR8, RZ ;  /* 0x000000080d0d7c24 */ /* 0x000fc6000f8e02ff */
        /* <DEDUP_REMOVED lines=36> */
[----:B------:R-:W-:Y:S04]  /*29a50*/  STL [R1+0x68c], R15 ;  /* 0x00068c0f01007387 */ /* 0x000fe80000100800 */
[----:B------:R1:W-:Y:S01]  /*29a60*/  STL [R1+0x690], R13 ;  /* 0x0006900d01007387 */ /* 0x0003e20000100800 */
[----:B0-----:R-:W-:-:S05]  /*29a70*/  IMAD R10, R60, UR8, RZ ;  /* 0x000000083c0a7c24 */ /* 0x001fca000f8e02ff */
[----:B------:R0:W-:Y:S01]  /*29a80*/  STL [R1+0x698], R10 ;  /* 0x0006980a01007387 */ /* 0x0001e20000100800 */
[----:B-1----:R-:W-:-:S03]  /*29a90*/  IMAD R13, R53, UR8, RZ ;  /* 0x00000008350d7c24 */ /* 0x002fc6000f8e02ff */
[----:B------:R-:W2:Y:S04]  /*29aa0*/  LDL.LU R28, [R1+0x788] ;  /* 0x00078800011c7983 */ /* 0x000ea80000300800 */
[----:B------:R-:W-:Y:S01]  /*29ab0*/  STL [R1+0x6a0], R13 ;  /* 0x0006a00d01007387 */ /* 0x000fe20000100800 */
[----:B0-----:R-:W-:-:S03]  /*29ac0*/  IMAD R10, R54, UR8, RZ ;  /* 0x00000008360a7c24 */ /* 0x001fc6000f8e02ff */
[----:B------:R-:W4:Y:S04]  /*29ad0*/  LDL.LU R53, [R1+0x790] ;  /* 0x0007900001357983 */ /* 0x000f280000300800 */
[----:B------:R0:W-:Y:S04]  /*29ae0*/  STL [R1+0x6a8], R10 ;  /* 0x0006a80a01007387 */ /* 0x0001e80000100800 */
[----:B------:R-:W5:Y:S04]  /*29af0*/  LDL.LU R54, [R1+0x798] ;  /* 0x0007980001367983 */ /* 0x000f680000300800 */
[----:B0-----:R-:W5:Y:S04]  /*29b00*/  LDL.LU R10, [R1+0x79c] ;  /* 0x00079c00010a7983 */ /* 0x001f680000300800 */
[----:B------:R-:W5:Y:S01]  /*29b10*/  LDL.LU R34, [R1+0x7a0] ;  /* 0x0007a00001227983 */ /* 0x000f620000300800 */
[----:B---3--:R-:W-:-:S05]  /*29b20*/  IMAD R13, R46, UR8, RZ ;  /* 0x000000082e0d7c24 */ /* 0x008fca000f8e02ff */
[----:B------:R0:W-:Y:S04]  /*29b30*/  STL [R1+0x6ac], R13 ;  /* 0x0006ac0d01007387 */ /* 0x0001e80000100800 */
[----:B------:R-:W3:Y:S04]  /*29b40*/  LDL.LU R15, [R1+0x7a4] ;  /* 0x0007a400010f7983 */ /* 0x000ee80000300800 */
[----:B------:R-:W3:Y:S04]  /*29b50*/  LDL.LU R39, [R1+0x7ac] ;  /* 0x0007ac0001277983 */ /* 0x000ee80000300800 */
[----:B0-----:R-:W3:Y:S04]  /*29b60*/  LDL.LU R13, [R1+0x7b0] ;  /* 0x0007b000010d7983 */ /* 0x001ee80000300800 */
[----:B------:R-:W3:Y:S04]  /*29b70*/  LDL.LU R22, [R1+0x7b4] ;  /* 0x0007b40001167983 */ /* 0x000ee80000300800 */
        /* <DEDUP_REMOVED lines=15> */
[----:B------:R-:W3:Y:S01]  /*29c70*/  LDL.LU R58, [R1+0x7bc] ;  /* 0x0007bc00013a7983 */ /* 0x000ee20000300800 */
[----:B------:R-:W-:-:S03]  /*29c80*/  IMAD R55, R61, UR8, RZ ;  /* 0x000000083d377c24 */ /* 0x000fc6000f8e02ff */
[----:B------:R-:W3:Y:S04]  /*29c90*/  LDL.LU R59, [R1+0x7a8] ;  /* 0x0007a800013b7983 */ /* 0x000ee80000300800 */
[----:B------:R-:W3:Y:S04]  /*29ca0*/  LDL.LU R60, [R1+0x794] ;  /* 0x00079400013c7983 */ /* 0x000ee80000300800 */
[----:B------:R-:W3:Y:S04]  /*29cb0*/  LDL.LU R61, [R1+0x78c] ;  /* 0x00078c00013d7983 */ /* 0x000ee80000300800 */
[----:B------:R-:W3:Y:S04]  /*29cc0*/  LDL.LU R46, [R1+0x77c] ;  /* 0x00077c00012e7983 */ /* 0x000ee80000300800 */
[----:B------:R-:W-:Y:S01]  /*29cd0*/  STL [R1+0x69c], R55 ;  /* 0x00069c3701007387 */ /* 0x000fe20000100800 */
[----:B--2---:R-:W-:-:S05]  /*29ce0*/  IMAD R28, R28, UR8, RZ ;  /* 0x000000081c1c7c24 */ /* 0x004fca000f8e02ff */
[----:B------:R5:W-:Y:S01]  /*29cf0*/  STL [R1+0x6b0], R28 ;  /* 0x0006b01c01007387 */ /* 0x000be20000100800 */
[----:B----4-:R-:W-:-:S05]  /*29d00*/  IMAD R53, R53, UR8, RZ ;  /* 0x0000000835357c24 */ /* 0x010fca000f8e02ff */
[----:B------:R0:W-:Y:S01]  /*29d10*/  STL [R1+0x6b8], R53 ;  /* 0x0006b83501007387 */ /* 0x0001e20000100800 */
[----:B-----5:R-:W-:-:S03]  /*29d20*/  IMAD R28, R54, UR8, RZ ;  /* 0x00000008361c7c24 */ /* 0x020fc6000f8e02ff */
[----:B0-----:R-:W2:Y:S04]  /*29d30*/  LDL.LU R53, [R1+0x76c] ;  /* 0x00076c0001357983 */ /* 0x001ea80000300800 */
[----:B------:R-:W4:Y:S04]  /*29d40*/  LDL.LU R54, [R1+0x758] ;  /* 0x0007580001367983 */ /* 0x000f280000300800 */
[----:B------:R0:W-:Y:S02]  /*29d50*/  STL [R1+0x6bc], R28 ;  /* 0x0006bc1c01007387 */ /* 0x0001e40000100800 */
[----:B0-----:R-:W-:-:S02]  /*29d60*/  IMAD R28, R10, UR8, RZ ;  /* 0x000000080a1c7c24 */ /* 0x001fc4000f8e02ff */
[----:B------:R-:W-:Y:S02]  /*29d70*/  IMAD R10, R34, UR8, RZ ;  /* 0x00000008220a7c24 */ /* 0x000fe4000f8e02ff */
[----:B---3--:R-:W-:Y:S01]  /*29d80*/  IMAD R15, R15, UR8, RZ ;  /* 0x000000080f0f7c24 */ /* 0x008fe2000f8e02ff */
[----:B------:R0:W-:Y:S04]  /*29d90*/  STL [R1+0x6c0], R28 ;  /* 0x0006c01c01007387 */ /* 0x0001e80000100800 */
[----:B------:R1:W-:Y:S04]  /*29da0*/  STL [R1+0x6c8], R10 ;  /* 0x0006c80a01007387 */ /* 0x0003e80000100800 */
[----:B------:R3:W-:Y:S01]  /*29db0*/  STL [R1+0x6cc], R15 ;  /* 0x0006cc0f01007387 */ /* 0x0007e20000100800 */
[----:B0-----:R-:W-:-:S02]  /*29dc0*/  IMAD R28, R39, UR8, RZ ;  /* 0x00000008271c7c24 */ /* 0x001fc4000f8e02ff */
[----:B-1----:R-:W-:-:S03]  /*29dd0*/  IMAD R10, R13, UR8, RZ ;  /* 0x000000080d0a7c24 */ /* 0x002fc6000f8e02ff */
[----:B------:R-:W-:Y:S01]  /*29de0*/  STL [R1+0x6d4], R28 ;  /* 0x0006d41c01007387 */ /* 0x000fe20000100800 */
[----:B------:R-:W-:Y:S02]  /*29df0*/  IMAD R13, R19, UR8, RZ ;  /* 0x00000008130d7c24 */ /* 0x000fe4000f8e02ff */
[----:B---3--:R-:W-:Y:S01]  /*29e00*/  IMAD R15, R22, UR8, RZ ;  /* 0x00000008160f7c24 */ /* 0x008fe2000f8e02ff */
[----:B------:R0:W-:Y:S04]  /*29e10*/  STL [R1+0x6d8], R10 ;  /* 0x0006d80a01007387 */ /* 0x0001e80000100800 */
[----:B------:R1:W-:Y:S04]  /*29e20*/  STL [R1+0x6e0], R15 ;  /* 0x0006e00f01007387 */ /* 0x0003e80000100800 */
[----:B------:R3:W-:Y:S01]  /*29e30*/  STL [R1+0x6e4], R13 ;  /* 0x0006e40d01007387 */ /* 0x0007e20000100800 */
[----:B0-----:R-:W-:-:S02]  /*29e40*/  IMAD R10, R24, UR8, RZ ;  /* 0x00000008180a7c24 */ /* 0x001fc4000f8e02ff */
        /* <DEDUP_REMOVED lines=33> */
[----:B------:R-:W-:Y:S04]  /*2a060*/  STL [R1+0x73c], R15 ;  /* 0x00073c0f01007387 */ /* 0x000fe80000100800 */
[----:B------:R-:W3:Y:S01]  /*2a070*/  LDL.LU R28, [R1+0x750] ;  /* 0x00075000011c7983 */ /* 0x000ee20000300800 */
[----:B0-----:R-:W-:-:S03]  /*2a080*/  IMAD R10, R46, UR8, RZ ;  /* 0x000000082e0a7c24 */ /* 0x001fc6000f8e02ff */
[----:B------:R-:W-:Y:S04]  /*2a090*/  STL [R1+0x744], R13 ;  /* 0x0007440d01007387 */ /* 0x000fe80000100800 */
[----:B------:R-:W5:Y:S04]  /*2a0a0*/  LDL.LU R61, [R1+0x740] ;  /* 0x00074000013d7983 */ /* 0x000f680000300800 */
[----:B------:R0:W-:Y:S04]  /*2a0b0*/  STL [R1+0x748], R10 ;  /* 0x0007480a01007387 */ /* 0x0001e80000100800 */
[----:B------:R-:W5:Y:S04]  /*2a0c0*/  LDL.LU R46, [R1+0x72c] ;  /* 0x00072c00012e7983 */ /* 0x000f680000300800 */
[----:B0-----:R-:W5:Y:S01]  /*2a0d0*/  LDL.LU R10, [R1+0x718] ;  /* 0x00071800010a7983 */ /* 0x001f620000300800 */
[----:B--2---:R-:W-:-:S02]  /*2a0e0*/  IMAD R15, R53, UR8, RZ ;  /* 0x00000008350f7c24 */ /* 0x004fc4000f8e02ff */
[----:B----4-:R-:W-:-:S03]  /*2a0f0*/  IMAD R13, R54, UR8, RZ ;  /* 0x00000008360d7c24 */ /* 0x010fc6000f8e02ff */
[----:B------:R0:W-:Y:S04]  /*2a100*/  STL [R1+0x74c], R15 ;  /* 0x00074c0f01007387 */ /* 0x0001e80000100800 */
[----:B------:R-:W2:Y:S04]  /*2a110*/  LDL.LU R34, [R1+0x710] ;  /* 0x0007100001227983 */ /* 0x000ea80000300800 */
[----:B------:R1:W-:Y:S04]  /*2a120*/  STL [R1+0x754], R13 ;  /* 0x0007540d01007387 */ /* 0x0003e80000100800 */
[----:B0-----:R-:W4:Y:S04]  /*2a130*/  LDL.LU R15, [R1+0x700] ;  /* 0x00070000010f7983 */ /* 0x001f280000300800 */
[----:B------:R-:W4:Y:S04]  /*2a140*/  LDL.LU R39, [R1+0x6ec] ;  /* 0x0006ec0001277983 */ /* 0x000f280000300800 */
[----:B-1----:R-:W4:Y:S04]  /*2a150*/  LDL.LU R13, [R1+0x6dc] ;  /* 0x0006dc00010d7983 */ /* 0x002f280000300800 */
        /* <DEDUP_REMOVED lines=21> */
[----:B---3--:R-:W-:-:S02]  /*2a2b0*/  IMAD R28, R28, UR8, RZ ;  /* 0x000000081c1c7c24 */ /* 0x008fc4000f8e02ff */
[----:B-----5:R-:W-:-:S03]  /*2a2c0*/  IMAD R61, R61, UR8, RZ ;  /* 0x000000083d3d7c24 */ /* 0x020fc6000f8e02ff */
[----:B------:R0:W-:Y:S04]  /*2a2d0*/  STL [R1+0x750], R28 ;  /* 0x0007501c01007387 */ /* 0x0001e80000100800 */
[----:B------:R1:W-:Y:S01]  /*2a2e0*/  STL [R1+0x740], R61 ;  /* 0x0007403d01007387 */ /* 0x0003e20000100800 */
[----:B0-----:R-:W-:-:S03]  /*2a2f0*/  IMAD R28, R46, UR8, RZ ;  /* 0x000000082e1c7c24 */ /* 0x001fc6000f8e02ff */
[----:B-1----:R-:W3:Y:S04]  /*2a300*/  LDL.LU R61, [R1+0x5c4] ;  /* 0x0005c400013d7983 */ /* 0x002ee80000300800 */
[----:B------:R-:W5:Y:S04]  /*2a310*/  LDL.LU R46, [R1+0x5c0] ;  /* 0x0005c000012e7983 */ /* 0x000f680000300800 */
[----:B------:R0:W-:Y:S02]  /*2a320*/  STL [R1+0x72c], R28 ;  /* 0x00072c1c01007387 */ /* 0x0001e40000100800 */
[----:B0-----:R-:W-:-:S05]  /*2a330*/  IMAD R28, R10, UR8, RZ ;  /* 0x000000080a1c7c24 */ /* 0x001fca000f8e02ff */
[----:B------:R0:W-:Y:S01]  /*2a340*/  STL [R1+0x718], R28 ;  /* 0x0007181c01007387 */ /* 0x0001e20000100800 */
[----:B--2---:R-:W-:Y:S02]  /*2a350*/  IMAD R10, R34, UR8, RZ ;  /* 0x00000008220a7c24 */ /* 0x004fe4000f8e02ff */
[----:B----4-:R-:W-:-:S03]  /*2a360*/  IMAD R15, R15, UR8, RZ ;  /* 0x000000080f0f7c24 */ /* 0x010fc6000f8e02ff */
[----:B------:R1:W-:Y:S01]  /*2a370*/  STL [R1+0x710], R10 ;  /* 0x0007100a01007387 */ /* 0x0003e20000100800 */
[----:B0-----:R-:W-:-:S03]  /*2a380*/  IMAD R28, R39, UR8, RZ ;  /* 0x00000008271c7c24 */ /* 0x001fc6000f8e02ff */
[----:B------:R0:W-:Y:S01]  /*2a390*/  STL [R1+0x700], R15 ;  /* 0x0007000f01007387 */ /* 0x0001e20000100800 */
[----:B-1----:R-:W-:-:S03]  /*2a3a0*/  IMAD R10, R13, UR8, RZ ;  /* 0x000000080d0a7c24 */ /* 0x002fc6000f8e02ff */
[----:B------:R-:W-:Y:S01]  /*2a3b0*/  STL [R1+0x6ec], R28 ;  /* 0x0006ec1c01007387 */ /* 0x000fe20000100800 */
[----:B0-----:R-:W-:Y:S02]  /*2a3c0*/  IMAD R15, R22, UR8, RZ ;  /* 0x00000008160f7c24 */ /* 0x001fe4000f8e02ff */
[----:B------:R-:W-:Y:S01]  /*2a3d0*/  IMAD R13, R19, UR8, RZ ;  /* 0x00000008130d7c24 */ /* 0x000fe2000f8e02ff */
[----:B------:R0:W-:Y:S04]  /*2a3e0*/  STL [R1+0x6dc], R10 ;  /* 0x0006dc0a01007387 */ /* 0x0001e80000100800 */
[----:B------:R1:W-:Y:S04]  /*2a3f0*/  STL [R1+0x6d0], R15 ;  /* 0x0006d00f01007387 */ /* 0x0003e80000100800 */
[----:B------:R2:W-:Y:S01]  /*2a400*/  STL [R1+0x6c4], R13 ;  /* 0x0006c40d01007387 */ /* 0x0005e20000100800 */
[----:B0-----:R-:W-:-:S02]  /*2a410*/  IMAD R10, R24, UR8, RZ ;  /* 0x00000008180a7c24 */ /* 0x001fc4000f8e02ff */
        /* <DEDUP_REMOVED lines=34> */
[----:B------:R-:W2:Y:S01]  /*2a640*/  LDL.LU R28, [R1+0x5bc] ;  /* 0x0005bc00011c7983 */ /* 0x000ea20000300800 */
[----:B0-----:R-:W-:-:S03]  /*2a650*/  IMAD R10, R54, UR8, RZ ;  /* 0x00000008360a7c24 */ /* 0x001fc6000f8e02ff */
[----:B------:R-:W-:Y:S04]  /*2a660*/  STL [R1+0x5cc], R13 ;  /* 0x0005cc0d01007387 */ /* 0x000fe80000100800 */
[----:B------:R-:W4:Y:S04]  /*2a670*/  LDL.LU R53, [R1+0x5b0] ;  /* 0x0005b00001357983 */ /* 0x000f280000300800 */
[----:B------:R0:W-:Y:S04]  /*2a680*/  STL [R1+0x5c8], R10 ;  /* 0x0005c80a01007387 */ /* 0x0001e80000100800 */
[----:B------:R-:W4:Y:S04]  /*2a690*/  LDL.LU R54, [R1+0x5ac] ;  /* 0x0005ac0001367983 */ /* 0x000f280000300800 */
[----:B0-----:R-:W4:Y:S01]  /*2a6a0*/  LDL.LU R10, [R1+0x5a8] ;  /* 0x0005a800010a7983 */ /* 0x001f220000300800 */
[----:B---3--:R-:W-:-:S02]  /*2a6b0*/  IMAD R15, R61, UR8, RZ ;  /* 0x000000083d0f7c24 */ /* 0x008fc4000f8e02ff */
[----:B-----5:R-:W-:-:S03]  /*2a6c0*/  IMAD R13, R46, UR8, RZ ;  /* 0x000000082e0d7c24 */ /* 0x020fc6000f8e02ff */
[----:B------:R0:W-:Y:S04]  /*2a6d0*/  STL [R1+0x5c4], R15 ;  /* 0x0005c40f01007387 */ /* 0x0001e80000100800 */
[----:B------:R-:W3:Y:S04]  /*2a6e0*/  LDL.LU R34, [R1+0x5a4] ;  /* 0x0005a40001227983 */ /* 0x000ee80000300800 */
[----:B------:R1:W-:Y:S04]  /*2a6f0*/  STL [R1+0x5c0], R13 ;  /* 0x0005c00d01007387 */ /* 0x0003e80000100800 */
[----:B0-----:R-:W5:Y:S04]  /*2a700*/  LDL.LU R15, [R1+0x5a0] ;  /* 0x0005a000010f7983 */ /* 0x001f680000300800 */
[----:B------:R-:W5:Y:S04]  /*2a710*/  LDL.LU R39, [R1+0x59c] ;  /* 0x00059c0001277983 */ /* 0x000f680000300800 */
[----:B-1----:R-:W5:Y:S04]  /*2a720*/  LDL.LU R13, [R1+0x598] ;  /* 0x00059800010d7983 */ /* 0x002f680000300800 */
        /* <DEDUP_REMOVED lines=22> */
[----:B------:R0:W-:Y:S01]  /*2a890*/  STL [R1+0x5bc], R28 ;  /* 0x0005bc1c01007387 */ /* 0x0001e20000100800 */
[----:B----4-:R-:W-:-:S05]  /*2a8a0*/  IMAD R53, R53, UR8, RZ ;  /* 0x0000000835357c24 */ /* 0x010fca000f8e02ff */
[----:B------:R1:W-:Y:S01]  /*2a8b0*/  STL [R1+0x5b0], R53 ;  /* 0x0005b03501007387 */ /* 0x0003e20000100800 */
[----:B0-----:R-:W-:-:S03]  /*2a8c0*/  IMAD R28, R54, UR8, RZ ;  /* 0x00000008361c7c24 */ /* 0x001fc6000f8e02ff */
[----:B-1----:R-:W2:Y:S04]  /*2a8d0*/  LDL.LU R53, [R1+0x53c] ;  /* 0x00053c0001357983 */ /* 0x002ea80000300800 */
[----:B------:R-:W4:Y:S04]  /*2a8e0*/  LDL.LU R54, [R1+0x538] ;  /* 0x0005380001367983 */ /* 0x000f280000300800 */
[----:B------:R0:W-:Y:S02]  /*2a8f0*/  STL [R1+0x5ac], R28 ;  /* 0x0005ac1c01007387 */ /* 0x0001e40000100800 */
[----:B0-----:R-:W-:-:S02]  /*2a900*/  IMAD R28, R10, UR8, RZ ;  /* 0x000000080a1c7c24 */ /* 0x001fc4000f8e02ff */
[----:B---3--:R-:W-:-:S03]  /*2a910*/  IMAD R10, R34, UR8, RZ ;  /* 0x00000008220a7c24 */ /* 0x008fc6000f8e02ff */
[----:B------:R0:W-:Y:S01]  /*2a920*/  STL [R1+0x5a8], R28 ;  /* 0x0005a81c01007387 */ /* 0x0001e20000100800 */
[----:B-----5:R-:W-:-:S03]  /*2a930*/  IMAD R15, R15, UR8, RZ ;  /* 0x000000080f0f7c24 */ /* 0x020fc6000f8e02ff */
[----:B------:R1:W-:Y:S04]  /*2a940*/  STL [R1+0x5a4], R10 ;  /* 0x0005a40a01007387 */ /* 0x0003e80000100800 */
[----:B------:R3:W-:Y:S01]  /*2a950*/  STL [R1+0x5a0], R15 ;  /* 0x0005a00f01007387 */ /* 0x0007e20000100800 */
[----:B0-----:R-:W-:Y:S02]  /*2a960*/  IMAD R28, R39, UR8, RZ ;  /* 0x00000008271c7c24 */ /* 0x001fe4000f8e02ff */
[----:B-1----:R-:W-:-:S03]  /*2a970*/  IMAD R10, R13, UR8, RZ ;  /* 0x000000080d0a7c24 */ /* 0x002fc6000f8e02ff */
[----:B------:R-:W-:Y:S01]  /*2a980*/  STL [R1+0x59c], R28 ;  /* 0x00059c1c01007387 */ /* 0x000fe20000100800 */
[----:B---3--:R-:W-:Y:S02]  /*2a990*/  IMAD R15, R22, UR8, RZ ;  /* 0x00000008160f7c24 */ /* 0x008fe4000f8e02ff */
[----:B------:R-:W-:Y:S01]  /*2a9a0*/  IMAD R13, R19, UR8, RZ ;  /* 0x00000008130d7c24 */ /* 0x000fe2000f8e02ff */
        /* <DEDUP_REMOVED lines=463> */
[----:B0-----:R-:W-:-:S03]  /*2c6a0*/  IMAD R15, R22, UR8, RZ ;  /* 0x00000008160f7c24 */ /* 0x001fc6000f8e02ff */
[----:B------:R0:W-:Y:S01]  /*2c6b0*/  STL [R1+0x86c], R10 ;  /* 0x00086c0a01007387 */ /* 0x0001e20000100800 */
[----:B------:R-:W-:-:S03]  /*2c6c0*/  IMAD R13, R19, UR8, RZ ;  /* 0x00000008130d7c24 */ /* 0x000fc6000f8e02ff */
        /* <DEDUP_REMOVED lines=263> */
[----:B0-----:R-:W-:Y:S02]  /*2d740*/  IMAD R28, R54, UR8, RZ ;  /* 0x00000008361c7c24 */ /* 0x001fe4000f8e02ff */
[----:B------:R-:W-:Y:S01]  /*2d750*/  IMAD R10, R10, UR8, RZ ;  /* 0x000000080a0a7c24 */ /* 0x000fe2000f8e02ff */
[----:B-1----:R-:W2:Y:S04]  /*2d760*/  LDL.LU R53, [R1+0x134] ;  /* 0x0001340001357983 */ /* 0x002ea80000300800 */
[----:B------:R-:W4:Y:S04]  /*2d770*/  LDL.LU R54, [R1+0x130] ;  /* 0x0001300001367983 */ /* 0x000f280000300800 */
[----:B------:R3:W-:Y:S04]  /*2d780*/  STL [R1+0xa9c], R28 ;  /* 0x000a9c1c01007387 */ /* 0x0007e80000100800 */
[----:B------:R0:W-:Y:S01]  /*2d790*/  STL [R1+0xaa0], R10 ;  /* 0x000aa00a01007387 */ /* 0x0001e20000100800 */
[----:B---3--:R-:W-:-:S02]  /*2d7a0*/  IMAD R28, R34, UR8, RZ ;  /* 0x00000008221c7c24 */ /* 0x008fc4000f8e02ff */
[----:B-----5:R-:W-:-:S03]  /*2d7b0*/  IMAD R15, R15, UR8, RZ ;  /* 0x000000080f0f7c24 */ /* 0x020fc6000f8e02ff */
        /* <DEDUP_REMOVED lines=44> */
[----:B------:R-:W-:Y:S04]  /*2da80*/  STL [R1+0xb38], R15 ;  /* 0x000b380f01007387 */ /* 0x000fe80000100800 */
[----:B------:R-:W3:Y:S01]  /*2da90*/  LDL.LU R28, [R1+0x12c] ;  /* 0x00012c00011c7983 */ /* 0x000ee20000300800 */
[----:B0-----:R-:W-:-:S03]  /*2daa0*/  IMAD R13, R46, UR8, RZ ;  /* 0x000000082e0d7c24 */ /* 0x001fc6000f8e02ff */
[----:B------:R0:W-:Y:S04]  /*2dab0*/  STL [R1+0xb3c], R10 ;  /* 0x000b3c0a01007387 */ /* 0x0001e80000100800 */
[----:B0-----:R-:W5:Y:S04]  /*2dac0*/  LDL.LU R10, [R1+0x124] ;  /* 0x00012400010a7983 */ /* 0x001f680000300800 */
[----:B------:R4:W-:Y:S04]  /*2dad0*/  STL [R1+0xb44], R13 ;  /* 0x000b440d01007387 */ /* 0x0009e80000100800 */
[----:B------:R-:W5:Y:S04]  /*2dae0*/  LDL.LU R46, [R1+0x120] ;  /* 0x00012000012e7983 */ /* 0x000f680000300800 */
[----:B------:R-:W5:Y:S01]  /*2daf0*/  LDL.LU R34, [R1+0x11c] ;  /* 0x00011c0001227983 */ /* 0x000f620000300800 */
[----:B--2---:R-:W-:-:S02]  /*2db00*/  IMAD R15, R53, UR8, RZ ;  /* 0x00000008350f7c24 */ /* 0x004fc4000f8e02ff */
[----:B----4-:R-:W-:-:S03]  /*2db10*/  IMAD R13, R54, UR8, RZ ;  /* 0x00000008360d7c24 */ /* 0x010fc6000f8e02ff */
[----:B------:R0:W-:Y:S04]  /*2db20*/  STL [R1+0xb4c], R15 ;  /* 0x000b4c0f01007387 */ /* 0x0001e80000100800 */
[----:B0-----:R-:W2:Y:S04]  /*2db30*/  LDL.LU R15, [R1+0x118] ;  /* 0x00011800010f7983 */ /* 0x001ea80000300800 */
[----:B------:R0:W-:Y:S04]  /*2db40*/  STL [R1+0xb50], R13 ;  /* 0x000b500d01007387 */ /* 0x0001e80000100800 */
[----:B------:R-:W4:Y:S04]  /*2db50*/  LDL.LU R39, [R1+0x114] ;  /* 0x0001140001277983 */ /* 0x000f280000300800 */
[----:B0-----:R-:W4:Y:S04]  /*2db60*/  LDL.LU R13, [R1+0x110] ;  /* 0x00011000010d7983 */ /* 0x001f280000300800 */
        /* <DEDUP_REMOVED lines=22> */
[----:B---3--:R-:W-:-:S05]  /*2dcd0*/  IMAD R28, R28, UR8, RZ ;  /* 0x000000081c1c7c24 */ /* 0x008fca000f8e02ff */
[----:B------:R0:W-:Y:S01]  /*2dce0*/  STL [R1+0xb58], R28 ;  /* 0x000b581c01007387 */ /* 0x0001e20000100800 */
[----:B-----5:R-:W-:-:S03]  /*2dcf0*/  IMAD R10, R10, UR8, RZ ;  /* 0x000000080a0a7c24 */ /* 0x020fc6000f8e02ff */
[----:B0-----:R-:W3:Y:S04]  /*2dd00*/  LDL.LU R28, [R1+0x46c8] ;  /* 0x0046c800011c7983 */ /* 0x001ee80000300800 */
[----:B------:R0:W-:Y:S01]  /*2dd10*/  STL [R1+0xb5c], R10 ;  /* 0x000b5c0a01007387 */ /* 0x0001e20000100800 */
[----:B------:R-:W-:-:S03]  /*2dd20*/  IMAD R46, R46, UR8, RZ ;  /* 0x000000082e2e7c24 */ /* 0x000fc6000f8e02ff */
[----:B0-----:R-:W5:Y:S04]  /*2dd30*/  LDL.LU R10, [R1+0x46c4] ;  /* 0x0046c400010a7983 */ /* 0x001f680000300800 */
[----:B------:R0:W-:Y:S04]  /*2dd40*/  STL [R1+0xb64], R46 ;  /* 0x000b642e01007387 */ /* 0x0001e80000100800 */
[----:B0-----:R-:W3:Y:S01]  /*2dd50*/  LDL.LU R46, [R1+0x46c0] ;  /* 0x0046c000012e7983 */ /* 0x001ee20000300800 */
[----:B------:R-:W-:Y:S02]  /*2dd60*/  IMAD R34, R34, UR8, RZ ;  /* 0x0000000822227c24 */ /* 0x000fe4000f8e02ff */
[----:B--2---:R-:W-:-:S02]  /*2dd70*/  IMAD R15, R15, UR8, RZ ;  /* 0x000000080f0f7c24 */ /* 0x004fc4000f8e02ff */
[----:B----4-:R-:W-:Y:S02]  /*2dd80*/  IMAD R39, R39, UR8, RZ ;  /* 0x0000000827277c24 */ /* 0x010fe4000f8e02ff */
[----:B------:R-:W-:Y:S02]  /*2dd90*/  IMAD R13, R13, UR8, RZ ;  /* 0x000000080d0d7c24 */ /* 0x000fe4000f8e02ff */
[----:B------:R-:W-:Y:S02]  /*2dda0*/  IMAD R22, R22, UR8, RZ ;  /* 0x0000000816167c24 */ /* 0x000fe4000f8e02ff */
[----:B------:R-:W-:Y:S02]  /*2ddb0*/  IMAD R19, R19, UR8, RZ ;  /* 0x0000000813137c24 */ /* 0x000fe4000f8e02ff */
[----:B------:R-:W-:Y:S02]  /*2ddc0*/  IMAD R24, R24, UR8, RZ ;  /* 0x0000000818187c24 */ /* 0x000fe4000f8e02ff */
[----:B------:R-:W-:-:S02]  /*2ddd0*/  IMAD R26, R26, UR8, RZ ;  /* 0x000000081a1a7c24 */ /* 0x000fc4000f8e02ff */
[----:B------:R-:W-:Y:S02]  /*2dde0*/  IMAD R21, R21, UR8, RZ ;  /* 0x0000000815157c24 */ /* 0x000fe4000f8e02ff */
        /* <DEDUP_REMOVED lines=17> */
[----:B---3--:R-:W-:-:S05]  /*2df00*/  IMAD R46, R46, UR8, RZ ;  /* 0x000000082e2e7c24 */ /* 0x008fca000f8e02ff */
[----:B------:R0:W-:Y:S04]  /*2df10*/  STL [R1+0xb68], R46 ;  /* 0x000b682e01007387 */ /* 0x0001e80000100800 */
[----:B0-----:R-:W2:Y:S04]  /*2df20*/  LDL.LU R46, [R1+0x8] ;  /* 0x00000800012e7983 */ /* 0x001ea80000300800 */
[----:B------:R0:W-:Y:S04]  /*2df30*/  STL [R1+0xb74], R34 ;  /* 0x000b742201007387 */ /* 0x0001e80000100800 */
[----:B0-----:R-:W3:Y:S04]  /*2df40*/  LDL.LU R34, [R1+0x46bc] ;  /* 0x0046bc0001227983 */ /* 0x001ee80000300800 */
[----:B------:R0:W-:Y:S04]  /*2df50*/  STL [R1+0xb7c], R15 ;  /* 0x000b7c0f01007387 */ /* 0x0001e80000100800 */
[----:B0-----:R-:W4:Y:S04]  /*2df60*/  LDL.LU R15, [R1+0x46b8] ;  /* 0x0046b800010f7983 */ /* 0x001f280000300800 */
[----:B------:R0:W-:Y:S04]  /*2df70*/  STL [R1+0xb80], R39 ;  /* 0x000b802701007387 */ /* 0x0001e80000100800 */
[----:B0-----:R-:W5:Y:S04]  /*2df80*/  LDL.LU R39, [R1+0x46b4] ;  /* 0x0046b40001277983 */ /* 0x001f680000300800 */
        /* <DEDUP_REMOVED lines=45> */
[----:B0-----:R-:W5:Y:S01]  /*2e260*/  LDL.LU R54, [R1+0x4658] ;  /* 0x0046580001367983 */ /* 0x001f620000300800 */
[----:B--2---:R-:W-:-:S05]  /*2e270*/  IMAD R46, R46, UR8, RZ ;  /* 0x000000082e2e7c24 */ /* 0x004fca000f8e02ff */
[----:B------:R0:W-:Y:S01]  /*2e280*/  STL [R1+0xc18], R46 ;  /* 0x000c182e01007387 */ /* 0x0001e20000100800 */
[----:B------:R-:W-:Y:S02]  /*2e290*/  IMAD R6, R6, UR8, RZ ;  /* 0x0000000806067c24 */ /* 0x000fe4000f8e02ff */
[----:B----4-:R-:W-:Y:S02]  /*2e2a0*/  IMAD R26, R26, UR8, RZ ;  /* 0x000000081a1a7c24 */ /* 0x010fe4000f8e02ff */
[----:B---3--:R-:W-:Y:S02]  /*2e2b0*/  IMAD R30, R30, UR8, RZ ;  /* 0x000000081e1e7c24 */ /* 0x008fe4000f8e02ff */
[----:B-----5:R-:W-:Y:S02]  /*2e2c0*/  IMAD R53, R53, UR8, RZ ;  /* 0x0000000835357c24 */ /* 0x020fe4000f8e02ff */
[----:B0-----:R-:W-:Y:S02]  /*2e2d0*/  IMAD R46, R54, UR8, RZ ;  /* 0x00000008362e7c24 */ /* 0x001fe4000f8e02ff */
[----:B------:R-:W-:-:S03]  /*2e2e0*/  IMAD R54, R61, UR8, RZ ;  /* 0x000000083d367c24 */ /* 0x000fc6000f8e02ff */
        /* <DEDUP_REMOVED lines=9> */
[----:B------:R-:W-:Y:S01]  /*2e380*/  STL [R1+0xc40], R54 ;  /* 0x000c403601007387 */ /* 0x000fe20000100800 */
[----:B--2---:R-:W-:-:S03]  /*2e390*/  IMAD R53, R56, UR8, RZ ;  /* 0x0000000838357c24 */ /* 0x004fc6000f8e02ff */
[----:B------:R0:W-:Y:S04]  /*2e3a0*/  STL [R1+0xc48], R46 ;  /* 0x000c482e01007387 */ /* 0x0001e80000100800 */
[----:B------:R-:W-:Y:S04]  /*2e3b0*/  STL [R1+0xc4c], R53 ;  /* 0x000c4c3501007387 */ /* 0x000fe80000100800 */
[----:B------:R1:W-:Y:S01]  /*2e3c0*/  STL [R1+0xc54], R30 ;  /* 0x000c541e01007387 */ /* 0x0003e20000100800 */
[----:B0-----:R-:W-:Y:S02]  /*2e3d0*/  IMAD R46, R32, UR8, RZ ;  /* 0x00000008202e7c24 */ /* 0x001fe4000f8e02ff */
[----:B------:R-:W-:-:S02]  /*2e3e0*/  IMAD R32, R36, UR8, RZ ;  /* 0x0000000824207c24 */ /* 0x000fc4000f8e02ff */
[----:B------:R-:W-:Y:S01]  /*2e3f0*/  IMAD R36, R41, UR8, RZ ;  /* 0x0000000829247c24 */ /* 0x000fe2000f8e02ff */
[----:B------:R-:W-:Y:S01]  /*2e400*/  STL [R1+0xc58], R46 ;  /* 0x000c582e01007387 */ /* 0x000fe20000100800 */
[----:B-1----:R-:W-:-:S03]  /*2e410*/  IMAD R30, R37, UR8, RZ ;  /* 0x00000008251e7c24 */ /* 0x002fc6000f8e02ff */
        /* <DEDUP_REMOVED lines=10> */
[----:B--2---:R-:W-:Y:S02]  /*2e4c0*/  IMAD R30, R21, UR8, RZ ;  /* 0x00000008151e7c24 */ /* 0x004fe4000f8e02ff */
[----:B------:R-:W-:Y:S01]  /*2e4d0*/  IMAD R21, R24, UR8, RZ ;  /* 0x0000000818157c24 */ /* 0x000fe2000f8e02ff */
[----:B------:R-:W-:Y:S01]  /*2e4e0*/  STL [R1+0xc84], R32 ;  /* 0x000c842001007387 */ /* 0x000fe20000100800 */
[----:B------:R-:W-:-:S03]  /*2e4f0*/  IMAD R24, R19, UR8, RZ ;  /* 0x0000000813187c24 */ /* 0x000fc6000f8e02ff */
[----:B------:R-:W-:Y:S01]  /*2e500*/  STL [R1+0xc8c], R30 ;  /* 0x000c8c1e01007387 */ /* 0x000fe20000100800 */
[----:B------:R-:W-:-:S03]  /*2e510*/  IMAD R19, R22, UR8, RZ ;  /* 0x0000000816137c24 */ /* 0x000fc6000f8e02ff */
[----:B------:R-:W-:Y:S04]  /*2e520*/  STL [R1+0xc90], R26 ;  /* 0x000c901a01007387 */ /* 0x000fe80000100800 */
[----:B------:R0:W-:Y:S04]  /*2e530*/  STL [R1+0xc98], R21 ;  /* 0x000c981501007387 */ /* 0x0001e80000100800 */
[----:B------:R-:W-:Y:S01]  /*2e540*/  STL [R1+0xca0], R24 ;  /* 0x000ca01801007387 */ /* 0x000fe20000100800 */
[----:B0-----:R-:W-:Y:S02]  /*2e550*/  IMAD R21, R13, UR8, RZ ;  /* 0x000000080d157c24 */ /* 0x001fe4000f8e02ff */
[----:B------:R-:W-:Y:S01]  /*2e560*/  IMAD R13, R39, UR8, RZ ;  /* 0x00000008270d7c24 */ /* 0x000fe2000f8e02ff */
[----:B------:R0:W-:Y:S04]  /*2e570*/  STL [R1+0xca4], R19 ;  /* 0x000ca41301007387 */ /* 0x0001e80000100800 */
[----:B------:R-:W-:Y:S04]  /*2e580*/  STL [R1+0xcac], R21 ;  /* 0x000cac1501007387 */ /* 0x000fe80000100800 */
[----:B------:R1:W-:Y:S01]  /*2e590*/  STL [R1+0xcb4], R13 ;  /* 0x000cb40d01007387 */ /* 0x0003e20000100800 */
[----:B0-----:R-:W-:-:S02]  /*2e5a0*/  IMAD R19, R15, UR8, RZ ;  /* 0x000000080f137c24 */ /* 0x001fc4000f8e02ff */
[----:B------:R-:W-:-:S03]  /*2e5b0*/  IMAD R15, R34, UR8, RZ ;  /* 0x00000008220f7c24 */ /* 0x000fc6000f8e02ff */
[----:B------:R-:W-:Y:S01]  /*2e5c0*/  STL [R1+0xcb8], R19 ;  /* 0x000cb81301007387 */ /* 0x000fe20000100800 */
[----:B-1----:R-:W-:Y:S02]  /*2e5d0*/  IMAD R13, R10, UR8, RZ ;  /* 0x000000080a0d7c24 */ /* 0x002fe4000f8e02ff */
[----:B------:R-:W-:Y:S01]  /*2e5e0*/  IMAD R10, R28, UR8, RZ ;  /* 0x000000081c0a7c24 */ /* 0x000fe2000f8e02ff */
[----:B------:R0:W-:Y:S04]  /*2e5f0*/  STL [R1+0xcc0], R15 ;  /* 0x000cc00f01007387 */ /* 0x0001e80000100800 */
[----:B------:R1:W-:Y:S04]  /*2e600*/  STL [R1+0xcc4], R13 ;  /* 0x000cc40d01007387 */ /* 0x0003e80000100800 */
[----:B------:R2:W-:Y:S01]  /*2e610*/  STL [R1+0xccc], R10 ;  /* 0x000ccc0a01007387 */ /* 0x0005e20000100800 */
[----:B0-----:R-:W-:-:S02]  /*2e620*/  IMAD R15, R38, UR8, RZ ;  /* 0x00000008260f7c24 */ /* 0x001fc4000f8e02ff */
[----:B-1----:R-:W-:-:S03]  /*2e630*/  IMAD R13, R43, UR8, RZ ;  /* 0x000000082b0d7c24 */ /* 0x002fc6000f8e02ff */
[----:B------:R-:W-:Y:S01]  /*2e640*/  STL [R1+0xcd0], R15 ;  /* 0x000cd00f01007387 */ /* 0x000fe20000100800 */
[----:B--2---:R-:W-:Y:S02]  /*2e650*/  IMAD R10, R4, UR8, RZ ;  /* 0x00000008040a7c24 */ /* 0x004fe4000f8e02ff */
        /* <DEDUP_REMOVED lines=35> */
[----:B------:R-:W-:Y:S01]  /*2e890*/  STL [R1+0xd44], R6 ;  /* 0x000d440601007387 */ /* 0x000fe20000100800 */
[----:B--2---:R-:W-:-:S03]  /*2e8a0*/  IMAD R4, R33, UR8, RZ ;  /* 0x0000000821047c24 */ /* 0x004fc6000f8e02ff */
[----:B------:R-:W-:Y:S01]  /*2e8b0*/  STL [R1+0xd48], R5 ;  /* 0x000d480501007387 */ /* 0x000fe20000100800 */
[----:B------:R-:W-:-:S03]  /*2e8c0*/  IMAD R54, R35, UR8, RZ ;  /* 0x0000000823367c24 */ /* 0x000fc6000f8e02ff */
[----:B------:R0:W-:Y:S04]  /*2e8d0*/  STL [R1+0xd50], R4 ;  /* 0x000d500401007387 */ /* 0x0001e80000100800 */
[----:B------:R-:W-:Y:S01]  /*2e8e0*/  STL [R1+0xd58], R54 ;  /* 0x000d583601007387 */ /* 0x000fe20000100800 */
[----:B0-----:R-:W-:Y:S02]  /*2e8f0*/  IMAD R4, R3, UR8, RZ ;  /* 0x0000000803047c24 */ /* 0x001fe4000f8e02ff */
[----:B------:R-:W-:-:S03]  /*2e900*/  IMAD R3, R51, UR8, RZ ;  /* 0x0000000833037c24 */ /* 0x000fc6000f8e02ff */
[----:B------:R-:W-:Y:S04]  /*2e910*/  STL [R1+0xd64], R4 ;  /* 0x000d640401007387 */ /* 0x000fe80000100800 */
[----:B------:R-:W-:Y:S04]  /*2e920*/  STL [R1+0x4644], R54 ;  /* 0x0046443601007387 */ /* 0x000fe80000100800 */
[----:B------:R0:W-:Y:S04]  /*2e930*/  STL [R1+0xd68], R3 ;  /* 0x000d680301007387 */ /* 0x0001e80000100800 */
[----:B------:R-:W2:Y:S04]  /*2e940*/  LDL R39, [R1+0xd4] ;  /* 0x0000d40001277983 */ /* 0x000ea80000100800 */
[----:B------:R-:W3:Y:S01]  /*2e950*/  LDL R13, [R1+0xd0] ;  /* 0x0000d000010d7983 */ /* 0x000ee20000100800 */
[----:B0-----:R-:W-:-:S05]  /*2e960*/  IMAD R3, R40, UR8, RZ ;  /* 0x0000000828037c24 */ /* 0x001fca000f8e02ff */
[----:B------:R0:W-:Y:S04]  /*2e970*/  STL [R1+0xd70], R3 ;  /* 0x000d700301007387 */ /* 0x0001e80000100800 */
[----:B------:R-:W4:Y:S04]  /*2e980*/  LDL R22, [R1+0xcc] ;  /* 0x0000cc0001167983 */ /* 0x000f280000100800 */
[----:B------:R-:W5:Y:S04]  /*2e990*/  LDL R19, [R1+0xc8] ;  /* 0x0000c80001137983 */ /* 0x000f680000100800 */
        /* <DEDUP_REMOVED lines=9> */
[----:B------:R-:W5:Y:S01]  /*2ea30*/  LDL R37, [R1+0xa0] ;  /* 0x0000a00001257983 */ /* 0x000f620000100800 */
[----:B------:R-:W-:-:S03]  /*2ea40*/  IMAD R53, R50, UR8, RZ ;  /* 0x0000000832357c24 */ /* 0x000fc6000f8e02ff */
[----:B------:R-:W5:Y:S01]  /*2ea50*/  LDL R30, [R1+0x9c] ;  /* 0x00009c00011e7983 */ /* 0x000f620000100800 */
[----:B0-----:R-:W-:-:S03]  /*2ea60*/  IMAD R3, R52, UR8, RZ ;  /* 0x0000000834037c24 */ /* 0x001fc6000f8e02ff */
[----:B------:R-:W5:Y:S04]  /*2ea70*/  LDL R36, [R1+0x98] ;  /* 0x0000980001247983 */ /* 0x000f680000100800 */
[----:B------:R-:W5:Y:S04]  /*2ea80*/  LDL R32, [R1+0x94] ;  /* 0x0000940001207983 */ /* 0x000f680000100800 */
[----:B------:R-:W5:Y:S04]  /*2ea90*/  LDL R46, [R1+0x90] ;  /* 0x00009000012e7983 */ /* 0x000f680000100800 */
[----:B------:R-:W-:Y:S04]  /*2eaa0*/  STL [R1+0xd5c], R53 ;  /* 0x000d5c3501007387 */ /* 0x000fe80000100800 */
[----:B------:R-:W-:Y:S04]  /*2eab0*/  STL [R1+0x4648], R53 ;  /* 0x0046483501007387 */ /* 0x000fe80000100800 */
[----:B------:R-:W5:Y:S04]  /*2eac0*/  LDL R56, [R1+0x8c] ;  /* 0x00008c0001387983 */ /* 0x000f680000100800 */
[----:B------:R-:W5:Y:S04]  /*2ead0*/  LDL R58, [R1+0x88] ;  /* 0x00008800013a7983 */ /* 0x000f680000100800 */
[----:B------:R0:W-:Y:S04]  /*2eae0*/  STL [R1+0xac0], R3 ;  /* 0x000ac00301007387 */ /* 0x0001e80000100800 */
[----:B------:R-:W5:Y:S04]  /*2eaf0*/  LDL R61, [R1+0x80] ;  /* 0x00008000013d7983 */ /* 0x000f680000100800 */
[----:B------:R-:W5:Y:S01]  /*2eb00*/  LDL R59, [R1+0x84] ;  /* 0x00008400013b7983 */ /* 0x000f620000100800 */
[----:B------:R-:W-:Y:S01]  /*2eb10*/  IMAD R4, R44, UR8, RZ ;  /* 0x000000082c047c24 */ /* 0x000fe2000f8e02ff */
[----:B0-----:R-:W-:-:S02]  /*2eb20*/  SHF.R.S32.HI R3, RZ, 0x1f, R2 ;  /* 0x0000001fff037819 */ /* 0x001fc40000011402 */
[----:B------:R-:W5:Y:S04]  /*2eb30*/  LDL R60, [R1+0x7c] ;  /* 0x00007c00013c7983 */ /* 0x000f680000100800 */
[----:B------:R-:W-:Y:S04]  /*2eb40*/  STL [R1+0xd74], R4 ;  /* 0x000d740401007387 */ /* 0x000fe80000100800 */
[----:B------:R0:W-:Y:S04]  /*2eb50*/  STL [R1+0x464c], R2 ;  /* 0x00464c0201007387 */ /* 0x0001e80000100800 */
[----:B------:R2:W-:Y:S01]  /*2eb60*/  STL [R1+0x58], R3 ;  /* 0x0000580301007387 */ /* 0x0005e20000100800 */
[----:B0-----:R-:W-:-:S03]  /*2eb70*/  SHF.R.S32.HI R2, RZ, 0x1f, R0 ;  /* 0x0000001fff027819 */ /* 0x001fc60000011400 */
[----:B------:R-:W-:Y:S04]  /*2eb80*/  STL [R1+0x4650], R0 ;  /* 0x0046500001007387 */ /* 0x000fe80000100800 */
[----:B------:R3:W-:Y:S01]  /*2eb90*/  STL [R1+0x54], R2 ;  /* 0x0000540201007387 */ /* 0x0007e20000100800 */
[----:B--2---:R-:W-:Y:S02]  /*2eba0*/  SHF.R.S32.HI R3, RZ, 0x1f, R39 ;  /* 0x0000001fff037819 */ /* 0x004fe40000011427 */
[----:B---3--:R-:W-:-:S03]  /*2ebb0*/  SHF.R.S32.HI R2, RZ, 0x1f, R13 ;  /* 0x0000001fff027819 */ /* 0x008fc6000001140d */
[----:B------:R5:W-:Y:S04]  /*2ebc0*/  STL [R1+0x50], R3 ;  /* 0x0000500301007387 */ /* 0x000be80000100800 */
[----:B------:R0:W-:Y:S01]  /*2ebd0*/  STL [R1+0x4c], R2 ;  /* 0x00004c0201007387 */ /* 0x0001e20000100800 */
[----:B----4-:R-:W-:Y:S02]  /*2ebe0*/  SHF.R.S32.HI R0, RZ, 0x1f, R22 ;  /* 0x0000001fff007819 */ /* 0x010fe40000011416 */
[----:B-----5:R-:W-:-:S03]  /*2ebf0*/  SHF.R.S32.HI R3, RZ, 0x1f, R19 ;  /* 0x0000001fff037819 */ /* 0x020fc60000011413 */
[----:B------:R1:W-:Y:S01]  /*2ec00*/  STL [R1+0x48], R0 ;  /* 0x0000480001007387 */ /* 0x0003e20000100800 */
[----:B0-----:R-:W-:-:S03]  /*2ec10*/  SHF.R.S32.HI R2, RZ, 0x1f, R24 ;  /* 0x0000001fff027819 */ /* 0x001fc60000011418 */
[----:B------:R0:W-:Y:S01]  /*2ec20*/  STL [R1+0x44], R3 ;  /* 0x0000440301007387 */ /* 0x0001e20000100800 */
[----:B-1----:R-:W-:-:S03]  /*2ec30*/  SHF.R.S32.HI R0, RZ, 0x1f, R26 ;  /* 0x0000001fff007819 */ /* 0x002fc6000001141a */
[----:B------:R1:W-:Y:S01]  /*2ec40*/  STL [R1+0x40], R2 ;  /* 0x0000400201007387 */ /* 0x0003e20000100800 */
[----:B0-----:R-:W-:-:S03]  /*2ec50*/  SHF.R.S32.HI R3, RZ, 0x1f, R21 ;  /* 0x0000001fff037819 */ /* 0x001fc60000011415 */
[----:B------:R0:W-:Y:S01]  /*2ec60*/  STL [R1+0x3c], R0 ;  /* 0x00003c0001007387 */ /* 0x0001e20000100800 */
[----:B-1----:R-:W-:-:S03]  /*2ec70*/  SHF.R.S32.HI R2, RZ, 0x1f, R49 ;  /* 0x0000001fff027819 */ /* 0x002fc60000011431 */
[----:B------:R1:W-:Y:S01]  /*2ec80*/  STL [R1+0x38], R3 ;  /* 0x0000380301007387 */ /* 0x0003e20000100800 */
[----:B0-----:R-:W-:-:S03]  /*2ec90*/  SHF.R.S32.HI R0, RZ, 0x1f, R57 ;  /* 0x0000001fff007819 */ /* 0x001fc60000011439 */
[----:B------:R-:W2:Y:S04]  /*2eca0*/  LDL R57, [R1+0x70] ;  /* 0x0000700001397983 */ /* 0x000ea80000100800 */
        /* <DEDUP_REMOVED lines=12> */
[----:B------:R-:W3:Y:S01]  /*2ed70*/  LDL R30, [R1+0x68] ;  /* 0x00006800011e7983 */ /* 0x000ee20000100800 */
[----:B-1----:R-:W-:-:S03]  /*2ed80*/  SHF.R.S32.HI R3, RZ, 0x1f, R36 ;  /* 0x0000001fff037819 */ /* 0x002fc60000011424 */
[----:B------:R0:W-:Y:S04]  /*2ed90*/  STL [R1+0x1c], R2 ;  /* 0x00001c0201007387 */ /* 0x0001e80000100800 */
[----:B------:R1:W-:Y:S01]  /*2eda0*/  STL [R1+0x18], R0 ;  /* 0x0000180001007387 */ /* 0x0003e20000100800 */
[----:B0-----:R-:W-:-:S03]  /*2edb0*/  SHF.R.S32.HI R2, RZ, 0x1f, R32 ;  /* 0x0000001fff027819 */ /* 0x001fc60000011420 */
[----:B------:R0:W-:Y:S01]  /*2edc0*/  STL [R1+0x14], R3 ;  /* 0x0000140301007387 */ /* 0x0001e20000100800 */
[----:B-1----:R-:W-:-:S03]  /*2edd0*/  SHF.R.S32.HI R0, RZ, 0x1f, R46 ;  /* 0x0000001fff007819 */ /* 0x002fc6000001142e */
[----:B------:R-:W4:Y:S01]  /*2ede0*/  LDL R46, [R1+0x64] ;  /* 0x00006400012e7983 */ /* 0x000f220000100800 */
[----:B------:R-:W-:-:S03]  /*2edf0*/  SHF.R.S32.HI R61, RZ, 0x1f, R61 ;  /* 0x0000001fff3d7819 */ /* 0x000fc6000001143d */
[----:B------:R1:W-:Y:S01]  /*2ee00*/  STL [R1+0x10], R2 ;  /* 0x0000100201007387 */ /* 0x0003e20000100800 */
[----:B0-----:R-:W-:-:S03]  /*2ee10*/  SHF.R.S32.HI R3, RZ, 0x1f, R56 ;  /* 0x0000001fff037819 */ /* 0x001fc60000011438 */
[----:B------:R0:W-:Y:S01]  /*2ee20*/  STL [R1+0xc], R0 ;  /* 0x00000c0001007387 */ /* 0x0001e20000100800 */
[----:B-1----:R-:W-:-:S03]  /*2ee30*/  SHF.R.S32.HI R2, RZ, 0x1f, R58 ;  /* 0x0000001fff027819 */ /* 0x002fc6000001143a */
[----:B------:R-:W-:Y:S01]  /*2ee40*/  STL [R1+0x8], R3 ;  /* 0x0000080301007387 */ /* 0x000fe20000100800 */
[----:B0-----:R-:W-:-:S03]  /*2ee50*/  SHF.R.S32.HI R0, RZ, 0x1f, R59 ;  /* 0x0000001fff007819 */ /* 0x001fc6000001143b */
[----:B------:R-:W-:Y:S04]  /*2ee60*/  STL [R1+0x4], R2 ;  /* 0x0000040201007387 */ /* 0x000fe80000100800 */
[----:B------:R0:W-:Y:S04]  /*2ee70*/  STL [R1+0x45f4], R61 ;  /* 0x0045f43d01007387 */ /* 0x0001e80000100800 */
[----:B------:R-:W-:Y:S04]  /*2ee80*/  STL [R1], R0 ;  /* 0x0000000001007387 */ /* 0x000fe80000100800 */
[----:B0-----:R-:W5:Y:S01]  /*2ee90*/  LDL.LU R61, [R1+0x78] ;  /* 0x00007800013d7983 */ /* 0x001f620000300800 */
[----:B------:R-:W-:-:S03]  /*2eea0*/  SHF.R.S32.HI R60, RZ, 0x1f, R60 ;  /* 0x0000001fff3c7819 */ /* 0x000fc6000001143c */
[----:B------:R-:W4:Y:S04]  /*2eeb0*/  LDL R21, [R1+0x224] ;  /* 0x0002240001157983 */ /* 0x000f280000100800 */
[----:B------:R-:W4:Y:S04]  /*2eec0*/  LDL R49, [R1+0x2c4] ;  /* 0x0002c40001317983 */ /* 0x000f280000100800 */
[----:B------:R-:W4:Y:S04]  /*2eed0*/  LDL R36, [R1+0x2dc] ;  /* 0x0002dc0001247983 */ /* 0x000f280000100800 */
[----:B------:R-:W-:Y:S01]  /*2eee0*/  STL [R1+0x45f0], R60 ;  /* 0x0045f03c01007387 */ /* 0x000fe20000100800 */
[----:B-----5:R-:W-:-:S03]  /*2eef0*/  SHF.R.S32.HI R59, RZ, 0x1f, R61 ;  /* 0x0000001fff3b7819 */ /* 0x020fc6000001143d */
[----:B------:R-:W-:Y:S04]  /*2ef00*/  STL [R1+0x45fc], R61 ;  /* 0x0045fc3d01007387 */ /* 0x000fe80000100800 */
[----:B------:R0:W-:Y:S04]  /*2ef10*/  STL [R1+0x45ec], R59 ;  /* 0x0045ec3b01007387 */ /* 0x0001e80000100800 */
[----:B0-----:R-:W5:Y:S02]  /*2ef20*/  LDL.LU R59, [R1+0x74] ;  /* 0x00007400013b7983 */ /* 0x001f640000300800 */
[----:B-----5:R-:W-:-:S02]  /*2ef30*/  SHF.R.S32.HI R58, RZ, 0x1f, R59 ;  /* 0x0000001fff3a7819 */ /* 0x020fc4000001143b */
[----:B------:R-:W-:Y:S04]  /*2ef40*/  STL [R1+0x45f8], R59 ;  /* 0x0045f83b01007387 */ /* 0x000fe80000100800 */
[----:B------:R0:W-:Y:S04]  /*2ef50*/  STL [R1+0x45e4], R58 ;  /* 0x0045e43a01007387 */ /* 0x0001e80000100800 */
[----:B0-----:R-:W5:Y:S01]  /*2ef60*/  LDL.LU R58, [R1+0x6c] ;  /* 0x00006c00013a7983 */ /* 0x001f620000300800 */
[----:B--2---:R-:W-:Y:S02]  /*2ef70*/  SHF.R.S32.HI R57, RZ, 0x1f, R57 ;  /* 0x0000001fff397819 */ /* 0x004fe40000011439 */
[----:B---3--:R-:W-:Y:S01]  /*2ef80*/  SHF.R.S32.HI R3, RZ, 0x1f, R30 ;  /* 0x0000001fff037819 */ /* 0x008fe2000001141e */
[----:B------:R-:W2:Y:S01]  /*2ef90*/  LDL R37, [R1+0x324] ;  /* 0x0003240001257983 */ /* 0x000ea20000100800 */
[----:B----4-:R-:W-:-:S03]  /*2efa0*/  SHF.R.S32.HI R4, RZ, 0x1f, R46 ;  /* 0x0000001fff047819 */ /* 0x010fc6000001142e */
[----:B------:R-:W3:Y:S04]  /*2efb0*/  LDL R41, [R1+0x328] ;  /* 0x0003280001297983 */ /* 0x000ee80000100800 */
[----:B------:R-:W-:Y:S01]  /*2efc0*/  STL [R1+0x45e8], R57 ;  /* 0x0045e83901007387 */ /* 0x000fe20000100800 */
[----:B-----5:R-:W-:-:S05]  /*2efd0*/  SHF.R.S32.HI R56, RZ, 0x1f, R58 ;  /* 0x0000001fff387819 */ /* 0x020fca000001143a */
[----:B------:R-:W-:Y:S04]  /*2efe0*/  STL [R1+0x4604], R56 ;  /* 0x0046043801007387 */ /* 0x000fe80000100800 */
[----:B------:R-:W-:Y:S04]  /*2eff0*/  STL [R1+0x4600], R58 ;  /* 0x0046003a01007387 */ /* 0x000fe80000100800 */
[----:B------:R-:W4:Y:S04]  /*2f000*/  LDL R47, [R1+0x358] ;  /* 0x00035800012f7983 */ /* 0x000f280000100800 */
[----:B------:R-:W5:Y:S04]  /*2f010*/  LDL R45, [R1+0x480] ;  /* 0x00048000012d7983 */ /* 0x000f680000100800 */
[----:B------:R-:W-:Y:S04]  /*2f020*/  STL [R1+0x4608], R3 ;  /* 0x0046080301007387 */ /* 0x000fe80000100800 */
[----:B------:R-:W5:Y:S04]  /*2f030*/  LDL R46, [R1+0x58c] ;  /* 0x00058c00012e7983 */ /* 0x000f680000100800 */
[----:B------:R-:W5:Y:S04]  /*2f040*/  LDL R48, [R1+0x5b4] ;  /* 0x0005b40001307983 */ /* 0x000f680000100800 */
[----:B------:R-:W5:Y:S04]  /*2f050*/  LDL R32, [R1+0x5b8] ;  /* 0x0005b80001207983 */ /* 0x000f680000100800 */
[----:B------:R-:W5:Y:S04]  /*2f060*/  LDL R30, [R1+0x5d4] ;  /* 0x0005d400011e7983 */ /* 0x000f680000100800 */
[----:B------:R0:W-:Y:S04]  /*2f070*/  STL [R1+0x45e0], R4 ;  /* 0x0045e00401007387 */ /* 0x0001e80000100800 */
[----:B0-----:R-:W2:Y:S02]  /*2f080*/  LDL.LU R4, [R1+0x60] ;  /* 0x0000600001047983 */ /* 0x001ea40000300800 */
[----:B--2---:R-:W-:-:S02]  /*2f090*/  SHF.R.S32.HI R5, RZ, 0x1f, R4 ;  /* 0x0000001fff057819 */ /* 0x004fc40000011404 */
[----:B------:R-:W-:Y:S04]  /*2f0a0*/  STL [R1+0x460c], R4 ;  /* 0x00460c0401007387 */ /* 0x000fe80000100800 */
[----:B------:R0:W-:Y:S04]  /*2f0b0*/  STL [R1+0x45dc], R5 ;  /* 0x0045dc0501007387 */ /* 0x0001e80000100800 */
[----:B0-----:R-:W2:Y:S01]  /*2f0c0*/  LDL.LU R5, [R1+0x5c] ;  /* 0x00005c0001057983 */ /* 0x001ea20000300800 */
[----:B------:R-:W-:Y:S02]  /*2f0d0*/  SHF.R.S32.HI R7, RZ, 0x1f, R21 ;  /* 0x0000001fff077819 */ /* 0x000fe40000011415 */
[----:B------:R-:W-:-:S02]  /*2f0e0*/  SHF.R.S32.HI R8, RZ, 0x1f, R49 ;  /* 0x0000001fff087819 */ /* 0x000fc40000011431 */
[----:B------:R-:W-:Y:S02]  /*2f0f0*/  SHF.R.S32.HI R9, RZ, 0x1f, R36 ;  /* 0x0000001fff097819 */ /* 0x000fe40000011424 */
[----:B------:R-:W-:Y:S02]  /*2f100*/  SHF.R.S32.HI R10, RZ, 0x1f, R37 ;  /* 0x0000001fff0a7819 */ /* 0x000fe40000011425 */
[----:B---3--:R-:W-:Y:S02]  /*2f110*/  SHF.R.S32.HI R11, RZ, 0x1f, R41 ;  /* 0x0000001fff0b7819 */ /* 0x008fe40000011429 */
[----:B----4-:R-:W-:Y:S02]  /*2f120*/  SHF.R.S32.HI R12, RZ, 0x1f, R47 ;  /* 0x0000001fff0c7819 */ /* 0x010fe4000001142f */
[----:B-----5:R-:W-:Y:S02]  /*2f130*/  SHF.R.S32.HI R13, RZ, 0x1f, R45 ;  /* 0x0000001fff0d7819 */ /* 0x020fe4000001142d */
[----:B------:R-:W-:-:S02]  /*2f140*/  SHF.R.S32.HI R14, RZ, 0x1f, R46 ;  /* 0x0000001fff0e7819 */ /* 0x000fc4000001142e */
[----:B------:R-:W-:Y:S02]  /*2f150*/  SHF.R.S32.HI R15, RZ, 0x1f, R48 ;  /* 0x0000001fff0f7819 */ /* 0x000fe40000011430 */
[----:B--2---:R-:W-:-:S05]  /*2f160*/  SHF.R.S32.HI R6, RZ, 0x1f, R5 ;  /* 0x0000001fff067819 */ /* 0x004fca0000011405 */
[----:B------:R-:W-:Y:S04]  /*2f170*/  STL [R1+0x4614], R6 ;  /* 0x0046140601007387 */ /* 0x000fe80000100800 */
[----:B------:R-:W-:Y:S04]  /*2f180*/  STL [R1+0x4610], R5 ;  /* 0x0046100501007387 */ /* 0x000fe80000100800 */
[----:B------:R-:W-:Y:S04]  /*2f190*/  STL [R1+0x4618], R7 ;  /* 0x0046180701007387 */ /* 0x000fe80000100800 */
[----:B------:R-:W2:Y:S04]  /*2f1a0*/  LDL R21, [R1+0x5dc] ;  /* 0x0005dc0001157983 */ /* 0x000ea80000100800 */
[----:B------:R-:W-:Y:S04]  /*2f1b0*/  STL [R1+0x461c], R8 ;  /* 0x00461c0801007387 */ /* 0x000fe80000100800 */
[----:B------:R-:W3:Y:S04]  /*2f1c0*/  LDL R36, [R1+0x5e4] ;  /* 0x0005e40001247983 */ /* 0x000ee80000100800 */
[----:B------:R-:W-:Y:S04]  /*2f1d0*/  STL [R1+0x4620], R9 ;  /* 0x0046200901007387 */ /* 0x000fe80000100800 */
[----:B------:R-:W4:Y:S04]  /*2f1e0*/  LDL R37, [R1+0x5e8] ;  /* 0x0005e80001257983 */ /* 0x000f280000100800 */
[----:B------:R-:W-:Y:S04]  /*2f1f0*/  STL [R1+0x4624], R10 ;  /* 0x0046240a01007387 */ /* 0x000fe80000100800 */
[----:B------:R-:W5:Y:S04]  /*2f200*/  LDL R41, [R1+0x5f0] ;  /* 0x0005f00001297983 */ /* 0x000f680000100800 */
[----:B------:R-:W-:Y:S04]  /*2f210*/  STL [R1+0x4628], R11 ;  /* 0x0046280b01007387 */ /* 0x000fe80000100800 */
[----:B------:R-:W-:Y:S04]  /*2f220*/  STL [R1+0x462c], R12 ;  /* 0x00462c0c01007387 */ /* 0x000fe80000100800 */
[----:B------:R-:W-:Y:S04]  /*2f230*/  STL [R1+0x4630], R13 ;  /* 0x0046300d01007387 */ /* 0x000fe80000100800 */
[----:B------:R-:W3:Y:S04]  /*2f240*/  LDL R24, [R1+0x5f4] ;  /* 0x0005f40001187983 */ /* 0x000ee80000100800 */
[----:B------:R-:W5:Y:S04]  /*2f250*/  LDL R47, [R1+0x5f8] ;  /* 0x0005f800012f7983 */ /* 0x000f680000100800 */
[----:B------:R-:W5:Y:S04]  /*2f260*/  LDL R45, [R1+0x600] ;  /* 0x00060000012d7983 */ /* 0x000f680000100800 */
[----:B------:R-:W5:Y:S04]  /*2f270*/  LDL R46, [R1+0x604] ;  /* 0x00060400012e7983 */ /* 0x000f680000100800 */
[----:B------:R0:W-:Y:S04]  /*2f280*/  STL [R1+0x4654], R14 ;  /* 0x0046540e01007387 */ /* 0x0001e80000100800 */
[----:B------:R-:W2:Y:S04]  /*2f290*/  LDL R54, [R1+0x66c] ;  /* 0x00066c0001367983 */ /* 0x000ea80000100800 */
[----:B------:R-:W4:Y:S04]  /*2f2a0*/  LDL R58, [R1+0x6a8] ;  /* 0x0006a800013a7983 */ /* 0x000f280000100800 */
[----:B0-----:R-:W3:Y:S04]  /*2f2b0*/  LDL R14, [R1+0x6a0] ;  /* 0x0006a000010e7983 */ /* 0x001ee80000100800 */
        /* <DEDUP_REMOVED lines=21> */
[----:B------:R-:W-:-:S02]  /*2f410*/  SHF.R.S32.HI R16, RZ, 0x1f, R32 ;  /* 0x0000001fff107819 */ /* 0x000fc40000011420 */
[----:B------:R-:W-:Y:S01]  /*2f420*/  SHF.R.S32.HI R17, RZ, 0x1f, R30 ;  /* 0x0000001fff117819 */ /* 0x000fe2000001141e */
        /* <DEDUP_REMOVED lines=16> */
[----:B--2---:R-:W-:-:S03]  /*2f530*/  SHF.R.S32.HI R44, RZ, 0x1f, R54 ;  /* 0x0000001fff2c7819 */ /* 0x004fc60000011436 */
[----:B------:R-:W2:Y:S01]  /*2f540*/  LDL R54, [R1+0x6f8] ;  /* 0x0006f80001367983 */ /* 0x000ea20000100800 */
[----:B------:R-:W-:Y:S02]  /*2f550*/  SHF.R.S32.HI R18, RZ, 0x1f, R21 ;  /* 0x0000001fff127819 */ /* 0x000fe40000011415 */
[----:B----4-:R-:W-:Y:S02]  /*2f560*/  SHF.R.S32.HI R58, RZ, 0x1f, R58 ;  /* 0x0000001fff3a7819 */ /* 0x010fe4000001143a */
[----:B---3--:R-:W-:Y:S02]  /*2f570*/  SHF.R.S32.HI R14, RZ, 0x1f, R14 ;  /* 0x0000001fff0e7819 */ /* 0x008fe4000001140e */
[----:B------:R-:W-:Y:S02]  /*2f580*/  SHF.R.S32.HI R22, RZ, 0x1f, R24 ;  /* 0x0000001fff167819 */ /* 0x000fe40000011418 */
[----:B------:R-:W-:Y:S02]  /*2f590*/  SHF.R.S32.HI R19, RZ, 0x1f, R36 ;  /* 0x0000001fff137819 */ /* 0x000fe40000011424 */
[----:B------:R-:W-:Y:S01]  /*2f5a0*/  SHF.R.S32.HI R20, RZ, 0x1f, R37 ;  /* 0x0000001fff147819 */ /* 0x000fe20000011425 */
[----:B------:R-:W3:Y:S01]  /*2f5b0*/  LDL R36, [R1+0x640] ;  /* 0x0006400001247983 */ /* 0x000ee20000100800 */
[----:B-----5:R-:W-:-:S02]  /*2f5c0*/  SHF.R.S32.HI R21, RZ, 0x1f, R41 ;  /* 0x0000001fff157819 */ /* 0x020fc40000011429 */
[----:B------:R-:W-:Y:S01]  /*2f5d0*/  SHF.R.S32.HI R23, RZ, 0x1f, R47 ;  /* 0x0000001fff177819 */ /* 0x000fe2000001142f */
[----:B------:R-:W4:Y:S01]  /*2f5e0*/  LDL R37, [R1+0x644] ;  /* 0x0006440001257983 */ /* 0x000f220000100800 */
[----:B------:R-:W-:Y:S02]  /*2f5f0*/  SHF.R.S32.HI R24, RZ, 0x1f, R45 ;  /* 0x0000001fff187819 */ /* 0x000fe4000001142d */
[----:B------:R-:W-:Y:S01]  /*2f600*/  SHF.R.S32.HI R25, RZ, 0x1f, R46 ;  /* 0x0000001fff197819 */ /* 0x000fe2000001142e */
[----:B------:R-:W5:Y:S01]  /*2f610*/  LDL R41, [R1+0x65c] ;  /* 0x00065c0001297983 */ /* 0x000f620000100800 */
[----:B------:R-:W-:Y:S02]  /*2f620*/  SHF.R.S32.HI R27, RZ, 0x1f, R48 ;  /* 0x0000001fff1b7819 */ /* 0x000fe40000011430 */
[----:B------:R-:W-:Y:S01]  /*2f630*/  SHF.R.S32.HI R33, RZ, 0x1f, R49 ;  /* 0x0000001fff217819 */ /* 0x000fe20000011431 */
[----:B------:R-:W5:Y:S01]  /*2f640*/  LDL R45, [R1+0x670] ;  /* 0x00067000012d7983 */ /* 0x000f620000100800 */
[----:B------:R-:W-:-:S03]  /*2f650*/  SHF.R.S32.HI R56, RZ, 0x1f, R56 ;  /* 0x0000001fff387819 */ /* 0x000fc60000011438 */
[----:B------:R-:W5:Y:S04]  /*2f660*/  LDL R46, [R1+0x674] ;  /* 0x00067400012e7983 */ /* 0x000f680000100800 */
[----:B------:R-:W5:Y:S04]  /*2f670*/  LDL R47, [R1+0x67c] ;  /* 0x00067c00012f7983 */ /* 0x000f680000100800 */
[----:B------:R-:W5:Y:S04]  /*2f680*/  LDL R48, [R1+0x680] ;  /* 0x0006800001307983 */ /* 0x000f680000100800 */
[----:B------:R-:W5:Y:S04]  /*2f690*/  LDL R49, [R1+0x688] ;  /* 0x0006880001317983 */ /* 0x000f680000100800 */
[----:B------:R0:W-:Y:S04]  /*2f6a0*/  STL [R1+0xe0], R14 ;  /* 0x0000e00e01007387 */ /* 0x0001e80000100800 */
[----:B------:R1:W-:Y:S01]  /*2f6b0*/  STL [R1+0xe4], R58 ;  /* 0x0000e43a01007387 */ /* 0x0003e20000100800 */
[----:B0-----:R-:W-:-:S03]  /*2f6c0*/  SHF.R.S32.HI R14, RZ, 0x1f, R61 ;  /* 0x0000001fff0e7819 */ /* 0x001fc6000001143d */
[----:B-1----:R-:W3:Y:S04]  /*2f6d0*/  LDL R58, [R1+0x71c] ;  /* 0x00071c00013a7983 */ /* 0x002ee80000100800 */
[----:B------:R0:W-:Y:S04]  /*2f6e0*/  STL [R1+0xe8], R56 ;  /* 0x0000e83801007387 */ /* 0x0001e80000100800 */
[----:B0-----:R-:W4:Y:S04]  /*2f6f0*/  LDL R56, [R1+0x720] ;  /* 0x0007200001387983 */ /* 0x001f280000100800 */
[----:B------:R0:W-:Y:S04]  /*2f700*/  STL [R1+0xec], R14 ;  /* 0x0000ec0e01007387 */ /* 0x0001e80000100800 */
[----:B------:R-:W5:Y:S01]  /*2f710*/  LDL R61, [R1+0x724] ;  /* 0x00072400013d7983 */ /* 0x000f620000100800 */
[----:B------:R-:W-:-:S02]  /*2f720*/  SHF.R.S32.HI R13, RZ, 0x1f, R13 ;  /* 0x0000001fff0d7819 */ /* 0x000fc4000001140d */
[----:B0-----:R-:W-:Y:S02]  /*2f730*/  SHF.R.S32.HI R14, RZ, 0x1f, R60 ;  /* 0x0000001fff0e7819 */ /* 0x001fe4000001143c */
[----:B------:R-:W5:Y:S04]  /*2f740*/  LDL R60, [R1+0x728] ;  /* 0x00072800013c7983 */ /* 0x000f680000100800 */
[----:B------:R0:W-:Y:S04]  /*2f750*/  STL [R1+0xf0], R13 ;  /* 0x0000f00d01007387 */ /* 0x0001e80000100800 */
[----:B------:R-:W-:Y:S01]  /*2f760*/  STL [R1+0xf4], R14 ;  /* 0x0000f40e01007387 */ /* 0x000fe20000100800 */
[----:B0-----:R-:W-:-:S02]  /*2f770*/  SHF.R.S32.HI R13, RZ, 0x1f, R12 ;  /* 0x0000001fff0d7819 */ /* 0x001fc4000001140c */
[----:B------:R-:W-:Y:S02]  /*2f780*/  SHF.R.S32.HI R12, RZ, 0x1f, R11 ;  /* 0x0000001fff0c7819 */ /* 0x000fe4000001140b */
[----:B------:R-:W-:Y:S02]  /*2f790*/  SHF.R.S32.HI R11, RZ, 0x1f, R10 ;  /* 0x0000001fff0b7819 */ /* 0x000fe4000001140a */
[----:B------:R-:W-:Y:S01]  /*2f7a0*/  SHF.R.S32.HI R10, RZ, 0x1f, R9 ;  /* 0x0000001fff0a7819 */ /* 0x000fe20000011409 */
[----:B------:R-:W-:Y:S01]  /*2f7b0*/  STL [R1+0xf8], R13 ;  /* 0x0000f80d01007387 */ /* 0x000fe20000100800 */
[----:B------:R-:W-:-:S03]  /*2f7c0*/  SHF.R.S32.HI R9, RZ, 0x1f, R8 ;  /* 0x0000001fff097819 */ /* 0x000fc60000011408 */
[----:B------:R-:W-:Y:S01]  /*2f7d0*/  STL [R1+0xfc], R12 ;  /* 0x0000fc0c01007387 */ /* 0x000fe20000100800 */
[----:B------:R-:W-:-:S03]  /*2f7e0*/  SHF.R.S32.HI R8, RZ, 0x1f, R0 ;  /* 0x0000001fff087819 */ /* 0x000fc60000011400 */
[----:B------:R-:W-:Y:S04]  /*2f7f0*/  STL [R1+0x100], R11 ;  /* 0x0001000b01007387 */ /* 0x000fe80000100800 */
[----:B------:R-:W-:Y:S04]  /*2f800*/  STL [R1+0x104], R10 ;  /* 0x0001040a01007387 */ /* 0x000fe80000100800 */
[----:B------:R-:W5:Y:S04]  /*2f810*/  LDL R0, [R1+0x730] ;  /* 0x0007300001007983 */ /* 0x000f680000100800 */
[----:B------:R0:W-:Y:S04]  /*2f820*/  STL [R1+0x108], R9 ;  /* 0x0001080901007387 */ /* 0x0001e80000100800 */
[----:B------:R1:W-:Y:S01]  /*2f830*/  STL [R1+0x10c], R8 ;  /* 0x00010c0801007387 */ /* 0x0003e20000100800 */
[----:B0-----:R-:W-:-:S03]  /*2f840*/  SHF.R.S32.HI R9, RZ, 0x1f, R2 ;  /* 0x0000001fff097819 */ /* 0x001fc60000011402 */
[----:B------:R-:W5:Y:S01]  /*2f850*/  LDL R2, [R1+0x734] ;  /* 0x0007340001027983 */ /* 0x000f620000100800 */
[----:B-1----:R-:W-:-:S03]  /*2f860*/  SHF.R.S32.HI R8, RZ, 0x1f, R7 ;  /* 0x0000001fff087819 */ /* 0x002fc60000011407 */
[----:B------:R-:W-:Y:S01]  /*2f870*/  STL [R1+0x110], R9 ;  /* 0x0001100901007387 */ /* 0x000fe20000100800 */
[----:B------:R-:W-:-:S03]  /*2f880*/  SHF.R.S32.HI R7, RZ, 0x1f, R53 ;  /* 0x0000001fff077819 */ /* 0x000fc60000011435 */
[----:B------:R-:W5:Y:S04]  /*2f890*/  LDL R53, [R1+0x738] ;  /* 0x0007380001357983 */ /* 0x000f680000100800 */
[----:B------:R-:W-:Y:S04]  /*2f8a0*/  STL [R1+0x114], R8 ;  /* 0x0001140801007387 */ /* 0x000fe80000100800 */
[----:B------:R2:W-:Y:S02]  /*2f8b0*/  STL [R1+0x118], R7 ;  /* 0x0001180701007387 */ /* 0x0005e40000100800 */
[----:B--2---:R-:W-:-:S02]  /*2f8c0*/  SHF.R.S32.HI R7, RZ, 0x1f, R54 ;  /* 0x0000001fff077819 */ /* 0x004fc40000011436 */
[----:B------:R-:W2:Y:S01]  /*2f8d0*/  LDL R54, [R1+0x73c] ;  /* 0x00073c0001367983 */ /* 0x000ea20000100800 */
[----:B------:R-:W-:-:S05]  /*2f8e0*/  SHF.R.S32.HI R5, RZ, 0x1f, R5 ;  /* 0x0000001fff057819 */ /* 0x000fca0000011405 */
[----:B------:R0:W-:Y:S04]  /*2f8f0*/  STL [R1+0x11c], R5 ;  /* 0x00011c0501007387 */ /* 0x0001e80000100800 */
[----:B------:R-:W-:Y:S01]  /*2f900*/  STL [R1+0x120], R7 ;  /* 0x0001200701007387 */ /* 0x000fe20000100800 */
[----:B0-----:R-:W-:Y:S02]  /*2f910*/  SHF.R.S32.HI R5, RZ, 0x1f, R6 ;  /* 0x0000001fff057819 */ /* 0x001fe40000011406 */
[----:B------:R-:W-:Y:S02]  /*2f920*/  SHF.R.S32.HI R6, RZ, 0x1f, R57 ;  /* 0x0000001fff067819 */ /* 0x000fe40000011439 */
[----:B------:R-:W2:Y:S04]  /*2f930*/  LDL R57, [R1+0x744] ;  /* 0x0007440001397983 */ /* 0x000ea80000100800 */
[----:B------:R0:W-:Y:S04]  /*2f940*/  STL [R1+0x124], R5 ;  /* 0x0001240501007387 */ /* 0x0001e80000100800 */
[----:B------:R-:W-:Y:S01]  /*2f950*/  STL [R1+0x12c], R6 ;  /* 0x00012c0601007387 */ /* 0x000fe20000100800 */
[----:B0-----:R-:W-:-:S02]  /*2f960*/  SHF.R.S32.HI R5, RZ, 0x1f, R4 ;  /* 0x0000001fff057819 */ /* 0x001fc40000011404 */
[----:B------:R-:W-:Y:S02]  /*2f970*/  SHF.R.S32.HI R4, RZ, 0x1f, R3 ;  /* 0x0000001fff047819 */ /* 0x000fe40000011403 */
[----:B------:R-:W-:Y:S01]  /*2f980*/  SHF.R.S32.HI R3, RZ, 0x1f, R59 ;  /* 0x0000001fff037819 */ /* 0x000fe2000001143b */
[----:B------:R-:W-:Y:S04]  /*2f990*/  STL [R1+0x130], R5 ;  /* 0x0001300501007387 */ /* 0x000fe80000100800 */
[----:B------:R-:W2:Y:S04]  /*2f9a0*/  LDL R14, [R1+0x748] ;  /* 0x00074800010e7983 */ /* 0x000ea80000100800 */
[----:B------:R0:W-:Y:S04]  /*2f9b0*/  STL [R1+0x134], R4 ;  /* 0x0001340401007387 */ /* 0x0001e80000100800 */
[----:B0-----:R-:W2:Y:S04]  /*2f9c0*/  LDL R4, [R1+0x74c] ;  /* 0x00074c0001047983 */ /* 0x001ea80000100800 */
[----:B------:R0:W-:Y:S01]  /*2f9d0*/  STL [R1+0x138], R3 ;  /* 0x0001380301007387 */ /* 0x0001e20000100800 */
[----:B---3--:R-:W-:-:S03]  /*2f9e0*/  SHF.R.S32.HI R7, RZ, 0x1f, R58 ;  /* 0x0000001fff077819 */ /* 0x008fc6000001143a */
[----:B------:R-:W3:Y:S04]  /*2f9f0*/  LDL R59, [R1+0x750] ;  /* 0x00075000013b7983 */ /* 0x000ee80000100800 */
[----:B0-----:R-:W3:Y:S01]  /*2fa00*/  LDL R3, [R1+0x754] ;  /* 0x0007540001037983 */ /* 0x001ee20000100800 */
[----:B----4-:R-:W-:-:S03]  /*2fa10*/  SHF.R.S32.HI R6, RZ, 0x1f, R56 ;  /* 0x0000001fff067819 */ /* 0x010fc60000011438 */
[----:B------:R-:W-:Y:S04]  /*2fa20*/  STL [R1+0x13c], R7 ;  /* 0x00013c0701007387 */ /* 0x000fe80000100800 */
[----:B------:R-:W4:Y:S01]  /*2fa30*/  LDL R13, [R1+0x740] ;  /* 0x00074000010d7983 */ /* 0x000f220000100800 */
[----:B-----5:R-:W-:-:S03]  /*2fa40*/  SHF.R.S32.HI R5, RZ, 0x1f, R61 ;  /* 0x0000001fff057819 */ /* 0x020fc6000001143d */
[----:B------:R-:W-:Y:S04]  /*2fa50*/  STL [R1+0x148], R6 ;  /* 0x0001480601007387 */ /* 0x000fe80000100800 */
[----:B------:R-:W5:Y:S04]  /*2fa60*/  LDL R61, [R1+0x72c] ;  /* 0x00072c00013d7983 */ /* 0x000f680000100800 */
[----:B------:R0:W-:Y:S04]  /*2fa70*/  STL [R1+0x150], R5 ;  /* 0x0001500501007387 */ /* 0x0001e80000100800 */
[----:B------:R-:W5:Y:S04]  /*2fa80*/  LDL R12, [R1+0x718] ;  /* 0x00071800010c7983 */ /* 0x000f680000100800 */
[----:B------:R-:W5:Y:S01]  /*2fa90*/  LDL R11, [R1+0x710] ;  /* 0x00071000010b7983 */ /* 0x000f620000100800 */
[----:B0-----:R-:W-:-:S05]  /*2faa0*/  SHF.R.S32.HI R5, RZ, 0x1f, R60 ;  /* 0x0000001fff057819 */ /* 0x001fca000001143c */
[----:B------:R0:W-:Y:S04]  /*2fab0*/  STL [R1+0x154], R5 ;  /* 0x0001540501007387 */ /* 0x0001e80000100800 */
[----:B------:R-:W5:Y:S04]  /*2fac0*/  LDL R10, [R1+0x700] ;  /* 0x00070000010a7983 */ /* 0x000f680000100800 */
[----:B------:R-:W5:Y:S04]  /*2fad0*/  LDL R9, [R1+0x6ec] ;  /* 0x0006ec0001097983 */ /* 0x000f680000100800 */
[----:B------:R-:W5:Y:S04]  /*2fae0*/  LDL R8, [R1+0x6dc] ;  /* 0x0006dc0001087983 */ /* 0x000f680000100800 */
[----:B------:R-:W5:Y:S01]  /*2faf0*/  LDL R60, [R1+0x6d0] ;  /* 0x0006d000013c7983 */ /* 0x000f620000100800 */
[----:B------:R-:W-:-:S03]  /*2fb00*/  SHF.R.S32.HI R6, RZ, 0x1f, R0 ;  /* 0x0000001fff067819 */ /* 0x000fc60000011400 */
[----:B------:R-:W5:Y:S04]  /*2fb10*/  LDL R0, [R1+0x6c4] ;  /* 0x0006c40001007983 */ /* 0x000f680000100800 */
[----:B------:R1:W-:Y:S04]  /*2fb20*/  STL [R1+0x158], R6 ;  /* 0x0001580601007387 */ /* 0x0003e80000100800 */
[----:B------:R-:W5:Y:S01]  /*2fb30*/  LDL R7, [R1+0x6b4] ;  /* 0x0006b40001077983 */ /* 0x000f620000100800 */
[----:B0-----:R-:W-:-:S03]  /*2fb40*/  SHF.R.S32.HI R5, RZ, 0x1f, R2 ;  /* 0x0000001fff057819 */ /* 0x001fc60000011402 */
[----:B------:R-:W5:Y:S04]  /*2fb50*/  LDL R2, [R1+0x6a4] ;  /* 0x0006a40001027983 */ /* 0x000f680000100800 */
[----:B------:R0:W-:Y:S01]  /*2fb60*/  STL [R1+0x15c], R5 ;  /* 0x00015c0501007387 */ /* 0x0001e20000100800 */
[----:B-1----:R-:W-:-:S03]  /*2fb70*/  SHF.R.S32.HI R6, RZ, 0x1f, R53 ;  /* 0x0000001fff067819 */ /* 0x002fc60000011435 */
[----:B------:R-:W5:Y:S04]  /*2fb80*/  LDL R53, [R1+0x684] ;  /* 0x0006840001357983 */ /* 0x000f680000100800 */
[----:B0-----:R-:W5:Y:S04]  /*2fb90*/  LDL R5, [R1+0x694] ;  /* 0x0006940001057983 */ /* 0x001f680000100800 */
[----:B------:R0:W-:Y:S04]  /*2fba0*/  STL [R1+0x160], R6 ;  /* 0x0001600601007387 */ /* 0x0001e80000100800 */
[----:B0-----:R-:W5:Y:S01]  /*2fbb0*/  LDL R6, [R1+0x678] ;  /* 0x0006780001067983 */ /* 0x001f620000100800 */
[----:B--2---:R-:W-:-:S03]  /*2fbc0*/  SHF.R.S32.HI R56, RZ, 0x1f, R54 ;  /* 0x0000001fff387819 */ /* 0x004fc60000011436 */
[----:B------:R-:W2:Y:S04]  /*2fbd0*/  LDL R54, [R1+0x660] ;  /* 0x0006600001367983 */ /* 0x000ea80000100800 */
[----:B------:R0:W-:Y:S04]  /*2fbe0*/  STL [R1+0x164], R56 ;  /* 0x0001643801007387 */ /* 0x0001e80000100800 */
[----:B------:R-:W2:Y:S04]  /*2fbf0*/  LDL R58, [R1+0x654] ;  /* 0x00065400013a7983 */ /* 0x000ea80000100800 */
[----:B0-----:R-:W2:Y:S01]  /*2fc00*/  LDL R56, [R1+0x648] ;  /* 0x0006480001387983 */ /* 0x001ea20000100800 */
[----:B------:R-:W-:-:S05]  /*2fc10*/  SHF.R.S32.HI R57, RZ, 0x1f, R57 ;  /* 0x0000001fff397819 */ /* 0x000fca0000011439 */
[----:B------:R0:W-:Y:S04]  /*2fc20*/  STL [R1+0x168], R57 ;  /* 0x0001683901007387 */ /* 0x0001e80000100800 */
[----:B0-----:R-:W2:Y:S01]  /*2fc30*/  LDL R57, [R1+0x638] ;  /* 0x0006380001397983 */ /* 0x001ea20000100800 */
[----:B------:R-:W-:-:S05]  /*2fc40*/  SHF.R.S32.HI R14, RZ, 0x1f, R14 ;  /* 0x0000001fff0e7819 */ /* 0x000fca000001140e */
[----:B------:R3:W-:Y:S01]  /*2fc50*/  STL [R1+0x16c], R14 ;  /* 0x00016c0e01007387 */ /* 0x0007e20000100800 */
[----:B------:R-:W-:-:S05]  /*2fc60*/  SHF.R.S32.HI R4, RZ, 0x1f, R4 ;  /* 0x0000001fff047819 */ /* 0x000fca0000011404 */
[----:B------:R0:W-:Y:S01]  /*2fc70*/  STL [R1+0x170], R4 ;  /* 0x0001700401007387 */ /* 0x0001e20000100800 */
[----:B---3--:R-:W-:Y:S02]  /*2fc80*/  SHF.R.S32.HI R14, RZ, 0x1f, R59 ;  /* 0x0000001fff0e7819 */ /* 0x008fe4000001143b */
[----:B------:R-:W-:Y:S01]  /*2fc90*/  SHF.R.S32.HI R3, RZ, 0x1f, R3 ;  /* 0x0000001fff037819 */ /* 0x000fe20000011403 */
[----:B0-----:R-:W3:Y:S04]  /*2fca0*/  LDL R4, [R1+0x62c] ;  /* 0x00062c0001047983 */ /* 0x001ee80000100800 */
[----:B------:R0:W-:Y:S04]  /*2fcb0*/  STL [R1+0x174], R3 ;  /* 0x0001740301007387 */ /* 0x0001e80000100800 */
[----:B0-----:R-:W3:Y:S04]  /*2fcc0*/  LDL R3, [R1+0x618] ;  /* 0x0006180001037983 */ /* 0x001ee80000100800 */
[----:B------:R5:W-:Y:S04]  /*2fcd0*/  STL [R1+0x178], R14 ;  /* 0x0001780e01007387 */ /* 0x000be80000100800 */
[----:B------:R-:W3:Y:S01]  /*2fce0*/  LDL R59, [R1+0x60c] ;  /* 0x00060c00013b7983 */ /* 0x000ee20000100800 */
[----:B----4-:R-:W-:-:S02]  /*2fcf0*/  SHF.R.S32.HI R13, RZ, 0x1f, R13 ;  /* 0x0000001fff0d7819 */ /* 0x010fc4000001140d */
[----:B-----5:R-:W-:Y:S02]  /*2fd00*/  SHF.R.S32.HI R14, RZ, 0x1f, R61 ;  /* 0x0000001fff0e7819 */ /* 0x020fe4000001143d */
[----:B------:R-:W4:Y:S04]  /*2fd10*/  LDL R61, [R1+0x5fc] ;  /* 0x0005fc00013d7983 */ /* 0x000f280000100800 */
        /* <DEDUP_REMOVED lines=14> */
[----:B------:R-:W-:Y:S01]  /*2fe00*/  STL [R1+0x198], R9 ;  /* 0x0001980901007387 */ /* 0x000fe20000100800 */
[----:B------:R-:W-:-:S02]  /*2fe10*/  SHF.R.S32.HI R7, RZ, 0x1f, R7 ;  /* 0x0000001fff077819 */ /* 0x000fc40000011407 */
[----:B0-----:R-:W-:Y:S02]  /*2fe20*/  SHF.R.S32.HI R8, RZ, 0x1f, R0 ;  /* 0x0000001fff087819 */ /* 0x001fe40000011400 */
[----:B------:R-:W5:Y:S04]  /*2fe30*/  LDL R0, [R1+0x5e0] ;  /* 0x0005e00001007983 */ /* 0x000f680000100800 */
[----:B------:R0:W-:Y:S02]  /*2fe40*/  STL [R1+0x19c], R8 ;  /* 0x00019c0801007387 */ /* 0x0001e40000100800 */
[----:B0-----:R-:W-:Y:S02]  /*2fe50*/  SHF.R.S32.HI R8, RZ, 0x1f, R2 ;  /* 0x0000001fff087819 */ /* 0x001fe40000011402 */
[----:B------:R-:W5:Y:S04]  /*2fe60*/  LDL R2, [R1+0x5d8] ;  /* 0x0005d80001027983 */ /* 0x000f680000100800 */
[----:B------:R0:W-:Y:S04]  /*2fe70*/  STL [R1+0x1a0], R7 ;  /* 0x0001a00701007387 */ /* 0x0001e80000100800 */
[----:B------:R-:W-:Y:S01]  /*2fe80*/  STL [R1+0x1a4], R8 ;  /* 0x0001a40801007387 */ /* 0x000fe20000100800 */
[----:B0-----:R-:W-:-:S02]  /*2fe90*/  SHF.R.S32.HI R7, RZ, 0x1f, R5 ;  /* 0x0000001fff077819 */ /* 0x001fc40000011405 */
[----:B------:R-:W-:Y:S02]  /*2fea0*/  SHF.R.S32.HI R5, RZ, 0x1f, R53 ;  /* 0x0000001fff057819 */ /* 0x000fe40000011435 */
[----:B------:R-:W5:Y:S04]  /*2feb0*/  LDL R53, [R1+0x5d0] ;  /* 0x0005d00001357983 */ /* 0x000f680000100800 */
[----:B------:R-:W-:Y:S04]  /*2fec0*/  STL [R1+0x1a8], R7 ;  /* 0x0001a80701007387 */ /* 0x000fe80000100800 */
[----:B------:R2:W-:Y:S02]  /*2fed0*/  STL [R1+0x1ac], R5 ;  /* 0x0001ac0501007387 */ /* 0x0005e40000100800 */
[----:B--2---:R-:W-:-:S02]  /*2fee0*/  SHF.R.S32.HI R5, RZ, 0x1f, R54 ;  /* 0x0000001fff057819 */ /* 0x004fc40000011436 */
[----:B------:R-:W2:Y:S01]  /*2fef0*/  LDL R54, [R1+0x5cc] ;  /* 0x0005cc0001367983 */ /* 0x000ea20000100800 */
[----:B------:R-:W-:Y:S02]  /*2ff00*/  SHF.R.S32.HI R6, RZ, 0x1f, R6 ;  /* 0x0000001fff067819 */ /* 0x000fe40000011406 */
[----:B------:R-:W-:-:S03]  /*2ff10*/  SHF.R.S32.HI R7, RZ, 0x1f, R58 ;  /* 0x0000001fff077819 */ /* 0x000fc6000001143a */
[----:B------:R0:W-:Y:S04]  /*2ff20*/  STL [R1+0x1b0], R6 ;  /* 0x0001b00601007387 */ /* 0x0001e80000100800 */
[----:B------:R1:W-:Y:S01]  /*2ff30*/  STL [R1+0x1b4], R5 ;  /* 0x0001b40501007387 */ /* 0x0003e20000100800 */
[----:B0-----:R-:W-:-:S03]  /*2ff40*/  SHF.R.S32.HI R6, RZ, 0x1f, R56 ;  /* 0x0000001fff067819 */ /* 0x001fc60000011438 */
[----:B------:R-:W-:Y:S04]  /*2ff50*/  STL [R1+0x1b8], R7 ;  /* 0x0001b80701007387 */ /* 0x000fe80000100800 */
[----:B------:R-:W2:Y:S04]  /*2ff60*/  LDL R14, [R1+0x5c8] ;  /* 0x0005c800010e7983 */ /* 0x000ea80000100800 */
[----:B------:R-:W-:Y:S04]  /*2ff70*/  STL [R1+0x1bc], R6 ;  /* 0x0001bc0601007387 */ /* 0x000fe80000100800 */
[----:B------:R-:W2:Y:S01]  /*2ff80*/  LDL R58, [R1+0x5c4] ;  /* 0x0005c400013a7983 */ /* 0x000ea20000100800 */
[----:B-1----:R-:W-:-:S05]  /*2ff90*/  SHF.R.S32.HI R5, RZ, 0x1f, R57 ;  /* 0x0000001fff057819 */ /* 0x002fca0000011439 */
[----:B------:R3:W-:Y:S04]  /*2ffa0*/  STL [R1+0x1c0], R5 ;  /* 0x0001c00501007387 */ /* 0x0007e80000100800 */
[----:B------:R-:W2:Y:S04]  /*2ffb0*/  LDL R56, [R1+0x5c0] ;  /* 0x0005c00001387983 */ /* 0x000ea80000100800 */
[----:B------:R-:W2:Y:S01]  /*2ffc0*/  LDL R57, [R1+0x5bc] ;  /* 0x0005bc0001397983 */ /* 0x000ea20000100800 */
[----:B---3--:R-:W-:-:S05]  /*2ffd0*/  SHF.R.S32.HI R5, RZ, 0x1f, R4 ;  /* 0x0000001fff057819 */ /* 0x008fca0000011404 */
[----:B------:R-:W-:Y:S04]  /*2ffe0*/  STL [R1+0x1c4], R5 ;  /* 0x0001c40501007387 */ /* 0x000fe80000100800 */
[----:B------:R-:W3:Y:S01]  /*2fff0*/  LDL R13, [R1+0x5b0] ;  /* 0x0005b000010d7983 */ /* 0x000ee20000100800 */
[----:B------:R-:W-:-:S05]  /*30000*/  SHF.R.S32.HI R4, RZ, 0x1f, R3 ;  /* 0x0000001fff047819 */ /* 0x000fca0000011403 */
[----:B------:R-:W-:Y:S01]  /*30010*/  STL [R1+0x1c8], R4 ;  /* 0x0001c80401007387 */ /* 0x000fe20000100800 */
[----:B------:R-:W-:-:S03]  /*30020*/  SHF.R.S32.HI R3, RZ, 0x1f, R59 ;  /* 0x0000001fff037819 */ /* 0x000fc6000001143b */
[----:B------:R-:W3:Y:S04]  /*30030*/  LDL R59, [R1+0x5ac] ;  /* 0x0005ac00013b7983 */ /* 0x000ee80000100800 */
[----:B------:R4:W-:Y:S04]  /*30040*/  STL [R1+0x1cc], R3 ;  /* 0x0001cc0301007387 */ /* 0x0009e80000100800 */
[----:B------:R-:W3:Y:S04]  /*30050*/  LDL R12, [R1+0x5a8] ;  /* 0x0005a800010c7983 */ /* 0x000ee80000100800 */
[----:B------:R-:W3:Y:S01]  /*30060*/  LDL R11, [R1+0x5a4] ;  /* 0x0005a400010b7983 */ /* 0x000ee20000100800 */
[----:B----4-:R-:W-:-:S05]  /*30070*/  SHF.R.S32.HI R3, RZ, 0x1f, R61 ;  /* 0x0000001fff037819 */ /* 0x010fca000001143d */
[----:B------:R0:W-:Y:S04]  /*30080*/  STL [R1+0x1d0], R3 ;  /* 0x0001d00301007387 */ /* 0x0001e80000100800 */
[----:B------:R-:W4:Y:S04]  /*30090*/  LDL R10, [R1+0x5a0] ;  /* 0x0005a000010a7983 */ /* 0x000f280000100800 */
[----:B------:R-:W4:Y:S04]  /*300a0*/  LDL R9, [R1+0x59c] ;  /* 0x00059c0001097983 */ /* 0x000f280000100800 */
[----:B------:R-:W4:Y:S04]  /*300b0*/  LDL R8, [R1+0x598] ;  /* 0x0005980001087983 */ /* 0x000f280000100800 */
[----:B------:R-:W4:Y:S01]  /*300c0*/  LDL R61, [R1+0x594] ;  /* 0x00059400013d7983 */ /* 0x000f220000100800 */
[----:B-----5:R-:W-:-:S03]  /*300d0*/  SHF.R.S32.HI R4, RZ, 0x1f, R60 ;  /* 0x0000001fff047819 */ /* 0x020fc6000001143c */
[----:B------:R-:W5:Y:S04]  /*300e0*/  LDL R60, [R1+0x590] ;  /* 0x00059000013c7983 */ /* 0x000f680000100800 */
[----:B------:R-:W-:Y:S04]  /*300f0*/  STL [R1+0x1d4], R4 ;  /* 0x0001d40401007387 */ /* 0x000fe80000100800 */
[----:B------:R-:W5:Y:S01]  /*30100*/  LDL R7, [R1+0x588] ;  /* 0x0005880001077983 */ /* 0x000f620000100800 */
[----:B0-----:R-:W-:-:S03]  /*30110*/  SHF.R.S32.HI R3, RZ, 0x1f, R0 ;  /* 0x0000001fff037819 */ /* 0x001fc60000011400 */
[----:B------:R-:W5:Y:S04]  /*30120*/  LDL R0, [R1+0x584] ;  /* 0x0005840001007983 */ /* 0x000f680000100800 */
[----:B------:R0:W-:Y:S04]  /*30130*/  STL [R1+0x1d8], R3 ;  /* 0x0001d80301007387 */ /* 0x0001e80000100800 */
        /* <DEDUP_REMOVED lines=8> */
[----:B------:R-:W5:Y:S04]  /*301c0*/  LDL R4, [R1+0x570] ;  /* 0x0005700001047983 */ /* 0x000f680000100800 */
[----:B0-----:R-:W5:Y:S01]  /*301d0*/  LDL R3, [R1+0x56c] ;  /* 0x00056c0001037983 */ /* 0x001f620000100800 */
[----:B--2---:R-:W-:-:S05]  /*301e0*/  SHF.R.S32.HI R54, RZ, 0x1f, R54 ;  /* 0x0000001fff367819 */ /* 0x004fca0000011436 */
[----:B------:R0:W-:Y:S04]  /*301f0*/  STL [R1+0x1e4], R54 ;  /* 0x0001e43601007387 */ /* 0x0001e80000100800 */
[----:B0-----:R-:W2:Y:S01]  /*30200*/  LDL R54, [R1+0x568] ;  /* 0x0005680001367983 */ /* 0x001ea20000100800 */
[----:B------:R-:W-:Y:S02]  /*30210*/  SHF.R.S32.HI R14, RZ, 0x1f, R14 ;  /* 0x0000001fff0e7819 */ /* 0x000fe4000001140e */
[----:B------:R-:W-:-:S03]  /*30220*/  SHF.R.S32.HI R58, RZ, 0x1f, R58 ;  /* 0x0000001fff3a7819 */ /* 0x000fc6000001143a */
[----:B------:R0:W-:Y:S04]  /*30230*/  STL [R1+0x1e8], R14 ;  /* 0x0001e80e01007387 */ /* 0x0001e80000100800 */
[----:B------:R1:W-:Y:S01]  /*30240*/  STL [R1+0x1ec], R58 ;  /* 0x0001ec3a01007387 */ /* 0x0003e20000100800 */
[----:B------:R-:W-:Y:S02]  /*30250*/  SHF.R.S32.HI R56, RZ, 0x1f, R56 ;  /* 0x0000001fff387819 */ /* 0x000fe40000011438 */
[----:B0-----:R-:W-:Y:S01]  /*30260*/  SHF.R.S32.HI R14, RZ, 0x1f, R57 ;  /* 0x0000001fff0e7819 */ /* 0x001fe20000011439 */
[----:B-1----:R-:W2:Y:S04]  /*30270*/  LDL R58, [R1+0x564] ;  /* 0x00056400013a7983 */ /* 0x002ea80000100800 */
[----:B------:R0:W-:Y:S04]  /*30280*/  STL [R1+0x1f0], R56 ;  /* 0x0001f03801007387 */ /* 0x0001e80000100800 */
[----:B0-----:R-:W2:Y:S04]  /*30290*/  LDL R56, [R1+0x560] ;  /* 0x0005600001387983 */ /* 0x001ea80000100800 */
[----:B------:R0:W-:Y:S04]  /*302a0*/  STL [R1+0x1f4], R14 ;  /* 0x0001f40e01007387 */ /* 0x0001e80000100800 */
[----:B------:R-:W2:Y:S01]  /*302b0*/  LDL R57, [R1+0x55c] ;  /* 0x00055c0001397983 */ /* 0x000ea20000100800 */
[----:B---3--:R-:W-:-:S02]  /*302c0*/  SHF.R.S32.HI R13, RZ, 0x1f, R13 ;  /* 0x0000001fff0d7819 */ /* 0x008fc4000001140d */
[----:B0-----:R-:W-:Y:S02]  /*302d0*/  SHF.R.S32.HI R14, RZ, 0x1f, R59 ;  /* 0x0000001fff0e7819 */ /* 0x001fe4000001143b */
[----:B------:R-:W3:Y:S04]  /*302e0*/  LDL R59, [R1+0x558] ;  /* 0x00055800013b7983 */ /* 0x000ee80000100800 */
[----:B------:R0:W-:Y:S04]  /*302f0*/  STL [R1+0x1f8], R13 ;  /* 0x0001f80d01007387 */ /* 0x0001e80000100800 */
[----:B------:R-:W-:Y:S01]  /*30300*/  STL [R1+0x1fc], R14 ;  /* 0x0001fc0e01007387 */ /* 0x000fe20000100800 */
[----:B0-----:R-:W-:-:S02]  /*30310*/  SHF.R.S32.HI R13, RZ, 0x1f, R12 ;  /* 0x0000001fff0d7819 */ /* 0x001fc4000001140c */
[----:B------:R-:W-:Y:S02]  /*30320*/  SHF.R.S32.HI R12, RZ, 0x1f, R11 ;  /* 0x0000001fff0c7819 */ /* 0x000fe4000001140b */
[----:B----4-:R-:W-:Y:S01]  /*30330*/  SHF.R.S32.HI R11, RZ, 0x1f, R10 ;  /* 0x0000001fff0b7819 */ /* 0x010fe2000001140a */
[----:B------:R-:W-:Y:S01]  /*30340*/  STL [R1+0x200], R13 ;  /* 0x0002000d01007387 */ /* 0x000fe20000100800 */
[----:B------:R-:W-:-:S03]  /*30350*/  SHF.R.S32.HI R10, RZ, 0x1f, R9 ;  /* 0x0000001fff0a7819 */ /* 0x000fc60000011409 */
[----:B------:R-:W-:Y:S01]  /*30360*/  STL [R1+0x204], R12 ;  /* 0x0002040c01007387 */ /* 0x000fe20000100800 */
[----:B------:R-:W-:-:S03]  /*30370*/  SHF.R.S32.HI R9, RZ, 0x1f, R8 ;  /* 0x0000001fff097819 */ /* 0x000fc60000011408 */
[----:B------:R-:W-:Y:S01]  /*30380*/  STL [R1+0x208], R11 ;  /* 0x0002080b01007387 */ /* 0x000fe20000100800 */
[----:B------:R-:W-:-:S03]  /*30390*/  SHF.R.S32.HI R8, RZ, 0x1f, R61 ;  /* 0x0000001fff087819 */ /* 0x000fc6000001143d */
[----:B------:R-:W-:Y:S04]  /*303a0*/  STL [R1+0x20c], R10 ;  /* 0x00020c0a01007387 */ /* 0x000fe80000100800 */
[----:B------:R-:W4:Y:S04]  /*303b0*/  LDL R61, [R1+0x554] ;  /* 0x00055400013d7983 */ /* 0x000f280000100800 */
[----:B------:R5:W-:Y:S04]  /*303c0*/  STL [R1+0x210], R9 ;  /* 0x0002100901007387 */ /* 0x000be80000100800 */
[----:B------:R0:W-:Y:S01]  /*303d0*/  STL [R1+0x214], R8 ;  /* 0x0002140801007387 */ /* 0x0001e20000100800 */
[----:B-----5:R-:W-:-:S03]  /*303e0*/  SHF.R.S32.HI R9, RZ, 0x1f, R60 ;  /* 0x0000001fff097819 */ /* 0x020fc6000001143c */
[----:B------:R-:W5:Y:S01]  /*303f0*/  LDL R60, [R1+0x550] ;  /* 0x00055000013c7983 */ /* 0x000f620000100800 */
[----:B0-----:R-:W-:-:S03]  /*30400*/  SHF.R.S32.HI R8, RZ, 0x1f, R7 ;  /* 0x0000001fff087819 */ /* 0x001fc60000011407 */
[----:B------:R-:W-:Y:S01]  /*30410*/  STL [R1+0x218], R9 ;  /* 0x0002180901007387 */ /* 0x000fe20000100800 */
[----:B------:R-:W-:-:S03]  /*30420*/  SHF.R.S32.HI R7, RZ, 0x1f, R0 ;  /* 0x0000001fff077819 */ /* 0x000fc60000011400 */
[----:B------:R-:W5:Y:S04]  /*30430*/  LDL R0, [R1+0x54c] ;  /* 0x00054c0001007983 */ /* 0x000f680000100800 */
[----:B------:R-:W-:Y:S01]  /*30440*/  STL [R1+0x21c], R8 ;  /* 0x00021c0801007387 */ /* 0x000fe20000100800 */
[----:B------:R-:W-:-:S03]  /*30450*/  SHF.R.S32.HI R5, RZ, 0x1f, R5 ;  /* 0x0000001fff057819 */ /* 0x000fc60000011405 */
        /* <DEDUP_REMOVED lines=8> */
[----:B------:R0:W-:Y:S04]  /*304e0*/  STL [R1+0x230], R5 ;  /* 0x0002300501007387 */ /* 0x0001e80000100800 */
[----:B------:R-:W-:Y:S01]  /*304f0*/  STL [R1+0x234], R6 ;  /* 0x0002340601007387 */ /* 0x000fe20000100800 */
[----:B0-----:R-:W-:-:S02]  /*30500*/  SHF.R.S32.HI R5, RZ, 0x1f, R4 ;  /* 0x0000001fff057819 */ /* 0x001fc40000011404 */
[----:B------:R-:W-:-:S03]  /*30510*/  SHF.R.S32.HI R4, RZ, 0x1f, R3 ;  /* 0x0000001fff047819 */ /* 0x000fc60000011403 */
[----:B------:R-:W-:Y:S04]  /*30520*/  STL [R1+0x238], R5 ;  /* 0x0002380501007387 */ /* 0x000fe80000100800 */
[----:B------:R-:W5:Y:S04]  /*30530*/  LDL R14, [R1+0x540] ;  /* 0x00054000010e7983 */ /* 0x000f680000100800 */
[----:B------:R0:W-:Y:S04]  /*30540*/  STL [R1+0x23c], R4 ;  /* 0x00023c0401007387 */ /* 0x0001e80000100800 */
[----:B0-----:R-:W5:Y:S01]  /*30550*/  LDL R4, [R1+0x53c] ;  /* 0x00053c0001047983 */ /* 0x001f620000100800 */
[----:B--2---:R-:W-:-:S05]  /*30560*/  SHF.R.S32.HI R3, RZ, 0x1f, R54 ;  /* 0x0000001fff037819 */ /* 0x004fca0000011436 */
[----:B------:R0:W-:Y:S04]  /*30570*/  STL [R1+0x240], R3 ;  /* 0x0002400301007387 */ /* 0x0001e80000100800 */
[----:B------:R-:W2:Y:S04]  /*30580*/  LDL R54, [R1+0x534] ;  /* 0x0005340001367983 */ /* 0x000ea80000100800 */
[----:B0-----:R-:W2:Y:S01]  /*30590*/  LDL R3, [R1+0x538] ;  /* 0x0005380001037983 */ /* 0x001ea20000100800 */
[----:B------:R-:W-:-:S05]  /*305a0*/  SHF.R.S32.HI R7, RZ, 0x1f, R58 ;  /* 0x0000001fff077819 */ /* 0x000fca000001143a */
[----:B------:R-:W-:Y:S04]  /*305b0*/  STL [R1+0x244], R7 ;  /* 0x0002440701007387 */ /* 0x000fe80000100800 */
[----:B------:R-:W2:Y:S01]  /*305c0*/  LDL R13, [R1+0x530] ;  /* 0x00053000010d7983 */ /* 0x000ea20000100800 */
[----:B------:R-:W-:-:S05]  /*305d0*/  SHF.R.S32.HI R6, RZ, 0x1f, R56 ;  /* 0x0000001fff067819 */ /* 0x000fca0000011438 */
[----:B------:R-:W-:Y:S01]  /*305e0*/  STL [R1+0x248], R6 ;  /* 0x0002480601007387 */ /* 0x000fe20000100800 */
[----:B------:R-:W-:-:S03]  /*305f0*/  SHF.R.S32.HI R5, RZ, 0x1f, R57 ;  /* 0x0000001fff057819 */ /* 0x000fc60000011439 */
[----:B------:R-:W2:Y:S04]  /*30600*/  LDL R57, [R1+0x52c] ;  /* 0x00052c0001397983 */ /* 0x000ea80000100800 */
[----:B------:R3:W-:Y:S04]  /*30610*/  STL [R1+0x24c], R5 ;  /* 0x00024c0501007387 */ /* 0x0007e80000100800 */
[----:B------:R-:W2:Y:S04]  /*30620*/  LDL R12, [R1+0x528] ;  /* 0x00052800010c7983 */ /* 0x000ea80000100800 */
[----:B------:R-:W2:Y:S01]  /*30630*/  LDL R11, [R1+0x524] ;  /* 0x00052400010b7983 */ /* 0x000ea20000100800 */
[----:B---3--:R-:W-:-:S05]  /*30640*/  SHF.R.S32.HI R5, RZ, 0x1f, R59 ;  /* 0x0000001fff057819 */ /* 0x008fca000001143b */
[----:B------:R5:W-:Y:S04]  /*30650*/  STL [R1+0x250], R5 ;  /* 0x0002500501007387 */ /* 0x000be80000100800 */
[----:B------:R-:W3:Y:S04]  /*30660*/  LDL R10, [R1+0x520] ;  /* 0x00052000010a7983 */ /* 0x000ee80000100800 */
[----:B------:R-:W3:Y:S04]  /*30670*/  LDL R9, [R1+0x51c] ;  /* 0x00051c0001097983 */ /* 0x000ee80000100800 */
[----:B------:R-:W3:Y:S04]  /*30680*/  LDL R8, [R1+0x518] ;  /* 0x0005180001087983 */ /* 0x000ee80000100800 */
[----:B------:R-:W3:Y:S01]  /*30690*/  LDL R59, [R1+0x514] ;  /* 0x00051400013b7983 */ /* 0x000ee20000100800 */
[----:B----4-:R-:W-:-:S03]  /*306a0*/  SHF.R.S32.HI R6, RZ, 0x1f, R61 ;  /* 0x0000001fff067819 */ /* 0x010fc6000001143d */
[----:B------:R-:W4:Y:S04]  /*306b0*/  LDL R61, [R1+0x510] ;  /* 0x00051000013d7983 */ /* 0x000f280000100800 */
[----:B------:R0:W-:Y:S04]  /*306c0*/  STL [R1+0x254], R6 ;  /* 0x0002540601007387 */ /* 0x0001e80000100800 */
[----:B------:R-:W4:Y:S01]  /*306d0*/  LDL R7, [R1+0x50c] ;  /* 0x00050c0001077983 */ /* 0x000f220000100800 */
[----:B-----5:R-:W-:-:S03]  /*306e0*/  SHF.R.S32.HI R5, RZ, 0x1f, R60 ;  /* 0x0000001fff057819 */ /* 0x020fc6000001143c */
[----:B------:R-:W5:Y:S04]  /*306f0*/  LDL R60, [R1+0x508] ;  /* 0x00050800013c7983 */ /* 0x000f680000100800 */
[----:B------:R1:W-:Y:S01]  /*30700*/  STL [R1+0x258], R5 ;  /* 0x0002580501007387 */ /* 0x0003e20000100800 */
[----:B0-----:R-:W-:-:S03]  /*30710*/  SHF.R.S32.HI R6, RZ, 0x1f, R0 ;  /* 0x0000001fff067819 */ /* 0x001fc60000011400 */
[----:B------:R-:W5:Y:S04]  /*30720*/  LDL R0, [R1+0x500] ;  /* 0x0005000001007983 */ /* 0x000f680000100800 */
[----:B-1----:R-:W5:Y:S04]  /*30730*/  LDL R5, [R1+0x504] ;  /* 0x0005040001057983 */ /* 0x002f680000100800 */
[----:B------:R0:W-:Y:S01]  /*30740*/  STL [R1+0x25c], R6 ;  /* 0x00025c0601007387 */ /* 0x0001e20000100800 */
[----:B------:R-:W-:-:S03]  /*30750*/  SHF.R.S32.HI R56, RZ, 0x1f, R2 ;  /* 0x0000001fff387819 */ /* 0x000fc60000011402 */
[----:B------:R-:W5:Y:S04]  /*30760*/  LDL R2, [R1+0x4f8] ;  /* 0x0004f80001027983 */ /* 0x000f680000100800 */
[----:B0-----:R-:W5:Y:S04]  /*30770*/  LDL R6, [R1+0x4fc] ;  /* 0x0004fc0001067983 */ /* 0x001f680000100800 */
[----:B------:R0:W-:Y:S04]  /*30780*/  STL [R1+0x260], R56 ;  /* 0x0002603801007387 */ /* 0x0001e80000100800 */
[----:B------:R-:W5:Y:S01]  /*30790*/  LDL R58, [R1+0x4f4] ;  /* 0x0004f400013a7983 */ /* 0x000f620000100800 */
[----:B------:R-:W-:-:S03]  /*307a0*/  SHF.R.S32.HI R53, RZ, 0x1f, R53 ;  /* 0x0000001fff357819 */ /* 0x000fc60000011435 */
[----:B0-----:R-:W5:Y:S04]  /*307b0*/  LDL R56, [R1+0x4f0] ;  /* 0x0004f00001387983 */ /* 0x001f680000100800 */
[----:B------:R0:W-:Y:S04]  /*307c0*/  STL [R1+0x264], R53 ;  /* 0x0002643501007387 */ /* 0x0001e80000100800 */
[----:B0-----:R-:W5:Y:S01]  /*307d0*/  LDL R53, [R1+0x4ec] ;  /* 0x0004ec0001357983 */ /* 0x001f620000100800 */
[----:B------:R-:W-:-:S05]  /*307e0*/  SHF.R.S32.HI R14, RZ, 0x1f, R14 ;  /* 0x0000001fff0e7819 */ /* 0x000fca000001140e */
[----:B------:R-:W-:Y:S01]  /*307f0*/  STL [R1+0x268], R14 ;  /* 0x0002680e01007387 */ /* 0x000fe20000100800 */
[----:B------:R-:W-:-:S05]  /*30800*/  SHF.R.S32.HI R4, RZ, 0x1f, R4 ;  /* 0x0000001fff047819 */ /* 0x000fca0000011404 */
[----:B------:R0:W-:Y:S04]  /*30810*/  STL [R1+0x26c], R4 ;  /* 0x00026c0401007387 */ /* 0x0001e80000100800 */
[----:B0-----:R-:W5:Y:S01]  /*30820*/  LDL R4, [R1+0x4e8] ;  /* 0x0004e80001047983 */ /* 0x001f620000100800 */
[----:B--2---:R-:W-:Y:S02]  /*30830*/  SHF.R.S32.HI R14, RZ, 0x1f, R54 ;  /* 0x0000001fff0e7819 */ /* 0x004fe40000011436 */
[----:B------:R-:W-:-:S05]  /*30840*/  SHF.R.S32.HI R3, RZ, 0x1f, R3 ;  /* 0x0000001fff037819 */ /* 0x000fca0000011403 */
[----:B------:R0:W-:Y:S04]  /*30850*/  STL [R1+0x270], R3 ;  /* 0x0002700301007387 */ /* 0x0001e80000100800 */
[----:B0-----:R-:W2:Y:S04]  /*30860*/  LDL R3, [R1+0x4e4] ;  /* 0x0004e40001037983 */ /* 0x001ea80000100800 */
[----:B------:R0:W-:Y:S04]  /*30870*/  STL [R1+0x274], R14 ;  /* 0x0002740e01007387 */ /* 0x0001e80000100800 */
[----:B------:R-:W2:Y:S01]  /*30880*/  LDL R54, [R1+0x4e0] ;  /* 0x0004e00001367983 */ /* 0x000ea20000100800 */
[----:B------:R-:W-:-:S02]  /*30890*/  SHF.R.S32.HI R13, RZ, 0x1f, R13 ;  /* 0x0000001fff0d7819 */ /* 0x000fc4000001140d */
[----:B0-----:R-:W-:Y:S02]  /*308a0*/  SHF.R.S32.HI R14, RZ, 0x1f, R57 ;  /* 0x0000001fff0e7819 */ /* 0x001fe40000011439 */
[----:B------:R-:W2:Y:S04]  /*308b0*/  LDL R57, [R1+0x4dc] ;  /* 0x0004dc0001397983 */ /* 0x000ea80000100800 */
[----:B------:R0:W-:Y:S04]  /*308c0*/  STL [R1+0x278], R13 ;  /* 0x0002780d01007387 */ /* 0x0001e80000100800 */
[----:B------:R-:W-:Y:S01]  /*308d0*/  STL [R1+0x27c], R14 ;  /* 0x00027c0e01007387 */ /* 0x000fe20000100800 */
[----:B0-----:R-:W-:-:S02]  /*308e0*/  SHF.R.S32.HI R13, RZ, 0x1f, R12 ;  /* 0x0000001fff0d7819 */ /* 0x001fc4000001140c */
[----:B------:R-:W-:-:S03]  /*308f0*/  SHF.R.S32.HI R12, RZ, 0x1f, R11 ;  /* 0x0000001fff0c7819 */ /* 0x000fc6000001140b */
[----:B------:R-:W-:Y:S04]  /*30900*/  STL [R1+0x280], R13 ;  /* 0x0002800d01007387 */ /* 0x000fe80000100800 */
[----:B------:R-:W-:Y:S01]  /*30910*/  STL [R1+0x284], R12 ;  /* 0x0002840c01007387 */ /* 0x000fe20000100800 */
[----:B---3--:R-:W-:Y:S02]  /*30920*/  SHF.R.S32.HI R11, RZ, 0x1f, R10 ;  /* 0x0000001fff0b7819 */ /* 0x008fe4000001140a */
[----:B------:R-:W-:-:S03]  /*30930*/  SHF.R.S32.HI R10, RZ, 0x1f, R9 ;  /* 0x0000001fff0a7819 */ /* 0x000fc60000011409 */
[----:B------:R-:W-:Y:S01]  /*30940*/  STL [R1+0x288], R11 ;  /* 0x0002880b01007387 */ /* 0x000fe20000100800 */
[----:B------:R-:W-:-:S03]  /*30950*/  SHF.R.S32.HI R8, RZ, 0x1f, R8 ;  /* 0x0000001fff087819 */ /* 0x000fc60000011408 */
[----:B------:R-:W-:Y:S01]  /*30960*/  STL [R1+0x28c], R10 ;  /* 0x00028c0a01007387 */ /* 0x000fe20000100800 */
[----:B------:R-:W-:-:S03]  /*30970*/  SHF.R.S32.HI R9, RZ, 0x1f, R59 ;  /* 0x0000001fff097819 */ /* 0x000fc6000001143b */
[----:B------:R-:W3:Y:S04]  /*30980*/  LDL R59, [R1+0x4d8] ;  /* 0x0004d800013b7983 */ /* 0x000ee80000100800 */
[----:B------:R4:W-:Y:S04]  /*30990*/  STL [R1+0x290], R8 ;  /* 0x0002900801007387 */ /* 0x0009e80000100800 */
[----:B------:R-:W-:Y:S01]  /*309a0*/  STL [R1+0x294], R9 ;  /* 0x0002940901007387 */ /* 0x000fe20000100800 */
[----:B----4-:R-:W-:-:S03]  /*309b0*/  SHF.R.S32.HI R8, RZ, 0x1f, R61 ;  /* 0x0000001fff087819 */ /* 0x010fc6000001143d */
[----:B------:R-:W4:Y:S04]  /*309c0*/  LDL R61, [R1+0x4d4] ;  /* 0x0004d400013d7983 */ /* 0x000f280000100800 */
[----:B------:R5:W-:Y:S01]  /*309d0*/  STL [R1+0x298], R8 ;  /* 0x0002980801007387 */ /* 0x000be20000100800 */
[----:B------:R-:W-:Y:S02]  /*309e0*/  SHF.R.S32.HI R7, RZ, 0x1f, R7 ;  /* 0x0000001fff077819 */ /* 0x000fe40000011407 */
[----:B-----5:R-:W-:Y:S02]  /*309f0*/  SHF.R.S32.HI R8, RZ, 0x1f, R60 ;  /* 0x0000001fff087819 */ /* 0x020fe4000001143c */
[----:B------:R-:W5:Y:S04]  /*30a00*/  LDL R60, [R1+0x4d0] ;  /* 0x0004d000013c7983 */ /* 0x000f680000100800 */
[----:B------:R0:W-:Y:S04]  /*30a10*/  STL [R1+0x29c], R7 ;  /* 0x00029c0701007387 */ /* 0x0001e80000100800 */
[----:B------:R-:W-:Y:S01]  /*30a20*/  STL [R1+0x2a0], R8 ;  /* 0x0002a00801007387 */ /* 0x000fe20000100800 */
[----:B0-----:R-:W-:-:S02]  /*30a30*/  SHF.R.S32.HI R7, RZ, 0x1f, R5 ;  /* 0x0000001fff077819 */ /* 0x001fc40000011405 */
[----:B------:R-:W-:Y:S02]  /*30a40*/  SHF.R.S32.HI R5, RZ, 0x1f, R0 ;  /* 0x0000001fff057819 */ /* 0x000fe40000011400 */
[----:B------:R-:W5:Y:S04]  /*30a50*/  LDL R0, [R1+0x4cc] ;  /* 0x0004cc0001007983 */ /* 0x000f680000100800 */
[----:B------:R-:W-:Y:S04]  /*30a60*/  STL [R1+0x2a4], R7 ;  /* 0x0002a40701007387 */ /* 0x000fe80000100800 */
[----:B------:R0:W-:Y:S01]  /*30a70*/  STL [R1+0x2a8], R5 ;  /* 0x0002a80501007387 */ /* 0x0001e20000100800 */
[----:B------:R-:W-:-:S02]  /*30a80*/  SHF.R.S32.HI R6, RZ, 0x1f, R6 ;  /* 0x0000001fff067819 */ /* 0x000fc40000011406 */
[----:B0-----:R-:W-:Y:S02]  /*30a90*/  SHF.R.S32.HI R5, RZ, 0x1f, R2 ;  /* 0x0000001fff057819 */ /* 0x001fe40000011402 */
[----:B------:R-:W5:Y:S01]  /*30aa0*/  LDL R2, [R1+0x4c8] ;  /* 0x0004c80001027983 */ /* 0x000f620000100800 */
[----:B------:R-:W-:-:S03]  /*30ab0*/  SHF.R.S32.HI R7, RZ, 0x1f, R58 ;  /* 0x0000001fff077819 */ /* 0x000fc6000001143a */
[----:B------:R0:W-:Y:S04]  /*30ac0*/  STL [R1+0x2ac], R6 ;  /* 0x0002ac0601007387 */ /* 0x0001e80000100800 */
[----:B------:R1:W-:Y:S01]  /*30ad0*/  STL [R1+0x2b0], R5 ;  /* 0x0002b00501007387 */ /* 0x0003e20000100800 */
[----:B0-----:R-:W-:-:S03]  /*30ae0*/  SHF.R.S32.HI R6, RZ, 0x1f, R56 ;  /* 0x0000001fff067819 */ /* 0x001fc60000011438 */
[----:B------:R-:W-:Y:S04]  /*30af0*/  STL [R1+0x2b4], R7 ;  /* 0x0002b40701007387 */ /* 0x000fe80000100800 */
[----:B------:R-:W5:Y:S01]  /*30b00*/  LDL R14, [R1+0x4c4] ;  /* 0x0004c400010e7983 */ /* 0x000f620000100800 */
[----:B-1----:R-:W-:-:S03]  /*30b10*/  SHF.R.S32.HI R5, RZ, 0x1f, R53 ;  /* 0x0000001fff057819 */ /* 0x002fc60000011435 */
[----:B------:R-:W-:Y:S04]  /*30b20*/  STL [R1+0x2b8], R6 ;  /* 0x0002b80601007387 */ /* 0x000fe80000100800 */
[----:B------:R-:W5:Y:S04]  /*30b30*/  LDL R58, [R1+0x4c0] ;  /* 0x0004c000013a7983 */ /* 0x000f680000100800 */
[----:B------:R0:W-:Y:S04]  /*30b40*/  STL [R1+0x2bc], R5 ;  /* 0x0002bc0501007387 */ /* 0x0001e80000100800 */
[----:B------:R-:W5:Y:S04]  /*30b50*/  LDL R56, [R1+0x4bc] ;  /* 0x0004bc0001387983 */ /* 0x000f680000100800 */
[----:B------:R-:W5:Y:S01]  /*30b60*/  LDL R53, [R1+0x4b8] ;  /* 0x0004b80001357983 */ /* 0x000f620000100800 */
[----:B0-----:R-:W-:-:S05]  /*30b70*/  SHF.R.S32.HI R5, RZ, 0x1f, R4 ;  /* 0x0000001fff057819 */ /* 0x001fca0000011404 */
[----:B------:R-:W-:Y:S04]  /*30b80*/  STL [R1+0x2c0], R5 ;  /* 0x0002c00501007387 */ /* 0x000fe80000100800 */
[----:B------:R-:W5:Y:S01]  /*30b90*/  LDL R13, [R1+0x4b4] ;  /* 0x0004b400010d7983 */ /* 0x000f620000100800 */
[----:B--2---:R-:W-:-:S05]  /*30ba0*/  SHF.R.S32.HI R4, RZ, 0x1f, R3 ;  /* 0x0000001fff047819 */ /* 0x004fca0000011403 */
[----:B------:R-:W-:Y:S01]  /*30bb0*/  STL [R1+0x2c8], R4 ;  /* 0x0002c80401007387 */ /* 0x000fe20000100800 */
[----:B------:R-:W-:-:S03]  /*30bc0*/  SHF.R.S32.HI R3, RZ, 0x1f, R54 ;  /* 0x0000001fff037819 */ /* 0x000fc60000011436 */
[----:B------:R-:W2:Y:S04]  /*30bd0*/  LDL R54, [R1+0x4b0] ;  /* 0x0004b00001367983 */ /* 0x000ea80000100800 */
[----:B------:R0:W-:Y:S04]  /*30be0*/  STL [R1+0x2cc], R3 ;  /* 0x0002cc0301007387 */ /* 0x0001e80000100800 */
[----:B------:R-:W2:Y:S04]  /*30bf0*/  LDL R12, [R1+0x4ac] ;  /* 0x0004ac00010c7983 */ /* 0x000ea80000100800 */
[----:B------:R-:W2:Y:S01]  /*30c00*/  LDL R11, [R1+0x4a8] ;  /* 0x0004a800010b7983 */ /* 0x000ea20000100800 */
[----:B0-----:R-:W-:-:S05]  /*30c10*/  SHF.R.S32.HI R3, RZ, 0x1f, R57 ;  /* 0x0000001fff037819 */ /* 0x001fca0000011439 */
[----:B------:R4:W-:Y:S04]  /*30c20*/  STL [R1+0x2d0], R3 ;  /* 0x0002d00301007387 */ /* 0x0009e80000100800 */
[----:B------:R-:W2:Y:S04]  /*30c30*/  LDL R10, [R1+0x4a4] ;  /* 0x0004a400010a7983 */ /* 0x000ea80000100800 */
[----:B------:R-:W2:Y:S04]  /*30c40*/  LDL R9, [R1+0x4a0] ;  /* 0x0004a00001097983 */ /* 0x000ea80000100800 */
[----:B------:R-:W2:Y:S04]  /*30c50*/  LDL R8, [R1+0x49c] ;  /* 0x00049c0001087983 */ /* 0x000ea80000100800 */
[----:B------:R-:W2:Y:S01]  /*30c60*/  LDL R57, [R1+0x498] ;  /* 0x0004980001397983 */ /* 0x000ea20000100800 */
[----:B---3--:R-:W-:-:S03]  /*30c70*/  SHF.R.S32.HI R4, RZ, 0x1f, R59 ;  /* 0x0000001fff047819 */ /* 0x008fc6000001143b */
[----:B------:R-:W3:Y:S04]  /*30c80*/  LDL R59, [R1+0x494] ;  /* 0x00049400013b7983 */ /* 0x000ee80000100800 */
[----:B------:R-:W-:Y:S04]  /*30c90*/  STL [R1+0x2d4], R4 ;  /* 0x0002d40401007387 */ /* 0x000fe80000100800 */
[----:B------:R-:W3:Y:S01]  /*30ca0*/  LDL R7, [R1+0x490] ;  /* 0x0004900001077983 */ /* 0x000ee20000100800 */
[----:B----4-:R-:W-:-:S03]  /*30cb0*/  SHF.R.S32.HI R3, RZ, 0x1f, R61 ;  /* 0x0000001fff037819 */ /* 0x010fc6000001143d */
[----:B------:R-:W4:Y:S04]  /*30cc0*/  LDL R61, [R1+0x48c] ;  /* 0x00048c00013d7983 */ /* 0x000f280000100800 */
[----:B------:R5:W-:Y:S04]  /*30cd0*/  STL [R1+0x2d8], R3 ;  /* 0x0002d80301007387 */ /* 0x000be80000100800 */
[----:B------:R-:W4:Y:S01]  /*30ce0*/  LDL R5, [R1+0x488] ;  /* 0x0004880001057983 */ /* 0x000f220000100800 */
[----:B-----5:R-:W-:-:S03]  /*30cf0*/  SHF.R.S32.HI R3, RZ, 0x1f, R60 ;  /* 0x0000001fff037819 */ /* 0x020fc6000001143c */
        /* <DEDUP_REMOVED lines=8> */
[----:B------:R-:W-:-:S05]  /*30d80*/  SHF.R.S32.HI R2, RZ, 0x1f, R2 ;  /* 0x0000001fff027819 */ /* 0x000fca0000011402 */
[----:B------:R0:W-:Y:S04]  /*30d90*/  STL [R1+0x2e8], R2 ;  /* 0x0002e80201007387 */ /* 0x0001e80000100800 */
[----:B0-----:R-:W5:Y:S01]  /*30da0*/  LDL R2, [R1+0x46c] ;  /* 0x00046c0001027983 */ /* 0x001f620000100800 */
[----:B------:R-:W-:Y:S02]  /*30db0*/  SHF.R.S32.HI R14, RZ, 0x1f, R14 ;  /* 0x0000001fff0e7819 */ /* 0x000fe4000001140e */
[----:B------:R-:W-:-:S03]  /*30dc0*/  SHF.R.S32.HI R58, RZ, 0x1f, R58 ;  /* 0x0000001fff3a7819 */ /* 0x000fc6000001143a */
[----:B------:R0:W-:Y:S04]  /*30dd0*/  STL [R1+0x2ec], R14 ;  /* 0x0002ec0e01007387 */ /* 0x0001e80000100800 */
[----:B------:R1:W-:Y:S01]  /*30de0*/  STL [R1+0x2f0], R58 ;  /* 0x0002f03a01007387 */ /* 0x0003e20000100800 */
[----:B------:R-:W-:Y:S02]  /*30df0*/  SHF.R.S32.HI R56, RZ, 0x1f, R56 ;  /* 0x0000001fff387819 */ /* 0x000fe40000011438 */
[----:B0-----:R-:W-:Y:S01]  /*30e00*/  SHF.R.S32.HI R14, RZ, 0x1f, R53 ;  /* 0x0000001fff0e7819 */ /* 0x001fe20000011435 */
[----:B-1----:R-:W5:Y:S04]  /*30e10*/  LDL R58, [R1+0x468] ;  /* 0x00046800013a7983 */ /* 0x002f680000100800 */
[----:B------:R0:W-:Y:S04]  /*30e20*/  STL [R1+0x2f4], R56 ;  /* 0x0002f43801007387 */ /* 0x0001e80000100800 */
[----:B0-----:R-:W5:Y:S04]  /*30e30*/  LDL R56, [R1+0x464] ;  /* 0x0004640001387983 */ /* 0x001f680000100800 */
[----:B------:R2:W-:Y:S04]  /*30e40*/  STL [R1+0x2f8], R14 ;  /* 0x0002f80e01007387 */ /* 0x0005e80000100800 */
[----:B------:R-:W5:Y:S01]  /*30e50*/  LDL R53, [R1+0x460] ;  /* 0x0004600001357983 */ /* 0x000f620000100800 */
[----:B--2---:R-:W-:-:S03]  /*30e60*/  SHF.R.S32.HI R14, RZ, 0x1f, R54 ;  /* 0x0000001fff0e7819 */ /* 0x004fc60000011436 */
[----:B------:R-:W2:Y:S01]  /*30e70*/  LDL R54, [R1+0x45c] ;  /* 0x00045c0001367983 */ /* 0x000ea20000100800 */
[----:B------:R-:W-:-:S05]  /*30e80*/  SHF.R.S32.HI R13, RZ, 0x1f, R13 ;  /* 0x0000001fff0d7819 */ /* 0x000fca000001140d */
[----:B------:R0:W-:Y:S04]  /*30e90*/  STL [R1+0x2fc], R13 ;  /* 0x0002fc0d01007387 */ /* 0x0001e80000100800 */
[----:B------:R-:W-:Y:S01]  /*30ea0*/  STL [R1+0x300], R14 ;  /* 0x0003000e01007387 */ /* 0x000fe20000100800 */
[----:B0-----:R-:W-:Y:S02]  /*30eb0*/  SHF.R.S32.HI R13, RZ, 0x1f, R12 ;  /* 0x0000001fff0d7819 */ /* 0x001fe4000001140c */
[----:B------:R-:W-:Y:S02]  /*30ec0*/  SHF.R.S32.HI R12, RZ, 0x1f, R11 ;  /* 0x0000001fff0c7819 */ /* 0x000fe4000001140b */
[----:B------:R-:W-:Y:S01]  /*30ed0*/  SHF.R.S32.HI R11, RZ, 0x1f, R10 ;  /* 0x0000001fff0b7819 */ /* 0x000fe2000001140a */
[----:B------:R-:W-:Y:S01]  /*30ee0*/  STL [R1+0x304], R13 ;  /* 0x0003040d01007387 */ /* 0x000fe20000100800 */
[----:B------:R-:W-:-:S03]  /*30ef0*/  SHF.R.S32.HI R10, RZ, 0x1f, R9 ;  /* 0x0000001fff0a7819 */ /* 0x000fc60000011409 */
[----:B------:R-:W-:Y:S01]  /*30f00*/  STL [R1+0x308], R12 ;  /* 0x0003080c01007387 */ /* 0x000fe20000100800 */
[----:B------:R-:W-:-:S03]  /*30f10*/  SHF.R.S32.HI R8, RZ, 0x1f, R8 ;  /* 0x0000001fff087819 */ /* 0x000fc60000011408 */
[----:B------:R-:W-:Y:S01]  /*30f20*/  STL [R1+0x30c], R11 ;  /* 0x00030c0b01007387 */ /* 0x000fe20000100800 */
[----:B------:R-:W-:-:S03]  /*30f30*/  SHF.R.S32.HI R9, RZ, 0x1f, R57 ;  /* 0x0000001fff097819 */ /* 0x000fc60000011439 */
[----:B------:R-:W-:Y:S04]  /*30f40*/  STL [R1+0x310], R10 ;  /* 0x0003100a01007387 */ /* 0x000fe80000100800 */
[----:B------:R-:W2:Y:S04]  /*30f50*/  LDL R57, [R1+0x458] ;  /* 0x0004580001397983 */ /* 0x000ea80000100800 */
[----:B------:R3:W-:Y:S04]  /*30f60*/  STL [R1+0x314], R8 ;  /* 0x0003140801007387 */ /* 0x0007e80000100800 */
[----:B------:R-:W-:Y:S01]  /*30f70*/  STL [R1+0x318], R9 ;  /* 0x0003180901007387 */ /* 0x000fe20000100800 */
[----:B---3--:R-:W-:-:S03]  /*30f80*/  SHF.R.S32.HI R8, RZ, 0x1f, R59 ;  /* 0x0000001fff087819 */ /* 0x008fc6000001143b */
[----:B------:R-:W3:Y:S04]  /*30f90*/  LDL R59, [R1+0x454] ;  /* 0x00045400013b7983 */ /* 0x000ee80000100800 */
[----:B------:R4:W-:Y:S01]  /*30fa0*/  STL [R1+0x31c], R8 ;  /* 0x00031c0801007387 */ /* 0x0009e20000100800 */
[----:B------:R-:W-:Y:S02]  /*30fb0*/  SHF.R.S32.HI R7, RZ, 0x1f, R7 ;  /* 0x0000001fff077819 */ /* 0x000fe40000011407 */
[----:B----4-:R-:W-:Y:S02]  /*30fc0*/  SHF.R.S32.HI R8, RZ, 0x1f, R61 ;  /* 0x0000001fff087819 */ /* 0x010fe4000001143d */
[----:B------:R-:W4:Y:S04]  /*30fd0*/  LDL R61, [R1+0x450] ;  /* 0x00045000013d7983 */ /* 0x000f280000100800 */
[----:B------:R0:W-:Y:S04]  /*30fe0*/  STL [R1+0x320], R7 ;  /* 0x0003200701007387 */ /* 0x0001e80000100800 */
[----:B------:R-:W-:Y:S01]  /*30ff0*/  STL [R1+0x32c], R8 ;  /* 0x00032c0801007387 */ /* 0x000fe20000100800 */
[----:B0-----:R-:W-:-:S02]  /*31000*/  SHF.R.S32.HI R7, RZ, 0x1f, R5 ;  /* 0x0000001fff077819 */ /* 0x001fc40000011405 */
[----:B-----5:R-:W-:Y:S02]  /*31010*/  SHF.R.S32.HI R5, RZ, 0x1f, R60 ;  /* 0x0000001fff057819 */ /* 0x020fe4000001143c */
[----:B------:R-:W5:Y:S04]  /*31020*/  LDL R60, [R1+0x44c] ;  /* 0x00044c00013c7983 */ /* 0x000f680000100800 */
[----:B------:R-:W-:Y:S04]  /*31030*/  STL [R1+0x330], R7 ;  /* 0x0003300701007387 */ /* 0x000fe80000100800 */
[----:B------:R0:W-:Y:S01]  /*31040*/  STL [R1+0x334], R5 ;  /* 0x0003340501007387 */ /* 0x0001e20000100800 */
[----:B------:R-:W-:-:S02]  /*31050*/  SHF.R.S32.HI R6, RZ, 0x1f, R6 ;  /* 0x0000001fff067819 */ /* 0x000fc40000011406 */
[----:B0-----:R-:W-:Y:S02]  /*31060*/  SHF.R.S32.HI R5, RZ, 0x1f, R0 ;  /* 0x0000001fff057819 */ /* 0x001fe40000011400 */
[----:B------:R-:W5:Y:S01]  /*31070*/  LDL R0, [R1+0x448] ;  /* 0x0004480001007983 */ /* 0x000f620000100800 */
[----:B------:R-:W-:-:S03]  /*31080*/  SHF.R.S32.HI R4, RZ, 0x1f, R4 ;  /* 0x0000001fff047819 */ /* 0x000fc60000011404 */
[----:B------:R-:W-:Y:S01]  /*31090*/  STL [R1+0x338], R6 ;  /* 0x0003380601007387 */ /* 0x000fe20000100800 */
[----:B------:R-:W-:-:S03]  /*310a0*/  SHF.R.S32.HI R3, RZ, 0x1f, R3 ;  /* 0x0000001fff037819 */ /* 0x000fc60000011403 */
[----:B------:R-:W-:Y:S04]  /*310b0*/  STL [R1+0x33c], R5 ;  /* 0x00033c0501007387 */ /* 0x000fe80000100800 */
[----:B------:R0:W-:Y:S04]  /*310c0*/  STL [R1+0x340], R4 ;  /* 0x0003400401007387 */ /* 0x0001e80000100800 */
[----:B------:R-:W5:Y:S04]  /*310d0*/  LDL R14, [R1+0x444] ;  /* 0x00044400010e7983 */ /* 0x000f680000100800 */
[----:B------:R1:W-:Y:S04]  /*310e0*/  STL [R1+0x344], R3 ;  /* 0x0003440301007387 */ /* 0x0003e80000100800 */
[----:B0-----:R-:W5:Y:S01]  /*310f0*/  LDL R4, [R1+0x440] ;  /* 0x0004400001047983 */ /* 0x001f620000100800 */
[----:B------:R-:W-:-:S05]  /*31100*/  SHF.R.S32.HI R2, RZ, 0x1f, R2 ;  /* 0x0000001fff027819 */ /* 0x000fca0000011402 */
[----:B------:R0:W-:Y:S04]  /*31110*/  STL [R1+0x348], R2 ;  /* 0x0003480201007387 */ /* 0x0001e80000100800 */
[----:B-1----:R-:W5:Y:S04]  /*31120*/  LDL R3, [R1+0x43c] ;  /* 0x00043c0001037983 */ /* 0x002f680000100800 */
[----:B0-----:R-:W5:Y:S01]  /*31130*/  LDL R2, [R1+0x438] ;  /* 0x0004380001027983 */ /* 0x001f620000100800 */
[----:B------:R-:W-:-:S05]  /*31140*/  SHF.R.S32.HI R7, RZ, 0x1f, R58 ;  /* 0x0000001fff077819 */ /* 0x000fca000001143a */
[----:B------:R-:W-:Y:S04]  /*31150*/  STL [R1+0x34c], R7 ;  /* 0x00034c0701007387 */ /* 0x000fe80000100800 */
[----:B------:R-:W5:Y:S01]  /*31160*/  LDL R13, [R1+0x434] ;  /* 0x00043400010d7983 */ /* 0x000f620000100800 */
[----:B------:R-:W-:-:S05]  /*31170*/  SHF.R.S32.HI R6, RZ, 0x1f, R56 ;  /* 0x0000001fff067819 */ /* 0x000fca0000011438 */
[----:B------:R-:W-:Y:S01]  /*31180*/  STL [R1+0x350], R6 ;  /* 0x0003500601007387 */ /* 0x000fe20000100800 */
[----:B------:R-:W-:-:S03]  /*31190*/  SHF.R.S32.HI R5, RZ, 0x1f, R53 ;  /* 0x0000001fff057819 */ /* 0x000fc60000011435 */
[----:B------:R-:W5:Y:S04]  /*311a0*/  LDL R53, [R1+0x430] ;  /* 0x0004300001357983 */ /* 0x000f680000100800 */
[----:B------:R2:W-:Y:S04]  /*311b0*/  STL [R1+0x354], R5 ;  /* 0x0003540501007387 */ /* 0x0005e80000100800 */
[----:B------:R-:W5:Y:S04]  /*311c0*/  LDL R12, [R1+0x42c] ;  /* 0x00042c00010c7983 */ /* 0x000f680000100800 */
[----:B------:R-:W5:Y:S01]  /*311d0*/  LDL R11, [R1+0x428] ;  /* 0x00042800010b7983 */ /* 0x000f620000100800 */
[----:B--2---:R-:W-:-:S05]  /*311e0*/  SHF.R.S32.HI R5, RZ, 0x1f, R54 ;  /* 0x0000001fff057819 */ /* 0x004fca0000011436 */
[----:B------:R3:W-:Y:S04]  /*311f0*/  STL [R1+0x35c], R5 ;  /* 0x00035c0501007387 */ /* 0x0007e80000100800 */
[----:B------:R-:W2:Y:S04]  /*31200*/  LDL R10, [R1+0x424] ;  /* 0x00042400010a7983 */ /* 0x000ea80000100800 */
[----:B------:R-:W2:Y:S04]  /*31210*/  LDL R9, [R1+0x420] ;  /* 0x0004200001097983 */ /* 0x000ea80000100800 */
[----:B------:R-:W2:Y:S04]  /*31220*/  LDL R54, [R1+0x418] ;  /* 0x0004180001367983 */ /* 0x000ea80000100800 */
[----:B------:R-:W2:Y:S01]  /*31230*/  LDL R8, [R1+0x41c] ;  /* 0x00041c0001087983 */ /* 0x000ea20000100800 */
[----:B------:R-:W-:-:S03]  /*31240*/  SHF.R.S32.HI R6, RZ, 0x1f, R57 ;  /* 0x0000001fff067819 */ /* 0x000fc60000011439 */
[----:B------:R-:W2:Y:S04]  /*31250*/  LDL R57, [R1+0x414] ;  /* 0x0004140001397983 */ /* 0x000ea80000100800 */
[----:B------:R-:W-:Y:S04]  /*31260*/  STL [R1+0x360], R6 ;  /* 0x0003600601007387 */ /* 0x000fe80000100800 */
[----:B------:R-:W2:Y:S01]  /*31270*/  LDL R7, [R1+0x410] ;  /* 0x0004100001077983 */ /* 0x000ea20000100800 */
[----:B---3--:R-:W-:-:S03]  /*31280*/  SHF.R.S32.HI R5, RZ, 0x1f, R59 ;  /* 0x0000001fff057819 */ /* 0x008fc6000001143b */
[----:B------:R-:W3:Y:S04]  /*31290*/  LDL R59, [R1+0x40c] ;  /* 0x00040c00013b7983 */ /* 0x000ee80000100800 */
[----:B------:R0:W-:Y:S04]  /*312a0*/  STL [R1+0x364], R5 ;  /* 0x0003640501007387 */ /* 0x0001e80000100800 */
[----:B0-----:R-:W3:Y:S01]  /*312b0*/  LDL R5, [R1+0x408] ;  /* 0x0004080001057983 */ /* 0x001ee20000100800 */
[----:B----4-:R-:W-:-:S03]  /*312c0*/  SHF.R.S32.HI R6, RZ, 0x1f, R61 ;  /* 0x0000001fff067819 */ /* 0x010fc6000001143d */
[----:B------:R-:W4:Y:S04]  /*312d0*/  LDL R61, [R1+0x404] ;  /* 0x00040400013d7983 */ /* 0x000f280000100800 */
[----:B------:R0:W-:Y:S04]  /*312e0*/  STL [R1+0x368], R6 ;  /* 0x0003680601007387 */ /* 0x0001e80000100800 */
[----:B0-----:R-:W4:Y:S01]  /*312f0*/  LDL R6, [R1+0x400] ;  /* 0x0004000001067983 */ /* 0x001f220000100800 */
[----:B-----5:R-:W-:-:S03]  /*31300*/  SHF.R.S32.HI R56, RZ, 0x1f, R60 ;  /* 0x0000001fff387819 */ /* 0x020fc6000001143c */
        /* <DEDUP_REMOVED lines=9> */
[----:B------:R-:W-:Y:S04]  /*313a0*/  STL [R1+0x374], R14 ;  /* 0x0003740e01007387 */ /* 0x000fe80000100800 */
[----:B------:R0:W-:Y:S01]  /*313b0*/  STL [R1+0x378], R4 ;  /* 0x0003780401007387 */ /* 0x0001e20000100800 */
[----:B------:R-:W-:-:S03]  /*313c0*/  SHF.R.S32.HI R3, RZ, 0x1f, R3 ;  /* 0x0000001fff037819 */ /* 0x000fc60000011403 */
[----:B0-----:R-:W5:Y:S01]  /*313d0*/  LDL R4, [R1+0x3ec] ;  /* 0x0003ec0001047983 */ /* 0x001f620000100800 */
[----:B------:R-:W-:-:S03]  /*313e0*/  SHF.R.S32.HI R2, RZ, 0x1f, R2 ;  /* 0x0000001fff027819 */ /* 0x000fc60000011402 */
[----:B------:R0:W-:Y:S04]  /*313f0*/  STL [R1+0x37c], R3 ;  /* 0x00037c0301007387 */ /* 0x0001e80000100800 */
[----:B0-----:R-:W5:Y:S04]  /*31400*/  LDL R3, [R1+0x3e8] ;  /* 0x0003e80001037983 */ /* 0x001f680000100800 */
[----:B------:R0:W-:Y:S04]  /*31410*/  STL [R1+0x380], R2 ;  /* 0x0003800201007387 */ /* 0x0001e80000100800 */
[----:B0-----:R-:W5:Y:S01]  /*31420*/  LDL R2, [R1+0x3e4] ;  /* 0x0003e40001027983 */ /* 0x001f620000100800 */
[----:B------:R-:W-:-:S02]  /*31430*/  SHF.R.S32.HI R13, RZ, 0x1f, R13 ;  /* 0x0000001fff0d7819 */ /* 0x000fc4000001140d */
[----:B------:R-:W-:Y:S02]  /*31440*/  SHF.R.S32.HI R14, RZ, 0x1f, R53 ;  /* 0x0000001fff0e7819 */ /* 0x000fe40000011435 */
[----:B------:R-:W5:Y:S04]  /*31450*/  LDL R53, [R1+0x3e0] ;  /* 0x0003e00001357983 */ /* 0x000f680000100800 */
[----:B------:R0:W-:Y:S04]  /*31460*/  STL [R1+0x384], R13 ;  /* 0x0003840d01007387 */ /* 0x0001e80000100800 */
[----:B------:R-:W-:Y:S01]  /*31470*/  STL [R1+0x388], R14 ;  /* 0x0003880e01007387 */ /* 0x000fe20000100800 */
[----:B0-----:R-:W-:-:S02]  /*31480*/  SHF.R.S32.HI R13, RZ, 0x1f, R12 ;  /* 0x0000001fff0d7819 */ /* 0x001fc4000001140c */
[----:B------:R-:W-:-:S03]  /*31490*/  SHF.R.S32.HI R12, RZ, 0x1f, R11 ;  /* 0x0000001fff0c7819 */ /* 0x000fc6000001140b */
[----:B------:R-:W-:Y:S04]  /*314a0*/  STL [R1+0x38c], R13 ;  /* 0x00038c0d01007387 */ /* 0x000fe80000100800 */
[----:B------:R-:W-:Y:S01]  /*314b0*/  STL [R1+0x390], R12 ;  /* 0x0003900c01007387 */ /* 0x000fe20000100800 */
[----:B--2---:R-:W-:Y:S02]  /*314c0*/  SHF.R.S32.HI R11, RZ, 0x1f, R10 ;  /* 0x0000001fff0b7819 */ /* 0x004fe4000001140a */
[----:B------:R-:W-:-:S03]  /*314d0*/  SHF.R.S32.HI R10, RZ, 0x1f, R9 ;  /* 0x0000001fff0a7819 */ /* 0x000fc60000011409 */
[----:B------:R-:W-:Y:S01]  /*314e0*/  STL [R1+0x394], R11 ;  /* 0x0003940b01007387 */ /* 0x000fe20000100800 */
[----:B------:R-:W-:-:S03]  /*314f0*/  SHF.R.S32.HI R9, RZ, 0x1f, R54 ;  /* 0x0000001fff097819 */ /* 0x000fc60000011436 */
[----:B------:R-:W-:Y:S04]  /*31500*/  STL [R1+0x398], R10 ;  /* 0x0003980a01007387 */ /* 0x000fe80000100800 */
[----:B------:R-:W2:Y:S01]  /*31510*/  LDL R54, [R1+0x3dc] ;  /* 0x0003dc0001367983 */ /* 0x000ea20000100800 */
[----:B------:R-:W-:-:S05]  /*31520*/  SHF.R.S32.HI R8, RZ, 0x1f, R8 ;  /* 0x0000001fff087819 */ /* 0x000fca0000011408 */
[----:B------:R0:W-:Y:S04]  /*31530*/  STL [R1+0x39c], R8 ;  /* 0x00039c0801007387 */ /* 0x0001e80000100800 */
[----:B------:R-:W-:Y:S01]  /*31540*/  STL [R1+0x3a0], R9 ;  /* 0x0003a00901007387 */ /* 0x000fe20000100800 */
[----:B0-----:R-:W-:-:S03]  /*31550*/  SHF.R.S32.HI R8, RZ, 0x1f, R57 ;  /* 0x0000001fff087819 */ /* 0x001fc60000011439 */
[----:B------:R-:W2:Y:S04]  /*31560*/  LDL R57, [R1+0x3d8] ;  /* 0x0003d80001397983 */ /* 0x000ea80000100800 */
[----:B------:R3:W-:Y:S01]  /*31570*/  STL [R1+0x3a4], R8 ;  /* 0x0003a40801007387 */ /* 0x0007e20000100800 */
[----:B------:R-:W-:Y:S02]  /*31580*/  SHF.R.S32.HI R7, RZ, 0x1f, R7 ;  /* 0x0000001fff077819 */ /* 0x000fe40000011407 */
[----:B---3--:R-:W-:Y:S02]  /*31590*/  SHF.R.S32.HI R8, RZ, 0x1f, R59 ;  /* 0x0000001fff087819 */ /* 0x008fe4000001143b */
[----:B------:R-:W3:Y:S04]  /*315a0*/  LDL R59, [R1+0x3d4] ;  /* 0x0003d400013b7983 */ /* 0x000ee80000100800 */
[----:B------:R0:W-:Y:S04]  /*315b0*/  STL [R1+0x3a8], R7 ;  /* 0x0003a80701007387 */ /* 0x0001e80000100800 */
[----:B------:R-:W-:Y:S01]  /*315c0*/  STL [R1+0x3ac], R8 ;  /* 0x0003ac0801007387 */ /* 0x000fe20000100800 */
[----:B0-----:R-:W-:-:S02]  /*315d0*/  SHF.R.S32.HI R7, RZ, 0x1f, R5 ;  /* 0x0000001fff077819 */ /* 0x001fc40000011405 */
[----:B----4-:R-:W-:Y:S02]  /*315e0*/  SHF.R.S32.HI R5, RZ, 0x1f, R61 ;  /* 0x0000001fff057819 */ /* 0x010fe4000001143d */
[----:B------:R-:W4:Y:S04]  /*315f0*/  LDL R61, [R1+0x758] ;  /* 0x00075800013d7983 */ /* 0x000f280000100800 */
[----:B------:R-:W-:Y:S04]  /*31600*/  STL [R1+0x3b0], R7 ;  /* 0x0003b00701007387 */ /* 0x000fe80000100800 */
[----:B------:R5:W-:Y:S01]  /*31610*/  STL [R1+0x3b4], R5 ;  /* 0x0003b40501007387 */ /* 0x000be20000100800 */
[----:B------:R-:W-:-:S02]  /*31620*/  SHF.R.S32.HI R6, RZ, 0x1f, R6 ;  /* 0x0000001fff067819 */ /* 0x000fc40000011406 */
[----:B-----5:R-:W-:Y:S02]  /*31630*/  SHF.R.S32.HI R5, RZ, 0x1f, R60 ;  /* 0x0000001fff057819 */ /* 0x020fe4000001143c */
[----:B------:R-:W5:Y:S04]  /*31640*/  LDL R60, [R1+0x760] ;  /* 0x00076000013c7983 */ /* 0x000f680000100800 */
[----:B------:R0:W-:Y:S04]  /*31650*/  STL [R1+0x3b8], R6 ;  /* 0x0003b80601007387 */ /* 0x0001e80000100800 */
[----:B------:R1:W-:Y:S01]  /*31660*/  STL [R1+0x3bc], R5 ;  /* 0x0003bc0501007387 */ /* 0x0003e20000100800 */
[----:B0-----:R-:W-:-:S02]  /*31670*/  SHF.R.S32.HI R6, RZ, 0x1f, R58 ;  /* 0x0000001fff067819 */ /* 0x001fc4000001143a */
[----:B-1----:R-:W-:-:S03]  /*31680*/  SHF.R.S32.HI R5, RZ, 0x1f, R56 ;  /* 0x0000001fff057819 */ /* 0x002fc60000011438 */
[----:B------:R-:W-:Y:S04]  /*31690*/  STL [R1+0x3c0], R6 ;  /* 0x0003c00601007387 */ /* 0x000fe80000100800 */
[----:B------:R-:W5:Y:S01]  /*316a0*/  LDL R14, [R1+0x768] ;  /* 0x00076800010e7983 */ /* 0x000f620000100800 */
[----:B------:R-:W-:-:S03]  /*316b0*/  SHF.R.S32.HI R0, RZ, 0x1f, R0 ;  /* 0x0000001fff007819 */ /* 0x000fc60000011400 */
[----:B------:R-:W-:Y:S04]  /*316c0*/  STL [R1+0x3c4], R5 ;  /* 0x0003c40501007387 */ /* 0x000fe80000100800 */
[----:B------:R-:W5:Y:S04]  /*316d0*/  LDL R58, [R1+0x76c] ;  /* 0x00076c00013a7983 */ /* 0x000f680000100800 */
[----:B------:R0:W-:Y:S04]  /*316e0*/  STL [R1+0x3c8], R0 ;  /* 0x0003c80001007387 */ /* 0x0001e80000100800 */
[----:B------:R-:W5:Y:S04]  /*316f0*/  LDL R56, [R1+0x774] ;  /* 0x0007740001387983 */ /* 0x000f680000100800 */
        /* <DEDUP_REMOVED lines=17> */
[----:B--2---:R-:W-:-:S03]  /*31810*/  SHF.R.S32.HI R4, RZ, 0x1f, R54 ;  /* 0x0000001fff047819 */ /* 0x004fc60000011436 */
[----:B------:R-:W2:Y:S04]  /*31820*/  LDL R54, [R1+0x7b4] ;  /* 0x0007b40001367983 */ /* 0x000ea80000100800 */
[----:B------:R-:W-:Y:S04]  /*31830*/  STL [R1+0x770], R4 ;  /* 0x0007700401007387 */ /* 0x000fe80000100800 */
[----:B------:R-:W2:Y:S01]  /*31840*/  LDL R7, [R1+0x7b8] ;  /* 0x0007b80001077983 */ /* 0x000ea20000100800 */
[----:B0-----:R-:W-:-:S03]  /*31850*/  SHF.R.S32.HI R3, RZ, 0x1f, R57 ;  /* 0x0000001fff037819 */ /* 0x001fc60000011439 */
[----:B------:R-:W2:Y:S04]  /*31860*/  LDL R57, [R1+0x7c0] ;  /* 0x0007c00001397983 */ /* 0x000ea80000100800 */
[----:B------:R3:W-:Y:S04]  /*31870*/  STL [R1+0x77c], R3 ;  /* 0x00077c0301007387 */ /* 0x0007e80000100800 */
[----:B------:R-:W2:Y:S01]  /*31880*/  LDL R5, [R1+0x7c4] ;  /* 0x0007c40001057983 */ /* 0x000ea20000100800 */
[----:B---3--:R-:W-:-:S03]  /*31890*/  SHF.R.S32.HI R3, RZ, 0x1f, R59 ;  /* 0x0000001fff037819 */ /* 0x008fc6000001143b */
[----:B------:R-:W3:Y:S04]  /*318a0*/  LDL R59, [R1+0x7cc] ;  /* 0x0007cc00013b7983 */ /* 0x000ee80000100800 */
[----:B------:R4:W-:Y:S04]  /*318b0*/  STL [R1+0x784], R3 ;  /* 0x0007840301007387 */ /* 0x0009e80000100800 */
[----:B------:R-:W3:Y:S01]  /*318c0*/  LDL R6, [R1+0x7d0] ;  /* 0x0007d00001067983 */ /* 0x000ee20000100800 */
[----:B----4-:R-:W-:-:S03]  /*318d0*/  SHF.R.S32.HI R3, RZ, 0x1f, R61 ;  /* 0x0000001fff037819 */ /* 0x010fc6000001143d */
[----:B------:R-:W4:Y:S04]  /*318e0*/  LDL R61, [R1+0x7d8] ;  /* 0x0007d800013d7983 */ /* 0x000f280000100800 */
[----:B------:R0:W-:Y:S04]  /*318f0*/  STL [R1+0x790], R3 ;  /* 0x0007900301007387 */ /* 0x0001e80000100800 */
[----:B------:R-:W4:Y:S04]  /*31900*/  LDL R4, [R1+0x7e0] ;  /* 0x0007e00001047983 */ /* 0x000f280000100800 */
[----:B0-----:R-:W4:Y:S01]  /*31910*/  LDL R3, [R1+0x7e4] ;  /* 0x0007e40001037983 */ /* 0x001f220000100800 */
[----:B-----5:R-:W-:-:S05]  /*31920*/  SHF.R.S32.HI R60, RZ, 0x1f, R60 ;  /* 0x0000001fff3c7819 */ /* 0x020fca000001143c */
[----:B------:R0:W-:Y:S04]  /*31930*/  STL [R1+0x79c], R60 ;  /* 0x00079c3c01007387 */ /* 0x0001e80000100800 */
[----:B0-----:R-:W5:Y:S01]  /*31940*/  LDL R60, [R1+0x7ec] ;  /* 0x0007ec00013c7983 */ /* 0x001f620000100800 */
[----:B------:R-:W-:-:S05]  /*31950*/  SHF.R.S32.HI R14, RZ, 0x1f, R14 ;  /* 0x0000001fff0e7819 */ /* 0x000fca000001140e */
[----:B------:R0:W-:Y:S01]  /*31960*/  STL [R1+0x7a8], R14 ;  /* 0x0007a80e01007387 */ /* 0x0001e20000100800 */
[----:B------:R-:W-:-:S05]  /*31970*/  SHF.R.S32.HI R58, RZ, 0x1f, R58 ;  /* 0x0000001fff3a7819 */ /* 0x000fca000001143a */
[----:B------:R1:W-:Y:S01]  /*31980*/  STL [R1+0x7b0], R58 ;  /* 0x0007b03a01007387 */ /* 0x0003e20000100800 */
[----:B0-----:R-:W-:Y:S02]  /*31990*/  SHF.R.S32.HI R14, RZ, 0x1f, R56 ;  /* 0x0000001fff0e7819 */ /* 0x001fe40000011438 */
[----:B------:R-:W-:Y:S01]  /*319a0*/  SHF.R.S32.HI R0, RZ, 0x1f, R0 ;  /* 0x0000001fff007819 */ /* 0x000fe20000011400 */
[----:B-1----:R-:W5:Y:S04]  /*319b0*/  LDL R58, [R1+0x7f4] ;  /* 0x0007f400013a7983 */ /* 0x002f680000100800 */
[----:B------:R-:W-:Y:S04]  /*319c0*/  STL [R1+0x7bc], R14 ;  /* 0x0007bc0e01007387 */ /* 0x000fe80000100800 */
[----:B------:R-:W5:Y:S04]  /*319d0*/  LDL R56, [R1+0x7f8] ;  /* 0x0007f80001387983 */ /* 0x000f680000100800 */
[----:B------:R0:W-:Y:S01]  /*319e0*/  STL [R1+0x7c8], R0 ;  /* 0x0007c80001007387 */ /* 0x0001e20000100800 */
[----:B------:R-:W-:-:S03]  /*319f0*/  SHF.R.S32.HI R13, RZ, 0x1f, R13 ;  /* 0x0000001fff0d7819 */ /* 0x000fc6000001140d */
[----:B0-----:R-:W5:Y:S01]  /*31a00*/  LDL R0, [R1+0x800] ;  /* 0x0008000001007983 */ /* 0x001f620000100800 */
[----:B------:R-:W-:-:S03]  /*31a10*/  SHF.R.S32.HI R14, RZ, 0x1f, R2 ;  /* 0x0000001fff0e7819 */ /* 0x000fc60000011402 */
[----:B------:R-:W5:Y:S04]  /*31a20*/  LDL R2, [R1+0x804] ;  /* 0x0008040001027983 */ /* 0x000f680000100800 */
[----:B------:R0:W-:Y:S04]  /*31a30*/  STL [R1+0x7d4], R13 ;  /* 0x0007d40d01007387 */ /* 0x0001e80000100800 */
[----:B------:R-:W-:Y:S01]  /*31a40*/  STL [R1+0x7dc], R14 ;  /* 0x0007dc0e01007387 */ /* 0x000fe20000100800 */
[----:B0-----:R-:W-:Y:S02]  /*31a50*/  SHF.R.S32.HI R13, RZ, 0x1f, R12 ;  /* 0x0000001fff0d7819 */ /* 0x001fe4000001140c */
[----:B------:R-:W-:-:S02]  /*31a60*/  SHF.R.S32.HI R12, RZ, 0x1f, R11 ;  /* 0x0000001fff0c7819 */ /* 0x000fc4000001140b */
        /* <DEDUP_REMOVED lines=8> */
[----:B------:R-:W5:Y:S04]  /*31af0*/  LDL R53, [R1+0x80c] ;  /* 0x00080c0001357983 */ /* 0x000f680000100800 */
[----:B------:R2:W-:Y:S04]  /*31b00*/  STL [R1+0x814], R9 ;  /* 0x0008140901007387 */ /* 0x0005e80000100800 */
[----:B------:R0:W-:Y:S01]  /*31b10*/  STL [R1+0x81c], R8 ;  /* 0x00081c0801007387 */ /* 0x0001e20000100800 */
[----:B--2---:R-:W-:-:S03]  /*31b20*/  SHF.R.S32.HI R9, RZ, 0x1f, R54 ;  /* 0x0000001fff097819 */ /* 0x004fc60000011436 */
[----:B------:R-:W2:Y:S01]  /*31b30*/  LDL R54, [R1+0x810] ;  /* 0x0008100001367983 */ /* 0x000ea20000100800 */
[----:B0-----:R-:W-:-:S03]  /*31b40*/  SHF.R.S32.HI R8, RZ, 0x1f, R7 ;  /* 0x0000001fff087819 */ /* 0x001fc60000011407 */
[----:B------:R-:W-:Y:S01]  /*31b50*/  STL [R1+0x828], R9 ;  /* 0x0008280901007387 */ /* 0x000fe20000100800 */
[----:B------:R-:W-:-:S03]  /*31b60*/  SHF.R.S32.HI R7, RZ, 0x1f, R57 ;  /* 0x0000001fff077819 */ /* 0x000fc60000011439 */
[----:B------:R-:W2:Y:S04]  /*31b70*/  LDL R57, [R1+0x818] ;  /* 0x0008180001397983 */ /* 0x000ea80000100800 */
[----:B------:R-:W-:Y:S01]  /*31b80*/  STL [R1+0x834], R8 ;  /* 0x0008340801007387 */ /* 0x000fe20000100800 */
[----:B------:R-:W-:-:S03]  /*31b90*/  SHF.R.S32.HI R5, RZ, 0x1f, R5 ;  /* 0x0000001fff057819 */ /* 0x000fc60000011405 */
[----:B------:R3:W-:Y:S02]  /*31ba0*/  STL [R1+0x83c], R7 ;  /* 0x00083c0701007387 */ /* 0x0007e40000100800 */
[----:B---3--:R-:W-:Y:S02]  /*31bb0*/  SHF.R.S32.HI R7, RZ, 0x1f, R59 ;  /* 0x0000001fff077819 */ /* 0x008fe4000001143b */
[----:B------:R-:W3:Y:S04]  /*31bc0*/  LDL R59, [R1+0x820] ;  /* 0x00082000013b7983 */ /* 0x000ee80000100800 */
[----:B------:R0:W-:Y:S04]  /*31bd0*/  STL [R1+0x848], R5 ;  /* 0x0008480501007387 */ /* 0x0001e80000100800 */
[----:B------:R-:W-:Y:S01]  /*31be0*/  STL [R1+0x854], R7 ;  /* 0x0008540701007387 */ /* 0x000fe20000100800 */
[----:B0-----:R-:W-:-:S02]  /*31bf0*/  SHF.R.S32.HI R5, RZ, 0x1f, R6 ;  /* 0x0000001fff057819 */ /* 0x001fc40000011406 */
[----:B----4-:R-:W-:Y:S02]  /*31c00*/  SHF.R.S32.HI R6, RZ, 0x1f, R61 ;  /* 0x0000001fff067819 */ /* 0x010fe4000001143d */
[----:B------:R-:W4:Y:S04]  /*31c10*/  LDL R61, [R1+0x824] ;  /* 0x00082400013d7983 */ /* 0x000f280000100800 */
[----:B------:R0:W-:Y:S04]  /*31c20*/  STL [R1+0x85c], R5 ;  /* 0x00085c0501007387 */ /* 0x0001e80000100800 */
[----:B------:R-:W-:Y:S01]  /*31c30*/  STL [R1+0x868], R6 ;  /* 0x0008680601007387 */ /* 0x000fe20000100800 */
[----:B0-----:R-:W-:-:S02]  /*31c40*/  SHF.R.S32.HI R5, RZ, 0x1f, R4 ;  /* 0x0000001fff057819 */ /* 0x001fc40000011404 */
[----:B------:R-:W-:-:S03]  /*31c50*/  SHF.R.S32.HI R4, RZ, 0x1f, R3 ;  /* 0x0000001fff047819 */ /* 0x000fc60000011403 */
[----:B------:R-:W-:Y:S04]  /*31c60*/  STL [R1+0x874], R5 ;  /* 0x0008740501007387 */ /* 0x000fe80000100800 */
[----:B------:R-:W4:Y:S04]  /*31c70*/  LDL R14, [R1+0x82c] ;  /* 0x00082c00010e7983 */ /* 0x000f280000100800 */
[----:B------:R0:W-:Y:S01]  /*31c80*/  STL [R1+0x87c], R4 ;  /* 0x00087c0401007387 */ /* 0x0001e20000100800 */
[----:B-----5:R-:W-:-:S03]  /*31c90*/  SHF.R.S32.HI R3, RZ, 0x1f, R60 ;  /* 0x0000001fff037819 */ /* 0x020fc6000001143c */
[----:B0-----:R-:W5:Y:S04]  /*31ca0*/  LDL R4, [R1+0x830] ;  /* 0x0008300001047983 */ /* 0x001f680000100800 */
[----:B------:R0:W-:Y:S04]  /*31cb0*/  STL [R1+0x888], R3 ;  /* 0x0008880301007387 */ /* 0x0001e80000100800 */
[----:B------:R-:W5:Y:S04]  /*31cc0*/  LDL R60, [R1+0x840] ;  /* 0x00084000013c7983 */ /* 0x000f680000100800 */
[----:B0-----:R-:W5:Y:S01]  /*31cd0*/  LDL R3, [R1+0x838] ;  /* 0x0008380001037983 */ /* 0x001f620000100800 */
[----:B------:R-:W-:-:S05]  /*31ce0*/  SHF.R.S32.HI R7, RZ, 0x1f, R58 ;  /* 0x0000001fff077819 */ /* 0x000fca000001143a */
[----:B------:R-:W-:Y:S01]  /*31cf0*/  STL [R1+0x894], R7 ;  /* 0x0008940701007387 */ /* 0x000fe20000100800 */
[----:B------:R-:W-:-:S03]  /*31d00*/  SHF.R.S32.HI R6, RZ, 0x1f, R56 ;  /* 0x0000001fff067819 */ /* 0x000fc60000011438 */
[----:B------:R-:W5:Y:S04]  /*31d10*/  LDL R13, [R1+0x844] ;  /* 0x00084400010d7983 */ /* 0x000f680000100800 */
[----:B------:R-:W-:Y:S01]  /*31d20*/  STL [R1+0x89c], R6 ;  /* 0x00089c0601007387 */ /* 0x000fe20000100800 */
[----:B------:R-:W-:-:S03]  /*31d30*/  SHF.R.S32.HI R5, RZ, 0x1f, R0 ;  /* 0x0000001fff057819 */ /* 0x000fc60000011400 */
[----:B------:R-:W5:Y:S04]  /*31d40*/  LDL R0, [R1+0x84c] ;  /* 0x00084c0001007983 */ /* 0x000f680000100800 */
[----:B------:R-:W-:Y:S04]  /*31d50*/  STL [R1+0x8a8], R5 ;  /* 0x0008a80501007387 */ /* 0x000fe80000100800 */
[----:B------:R-:W5:Y:S04]  /*31d60*/  LDL R12, [R1+0x850] ;  /* 0x00085000010c7983 */ /* 0x000f680000100800 */
[----:B------:R-:W5:Y:S01]  /*31d70*/  LDL R11, [R1+0x858] ;  /* 0x00085800010b7983 */ /* 0x000f620000100800 */
[----:B------:R-:W-:-:S05]  /*31d80*/  SHF.R.S32.HI R2, RZ, 0x1f, R2 ;  /* 0x0000001fff027819 */ /* 0x000fca0000011402 */
[----:B------:R0:W-:Y:S04]  /*31d90*/  STL [R1+0x8b4], R2 ;  /* 0x0008b40201007387 */ /* 0x0001e80000100800 */
[----:B------:R-:W5:Y:S04]  /*31da0*/  LDL R10, [R1+0x860] ;  /* 0x00086000010a7983 */ /* 0x000f680000100800 */
[----:B------:R-:W5:Y:S04]  /*31db0*/  LDL R9, [R1+0x864] ;  /* 0x0008640001097983 */ /* 0x000f680000100800 */
[----:B------:R-:W5:Y:S04]  /*31dc0*/  LDL R8, [R1+0x86c] ;  /* 0x00086c0001087983 */ /* 0x000f680000100800 */
[----:B0-----:R-:W5:Y:S01]  /*31dd0*/  LDL R2, [R1+0x870] ;  /* 0x0008700001027983 */ /* 0x001f620000100800 */
[----:B------:R-:W-:-:S03]  /*31de0*/  SHF.R.S32.HI R6, RZ, 0x1f, R53 ;  /* 0x0000001fff067819 */ /* 0x000fc60000011435 */
[----:B------:R-:W5:Y:S04]  /*31df0*/  LDL R53, [R1+0x878] ;  /* 0x0008780001357983 */ /* 0x000f680000100800 */
[----:B------:R-:W-:Y:S04]  /*31e00*/  STL [R1+0x8c0], R6 ;  /* 0x0008c00601007387 */ /* 0x000fe80000100800 */
[----:B------:R-:W5:Y:S01]  /*31e10*/  LDL R7, [R1+0x880] ;  /* 0x0008800001077983 */ /* 0x000f620000100800 */
[----:B--2---:R-:W-:-:S03]  /*31e20*/  SHF.R.S32.HI R5, RZ, 0x1f, R54 ;  /* 0x0000001fff057819 */ /* 0x004fc60000011436 */
[----:B------:R-:W2:Y:S04]  /*31e30*/  LDL R54, [R1+0x884] ;  /* 0x0008840001367983 */ /* 0x000ea80000100800 */
[----:B------:R0:W-:Y:S04]  /*31e40*/  STL [R1+0x8c8], R5 ;  /* 0x0008c80501007387 */ /* 0x0001e80000100800 */
[----:B0-----:R-:W2:Y:S01]  /*31e50*/  LDL R5, [R1+0x88c] ;  /* 0x00088c0001057983 */ /* 0x001ea20000100800 */
[----:B------:R-:W-:-:S03]  /*31e60*/  SHF.R.S32.HI R6, RZ, 0x1f, R57 ;  /* 0x0000001fff067819 */ /* 0x000fc60000011439 */
[----:B------:R-:W2:Y:S04]  /*31e70*/  LDL R57, [R1+0x890] ;  /* 0x0008900001397983 */ /* 0x000ea80000100800 */
[----:B------:R0:W-:Y:S04]  /*31e80*/  STL [R1+0x8d4], R6 ;  /* 0x0008d40601007387 */ /* 0x0001e80000100800 */
[----:B0-----:R-:W2:Y:S01]  /*31e90*/  LDL R6, [R1+0x898] ;  /* 0x0008980001067983 */ /* 0x001ea20000100800 */
[----:B---3--:R-:W-:-:S03]  /*31ea0*/  SHF.R.S32.HI R56, RZ, 0x1f, R59 ;  /* 0x0000001fff387819 */ /* 0x008fc6000001143b */
[----:B------:R-:W3:Y:S04]  /*31eb0*/  LDL R59, [R1+0x8a0] ;  /* 0x0008a000013b7983 */ /* 0x000ee80000100800 */
[----:B------:R0:W-:Y:S04]  /*31ec0*/  STL [R1+0x8e0], R56 ;  /* 0x0008e03801007387 */ /* 0x0001e80000100800 */
[----:B------:R-:W3:Y:S04]  /*31ed0*/  LDL R58, [R1+0x8a4] ;  /* 0x0008a400013a7983 */ /* 0x000ee80000100800 */
[----:B0-----:R-:W3:Y:S01]  /*31ee0*/  LDL R56, [R1+0x8ac] ;  /* 0x0008ac0001387983 */ /* 0x001ee20000100800 */
[----:B----4-:R-:W-:-:S05]  /*31ef0*/  SHF.R.S32.HI R61, RZ, 0x1f, R61 ;  /* 0x0000001fff3d7819 */ /* 0x010fca000001143d */
[----:B------:R0:W-:Y:S04]  /*31f00*/  STL [R1+0x8ec], R61 ;  /* 0x0008ec3d01007387 */ /* 0x0001e80000100800 */
[----:B0-----:R-:W4:Y:S01]  /*31f10*/  LDL R61, [R1+0x8b0] ;  /* 0x0008b000013d7983 */ /* 0x001f220000100800 */
[----:B------:R-:W-:-:S05]  /*31f20*/  SHF.R.S32.HI R14, RZ, 0x1f, R14 ;  /* 0x0000001fff0e7819 */ /* 0x000fca000001140e */
[----:B------:R0:W-:Y:S01]  /*31f30*/  STL [R1+0x8f4], R14 ;  /* 0x0008f40e01007387 */ /* 0x0001e20000100800 */
[----:B-----5:R-:W-:-:S05]  /*31f40*/  SHF.R.S32.HI R4, RZ, 0x1f, R4 ;  /* 0x0000001fff047819 */ /* 0x020fca0000011404 */
[----:B------:R1:W-:Y:S01]  /*31f50*/  STL [R1+0x900], R4 ;  /* 0x0009000401007387 */ /* 0x0003e20000100800 */
[----:B0-----:R-:W-:Y:S02]  /*31f60*/  SHF.R.S32.HI R14, RZ, 0x1f, R60 ;  /* 0x0000001fff0e7819 */ /* 0x001fe4000001143c */
[----:B------:R-:W-:Y:S01]  /*31f70*/  SHF.R.S32.HI R3, RZ, 0x1f, R3 ;  /* 0x0000001fff037819 */ /* 0x000fe20000011403 */
[----:B-1----:R-:W5:Y:S04]  /*31f80*/  LDL R4, [R1+0x8b8] ;  /* 0x0008b80001047983 */ /* 0x002f680000100800 */
[----:B------:R0:W-:Y:S04]  /*31f90*/  STL [R1+0x90c], R3 ;  /* 0x00090c0301007387 */ /* 0x0001e80000100800 */
[----:B0-----:R-:W5:Y:S04]  /*31fa0*/  LDL R3, [R1+0x8bc] ;  /* 0x0008bc0001037983 */ /* 0x001f680000100800 */
        /* <DEDUP_REMOVED lines=19> */
[----:B------:R-:W-:Y:S01]  /*320e0*/  STL [R1+0x96c], R9 ;  /* 0x00096c0901007387 */ /* 0x000fe20000100800 */
[----:B0-----:R-:W-:-:S03]  /*320f0*/  SHF.R.S32.HI R8, RZ, 0x1f, R53 ;  /* 0x0000001fff087819 */ /* 0x001fc60000011435 */
[----:B------:R-:W5:Y:S04]  /*32100*/  LDL R53, [R1+0x8d8] ;  /* 0x0008d80001357983 */ /* 0x000f680000100800 */
[----:B------:R2:W-:Y:S02]  /*32110*/  STL [R1+0x974], R8 ;  /* 0x0009740801007387 */ /* 0x0005e40000100800 */
[----:B--2---:R-:W-:Y:S02]  /*32120*/  SHF.R.S32.HI R8, RZ, 0x1f, R54 ;  /* 0x0000001fff087819 */ /* 0x004fe40000011436 */
[----:B------:R-:W2:Y:S01]  /*32130*/  LDL R54, [R1+0x8dc] ;  /* 0x0008dc0001367983 */ /* 0x000ea20000100800 */
[----:B------:R-:W-:-:S05]  /*32140*/  SHF.R.S32.HI R7, RZ, 0x1f, R7 ;  /* 0x0000001fff077819 */ /* 0x000fca0000011407 */
[----:B------:R0:W-:Y:S04]  /*32150*/  STL [R1+0x980], R7 ;  /* 0x0009800701007387 */ /* 0x0001e80000100800 */
[----:B------:R-:W-:Y:S01]  /*32160*/  STL [R1+0x98c], R8 ;  /* 0x00098c0801007387 */ /* 0x000fe20000100800 */
[----:B0-----:R-:W-:Y:S02]  /*32170*/  SHF.R.S32.HI R7, RZ, 0x1f, R5 ;  /* 0x0000001fff077819 */ /* 0x001fe40000011405 */
[----:B------:R-:W-:Y:S02]  /*32180*/  SHF.R.S32.HI R5, RZ, 0x1f, R57 ;  /* 0x0000001fff057819 */ /* 0x000fe40000011439 */
[----:B------:R-:W2:Y:S04]  /*32190*/  LDL R57, [R1+0x8e4] ;  /* 0x0008e40001397983 */ /* 0x000ea80000100800 */
[----:B------:R-:W-:Y:S04]  /*321a0*/  STL [R1+0x998], R7 ;  /* 0x0009980701007387 */ /* 0x000fe80000100800 */
[----:B------:R3:W-:Y:S01]  /*321b0*/  STL [R1+0x9a0], R5 ;  /* 0x0009a00501007387 */ /* 0x0007e20000100800 */
[----:B------:R-:W-:-:S02]  /*321c0*/  SHF.R.S32.HI R6, RZ, 0x1f, R6 ;  /* 0x0000001fff067819 */ /* 0x000fc40000011406 */
[----:B---3--:R-:W-:Y:S02]  /*321d0*/  SHF.R.S32.HI R5, RZ, 0x1f, R59 ;  /* 0x0000001fff057819 */ /* 0x008fe4000001143b */
[----:B------:R-:W3:Y:S04]  /*321e0*/  LDL R59, [R1+0x8e8] ;  /* 0x0008e800013b7983 */ /* 0x000ee80000100800 */
[----:B------:R0:W-:Y:S01]  /*321f0*/  STL [R1+0x9ac], R6 ;  /* 0x0009ac0601007387 */ /* 0x0001e20000100800 */
[----:B------:R-:W-:-:S03]  /*32200*/  SHF.R.S32.HI R7, RZ, 0x1f, R58 ;  /* 0x0000001fff077819 */ /* 0x000fc6000001143a */
[----:B------:R4:W-:Y:S01]  /*32210*/  STL [R1+0x9b4], R5 ;  /* 0x0009b40501007387 */ /* 0x0009e20000100800 */
[----:B0-----:R-:W-:-:S03]  /*32220*/  SHF.R.S32.HI R6, RZ, 0x1f, R56 ;  /* 0x0000001fff067819 */ /* 0x001fc60000011438 */
[----:B------:R-:W-:Y:S04]  /*32230*/  STL [R1+0x9c0], R7 ;  /* 0x0009c00701007387 */ /* 0x000fe80000100800 */
[----:B------:R-:W3:Y:S04]  /*32240*/  LDL R14, [R1+0x8f0] ;  /* 0x0008f000010e7983 */ /* 0x000ee80000100800 */
[----:B------:R-:W-:Y:S04]  /*32250*/  STL [R1+0x9cc], R6 ;  /* 0x0009cc0601007387 */ /* 0x000fe80000100800 */
[----:B------:R-:W3:Y:S01]  /*32260*/  LDL R58, [R1+0x8f8] ;  /* 0x0008f800013a7983 */ /* 0x000ee20000100800 */
[----:B----4-:R-:W-:-:S05]  /*32270*/  SHF.R.S32.HI R5, RZ, 0x1f, R61 ;  /* 0x0000001fff057819 */ /* 0x010fca000001143d */
[----:B------:R5:W-:Y:S04]  /*32280*/  STL [R1+0x9d8], R5 ;  /* 0x0009d80501007387 */ /* 0x000be80000100800 */
[----:B------:R-:W4:Y:S04]  /*32290*/  LDL R56, [R1+0x8fc] ;  /* 0x0008fc0001387983 */ /* 0x000f280000100800 */
[----:B------:R-:W4:Y:S01]  /*322a0*/  LDL R61, [R1+0x904] ;  /* 0x00090400013d7983 */ /* 0x000f220000100800 */
[----:B-----5:R-:W-:-:S05]  /*322b0*/  SHF.R.S32.HI R5, RZ, 0x1f, R4 ;  /* 0x0000001fff057819 */ /* 0x020fca0000011404 */
[----:B------:R-:W-:Y:S04]  /*322c0*/  STL [R1+0x9e0], R5 ;  /* 0x0009e00501007387 */ /* 0x000fe80000100800 */
[----:B------:R-:W5:Y:S01]  /*322d0*/  LDL R13, [R1+0x908] ;  /* 0x00090800010d7983 */ /* 0x000f620000100800 */
[----:B------:R-:W-:-:S05]  /*322e0*/  SHF.R.S32.HI R4, RZ, 0x1f, R3 ;  /* 0x0000001fff047819 */ /* 0x000fca0000011403 */
        /* <DEDUP_REMOVED lines=16> */
[----:B------:R-:W-:-:S03]  /*323f0*/  SHF.R.S32.HI R3, RZ, 0x1f, R53 ;  /* 0x0000001fff037819 */ /* 0x000fc60000011435 */
[----:B------:R-:W5:Y:S04]  /*32400*/  LDL R53, [R1+0x948] ;  /* 0x0009480001357983 */ /* 0x000f680000100800 */
[----:B------:R2:W-:Y:S04]  /*32410*/  STL [R1+0xa18], R3 ;  /* 0x000a180301007387 */ /* 0x0005e80000100800 */
[----:B------:R-:W5:Y:S01]  /*32420*/  LDL R5, [R1+0x950] ;  /* 0x0009500001057983 */ /* 0x000f620000100800 */
[----:B--2---:R-:W-:-:S03]  /*32430*/  SHF.R.S32.HI R3, RZ, 0x1f, R54 ;  /* 0x0000001fff037819 */ /* 0x004fc60000011436 */
[----:B------:R-:W2:Y:S04]  /*32440*/  LDL R54, [R1+0x958] ;  /* 0x0009580001367983 */ /* 0x000ea80000100800 */
[----:B------:R0:W-:Y:S04]  /*32450*/  STL [R1+0xa24], R3 ;  /* 0x000a240301007387 */ /* 0x0001e80000100800 */
[----:B------:R-:W2:Y:S01]  /*32460*/  LDL R6, [R1+0x95c] ;  /* 0x00095c0001067983 */ /* 0x000ea20000100800 */
[----:B0-----:R-:W-:-:S03]  /*32470*/  SHF.R.S32.HI R3, RZ, 0x1f, R57 ;  /* 0x0000001fff037819 */ /* 0x001fc60000011439 */
[----:B------:R-:W2:Y:S04]  /*32480*/  LDL R57, [R1+0x964] ;  /* 0x0009640001397983 */ /* 0x000ea80000100800 */
[----:B------:R0:W-:Y:S04]  /*32490*/  STL [R1+0xa2c], R3 ;  /* 0x000a2c0301007387 */ /* 0x0001e80000100800 */
[----:B------:R-:W2:Y:S04]  /*324a0*/  LDL R4, [R1+0x968] ;  /* 0x0009680001047983 */ /* 0x000ea80000100800 */
[----:B0-----:R-:W2:Y:S01]  /*324b0*/  LDL R3, [R1+0x970] ;  /* 0x0009700001037983 */ /* 0x001ea20000100800 */
[----:B---3--:R-:W-:-:S05]  /*324c0*/  SHF.R.S32.HI R59, RZ, 0x1f, R59 ;  /* 0x0000001fff3b7819 */ /* 0x008fca000001143b */
[----:B------:R0:W-:Y:S04]  /*324d0*/  STL [R1+0xa38], R59 ;  /* 0x000a383b01007387 */ /* 0x0001e80000100800 */
[----:B0-----:R-:W3:Y:S01]  /*324e0*/  LDL R59, [R1+0x978] ;  /* 0x00097800013b7983 */ /* 0x001ee20000100800 */
[----:B------:R-:W-:-:S05]  /*324f0*/  SHF.R.S32.HI R14, RZ, 0x1f, R14 ;  /* 0x0000001fff0e7819 */ /* 0x000fca000001140e */
[----:B------:R-:W-:Y:S01]  /*32500*/  STL [R1+0xa44], R14 ;  /* 0x000a440e01007387 */ /* 0x000fe20000100800 */
[----:B------:R-:W-:-:S05]  /*32510*/  SHF.R.S32.HI R58, RZ, 0x1f, R58 ;  /* 0x0000001fff3a7819 */ /* 0x000fca000001143a */
[----:B------:R0:W-:Y:S01]  /*32520*/  STL [R1+0xa4c], R58 ;  /* 0x000a4c3a01007387 */ /* 0x0001e20000100800 */
[----:B----4-:R-:W-:-:S03]  /*32530*/  SHF.R.S32.HI R56, RZ, 0x1f, R56 ;  /* 0x0000001fff387819 */ /* 0x010fc60000011438 */
[----:B0-----:R-:W4:Y:S01]  /*32540*/  LDL R58, [R1+0x97c] ;  /* 0x00097c00013a7983 */ /* 0x001f220000100800 */
[----:B------:R-:W-:-:S03]  /*32550*/  SHF.R.S32.HI R14, RZ, 0x1f, R61 ;  /* 0x0000001fff0e7819 */ /* 0x000fc6000001143d */
[----:B------:R0:W-:Y:S04]  /*32560*/  STL [R1+0xa58], R56 ;  /* 0x000a583801007387 */ /* 0x0001e80000100800 */
[----:B0-----:R-:W4:Y:S04]  /*32570*/  LDL R56, [R1+0x984] ;  /* 0x0009840001387983 */ /* 0x001f280000100800 */
[----:B------:R0:W-:Y:S04]  /*32580*/  STL [R1+0xa64], R14 ;  /* 0x000a640e01007387 */ /* 0x0001e80000100800 */
[----:B------:R-:W4:Y:S01]  /*32590*/  LDL R61, [R1+0x988] ;  /* 0x00098800013d7983 */ /* 0x000f220000100800 */
[----:B-----5:R-:W-:-:S02]  /*325a0*/  SHF.R.S32.HI R13, RZ, 0x1f, R13 ;  /* 0x0000001fff0d7819 */ /* 0x020fc4000001140d */
[----:B0-----:R-:W-:Y:S02]  /*325b0*/  SHF.R.S32.HI R14, RZ, 0x1f, R60 ;  /* 0x0000001fff0e7819 */ /* 0x001fe4000001143c */
[----:B------:R-:W5:Y:S04]  /*325c0*/  LDL R60, [R1+0x990] ;  /* 0x00099000013c7983 */ /* 0x000f680000100800 */
[----:B------:R0:W-:Y:S04]  /*325d0*/  STL [R1+0xa6c], R13 ;  /* 0x000a6c0d01007387 */ /* 0x0001e80000100800 */
[----:B------:R-:W-:Y:S01]  /*325e0*/  STL [R1+0xa78], R14 ;  /* 0x000a780e01007387 */ /* 0x000fe20000100800 */
[----:B0-----:R-:W-:-:S02]  /*325f0*/  SHF.R.S32.HI R13, RZ, 0x1f, R12 ;  /* 0x0000001fff0d7819 */ /* 0x001fc4000001140c */
[----:B------:R-:W-:-:S03]  /*32600*/  SHF.R.S32.HI R12, RZ, 0x1f, R11 ;  /* 0x0000001fff0c7819 */ /* 0x000fc6000001140b */
[----:B------:R-:W-:Y:S01]  /*32610*/  STL [R1+0xa84], R13 ;  /* 0x000a840d01007387 */ /* 0x000fe20000100800 */
[----:B------:R-:W-:-:S03]  /*32620*/  SHF.R.S32.HI R11, RZ, 0x1f, R10 ;  /* 0x0000001fff0b7819 */ /* 0x000fc6000001140a */
[----:B------:R-:W-:Y:S01]  /*32630*/  STL [R1+0xa8c], R12 ;  /* 0x000a8c0c01007387 */ /* 0x000fe20000100800 */
[----:B------:R-:W-:-:S03]  /*32640*/  SHF.R.S32.HI R10, RZ, 0x1f, R9 ;  /* 0x0000001fff0a7819 */ /* 0x000fc60000011409 */
[----:B------:R-:W-:Y:S01]  /*32650*/  STL [R1+0xa98], R11 ;  /* 0x000a980b01007387 */ /* 0x000fe20000100800 */
[----:B------:R-:W-:-:S03]  /*32660*/  SHF.R.S32.HI R9, RZ, 0x1f, R8 ;  /* 0x0000001fff097819 */ /* 0x000fc60000011408 */
[----:B------:R-:W-:Y:S01]  /*32670*/  STL [R1+0xaa4], R10 ;  /* 0x000aa40a01007387 */ /* 0x000fe20000100800 */
[----:B------:R-:W-:-:S03]  /*32680*/  SHF.R.S32.HI R8, RZ, 0x1f, R0 ;  /* 0x0000001fff087819 */ /* 0x000fc60000011400 */
[----:B------:R-:W5:Y:S04]  /*32690*/  LDL R0, [R1+0x994] ;  /* 0x0009940001007983 */ /* 0x000f680000100800 */
[----:B------:R0:W-:Y:S04]  /*326a0*/  STL [R1+0xab0], R9 ;  /* 0x000ab00901007387 */ /* 0x0001e80000100800 */
[----:B------:R1:W-:Y:S01]  /*326b0*/  STL [R1+0xab8], R8 ;  /* 0x000ab80801007387 */ /* 0x0003e20000100800 */
[----:B0-----:R-:W-:-:S03]  /*326c0*/  SHF.R.S32.HI R9, RZ, 0x1f, R2 ;  /* 0x0000001fff097819 */ /* 0x001fc60000011402 */
[----:B------:R-:W5:Y:S04]  /*326d0*/  LDL R2, [R1+0x99c] ;  /* 0x00099c0001027983 */ /* 0x000f680000100800 */
[----:B------:R-:W-:Y:S01]  /*326e0*/  STL [R1+0xac8], R9 ;  /* 0x000ac80901007387 */ /* 0x000fe20000100800 */
[----:B-1----:R-:W-:Y:S02]  /*326f0*/  SHF.R.S32.HI R8, RZ, 0x1f, R7 ;  /* 0x0000001fff087819 */ /* 0x002fe40000011407 */
[----:B------:R-:W-:Y:S02]  /*32700*/  SHF.R.S32.HI R7, RZ, 0x1f, R53 ;  /* 0x0000001fff077819 */ /* 0x000fe40000011435 */
        /* <DEDUP_REMOVED lines=14> */
[----:B------:R-:W-:-:S03]  /*327f0*/  SHF.R.S32.HI R4, RZ, 0x1f, R3 ;  /* 0x0000001fff047819 */ /* 0x000fc60000011403 */
[----:B------:R-:W-:Y:S04]  /*32800*/  STL [R1+0xb14], R5 ;  /* 0x000b140501007387 */ /* 0x000fe80000100800 */
[----:B------:R-:W2:Y:S04]  /*32810*/  LDL R14, [R1+0x9b8] ;  /* 0x0009b800010e7983 */ /* 0x000ea80000100800 */
[----:B------:R0:W-:Y:S01]  /*32820*/  STL [R1+0xb1c], R4 ;  /* 0x000b1c0401007387 */ /* 0x0001e20000100800 */
[----:B---3--:R-:W-:-:S03]  /*32830*/  SHF.R.S32.HI R3, RZ, 0x1f, R59 ;  /* 0x0000001fff037819 */ /* 0x008fc6000001143b */
[----:B0-----:R-:W3:Y:S04]  /*32840*/  LDL R4, [R1+0x9bc] ;  /* 0x0009bc0001047983 */ /* 0x001ee80000100800 */
[----:B------:R0:W-:Y:S04]  /*32850*/  STL [R1+0xb28], R3 ;  /* 0x000b280301007387 */ /* 0x0001e80000100800 */
[----:B------:R-:W3:Y:S04]  /*32860*/  LDL R59, [R1+0x9c8] ;  /* 0x0009c800013b7983 */ /* 0x000ee80000100800 */
[----:B0-----:R-:W3:Y:S01]  /*32870*/  LDL R3, [R1+0x9c4] ;  /* 0x0009c40001037983 */ /* 0x001ee20000100800 */
[----:B----4-:R-:W-:-:S05]  /*32880*/  SHF.R.S32.HI R7, RZ, 0x1f, R58 ;  /* 0x0000001fff077819 */ /* 0x010fca000001143a */
[----:B------:R-:W-:Y:S04]  /*32890*/  STL [R1+0xb34], R7 ;  /* 0x000b340701007387 */ /* 0x000fe80000100800 */
[----:B------:R-:W4:Y:S01]  /*328a0*/  LDL R13, [R1+0x9d0] ;  /* 0x0009d000010d7983 */ /* 0x000f220000100800 */
[----:B------:R-:W-:-:S05]  /*328b0*/  SHF.R.S32.HI R6, RZ, 0x1f, R56 ;  /* 0x0000001fff067819 */ /* 0x000fca0000011438 */
[----:B------:R-:W-:Y:S01]  /*328c0*/  STL [R1+0xb40], R6 ;  /* 0x000b400601007387 */ /* 0x000fe20000100800 */
[----:B------:R-:W-:-:S03]  /*328d0*/  SHF.R.S32.HI R5, RZ, 0x1f, R61 ;  /* 0x0000001fff057819 */ /* 0x000fc6000001143d */
[----:B------:R-:W4:Y:S04]  /*328e0*/  LDL R61, [R1+0x9d4] ;  /* 0x0009d400013d7983 */ /* 0x000f280000100800 */
[----:B------:R5:W-:Y:S04]  /*328f0*/  STL [R1+0xb48], R5 ;  /* 0x000b480501007387 */ /* 0x000be80000100800 */
[----:B------:R-:W4:Y:S04]  /*32900*/  LDL R12, [R1+0x9dc] ;  /* 0x0009dc00010c7983 */ /* 0x000f280000100800 */
[----:B------:R-:W4:Y:S01]  /*32910*/  LDL R11, [R1+0x9e4] ;  /* 0x0009e400010b7983 */ /* 0x000f220000100800 */
[----:B-----5:R-:W-:-:S05]  /*32920*/  SHF.R.S32.HI R5, RZ, 0x1f, R60 ;  /* 0x0000001fff057819 */ /* 0x020fca000001143c */
        /* <DEDUP_REMOVED lines=13> */
[----:B0-----:R-:W5:Y:S04]  /*32a00*/  LDL R5, [R1+0xa14] ;  /* 0x000a140001057983 */ /* 0x001f680000100800 */
[----:B------:R-:W5:Y:S04]  /*32a10*/  LDL R53, [R1+0xa1c] ;  /* 0x000a1c0001357983 */ /* 0x000f680000100800 */
        /* <DEDUP_REMOVED lines=12> */
[----:B---3--:R-:W-:-:S05]  /*32ae0*/  SHF.R.S32.HI R4, RZ, 0x1f, R4 ;  /* 0x0000001fff047819 */ /* 0x008fca0000011404 */
[----:B------:R1:W-:Y:S01]  /*32af0*/  STL [R1+0xb98], R4 ;  /* 0x000b980401007387 */ /* 0x0003e20000100800 */
[----:B0-----:R-:W-:Y:S02]  /*32b00*/  SHF.R.S32.HI R14, RZ, 0x1f, R59 ;  /* 0x0000001fff0e7819 */ /* 0x001fe4000001143b */
[----:B------:R-:W-:Y:S01]  /*32b10*/  SHF.R.S32.HI R3, RZ, 0x1f, R3 ;  /* 0x0000001fff037819 */ /* 0x000fe20000011403 */
[----:B-1----:R-:W3:Y:S04]  /*32b20*/  LDL R4, [R1+0xa40] ;  /* 0x000a400001047983 */ /* 0x002ee80000100800 */
[----:B------:R0:W-:Y:S04]  /*32b30*/  STL [R1+0xba4], R3 ;  /* 0x000ba40301007387 */ /* 0x0001e80000100800 */
[----:B0-----:R-:W3:Y:S04]  /*32b40*/  LDL R3, [R1+0xa48] ;  /* 0x000a480001037983 */ /* 0x001ee80000100800 */
[----:B------:R0:W-:Y:S01]  /*32b50*/  STL [R1+0xbb0], R14 ;  /* 0x000bb00e01007387 */ /* 0x0001e20000100800 */
[----:B----4-:R-:W-:-:S03]  /*32b60*/  SHF.R.S32.HI R13, RZ, 0x1f, R13 ;  /* 0x0000001fff0d7819 */ /* 0x010fc6000001140d */
[----:B------:R-:W4:Y:S01]  /*32b70*/  LDL R59, [R1+0xa50] ;  /* 0x000a5000013b7983 */ /* 0x000f220000100800 */
[----:B0-----:R-:W-:-:S03]  /*32b80*/  SHF.R.S32.HI R14, RZ, 0x1f, R61 ;  /* 0x0000001fff0e7819 */ /* 0x001fc6000001143d */
[----:B------:R-:W4:Y:S04]  /*32b90*/  LDL R61, [R1+0xa54] ;  /* 0x000a5400013d7983 */ /* 0x000f280000100800 */
[----:B------:R0:W-:Y:S04]  /*32ba0*/  STL [R1+0xbbc], R13 ;  /* 0x000bbc0d01007387 */ /* 0x0001e80000100800 */
[----:B------:R-:W-:Y:S01]  /*32bb0*/  STL [R1+0xbc4], R14 ;  /* 0x000bc40e01007387 */ /* 0x000fe20000100800 */
[----:B0-----:R-:W-:Y:S02]  /*32bc0*/  SHF.R.S32.HI R13, RZ, 0x1f, R12 ;  /* 0x0000001fff0d7819 */ /* 0x001fe4000001140c */
[----:B------:R-:W-:-:S03]  /*32bd0*/  SHF.R.S32.HI R12, RZ, 0x1f, R11 ;  /* 0x0000001fff0c7819 */ /* 0x000fc6000001140b */
[----:B------:R-:W-:Y:S04]  /*32be0*/  STL [R1+0xbd0], R13 ;  /* 0x000bd00d01007387 */ /* 0x000fe80000100800 */
[----:B------:R-:W-:Y:S01]  /*32bf0*/  STL [R1+0xbdc], R12 ;  /* 0x000bdc0c01007387 */ /* 0x000fe20000100800 */
[----:B-----5:R-:W-:Y:S02]  /*32c00*/  SHF.R.S32.HI R11, RZ, 0x1f, R10 ;  /* 0x0000001fff0b7819 */ /* 0x020fe4000001140a */
[----:B------:R-:W-:-:S03]  /*32c10*/  SHF.R.S32.HI R10, RZ, 0x1f, R9 ;  /* 0x0000001fff0a7819 */ /* 0x000fc60000011409 */
[----:B------:R-:W-:Y:S01]  /*32c20*/  STL [R1+0xbe4], R11 ;  /* 0x000be40b01007387 */ /* 0x000fe20000100800 */
[----:B------:R-:W-:-:S03]  /*32c30*/  SHF.R.S32.HI R8, RZ, 0x1f, R8 ;  /* 0x0000001fff087819 */ /* 0x000fc60000011408 */
[----:B------:R-:W-:Y:S01]  /*32c40*/  STL [R1+0xbf0], R10 ;  /* 0x000bf00a01007387 */ /* 0x000fe20000100800 */
[----:B------:R-:W-:-:S03]  /*32c50*/  SHF.R.S32.HI R9, RZ, 0x1f, R60 ;  /* 0x0000001fff097819 */ /* 0x000fc6000001143c */
[----:B------:R-:W5:Y:S04]  /*32c60*/  LDL R60, [R1+0xa5c] ;  /* 0x000a5c00013c7983 */ /* 0x000f680000100800 */
[----:B------:R0:W-:Y:S04]  /*32c70*/  STL [R1+0xbfc], R8 ;  /* 0x000bfc0801007387 */ /* 0x0001e80000100800 */
[----:B------:R-:W-:Y:S01]  /*32c80*/  STL [R1+0xc04], R9 ;  /* 0x000c040901007387 */ /* 0x000fe20000100800 */
[----:B0-----:R-:W-:-:S03]  /*32c90*/  SHF.R.S32.HI R8, RZ, 0x1f, R0 ;  /* 0x0000001fff087819 */ /* 0x001fc60000011400 */
[----:B------:R-:W5:Y:S04]  /*32ca0*/  LDL R0, [R1+0xa60] ;  /* 0x000a600001007983 */ /* 0x000f680000100800 */
[----:B------:R0:W-:Y:S01]  /*32cb0*/  STL [R1+0xc10], R8 ;  /* 0x000c100801007387 */ /* 0x0001e20000100800 */
[----:B------:R-:W-:Y:S02]  /*32cc0*/  SHF.R.S32.HI R7, RZ, 0x1f, R7 ;  /* 0x0000001fff077819 */ /* 0x000fe40000011407 */
        /* <DEDUP_REMOVED lines=29> */
[----:B----4-:R-:W-:-:S03]  /*32ea0*/  SHF.R.S32.HI R3, RZ, 0x1f, R59 ;  /* 0x0000001fff037819 */ /* 0x010fc6000001143b */
[----:B------:R-:W4:Y:S04]  /*32eb0*/  LDL R59, [R1+0xa9c] ;  /* 0x000a9c00013b7983 */ /* 0x000f280000100800 */
[----:B------:R0:W-:Y:S04]  /*32ec0*/  STL [R1+0xc94], R3 ;  /* 0x000c940301007387 */ /* 0x0001e80000100800 */
[----:B------:R-:W4:Y:S04]  /*32ed0*/  LDL R12, [R1+0xaa0] ;  /* 0x000aa000010c7983 */ /* 0x000f280000100800 */
[----:B------:R-:W4:Y:S01]  /*32ee0*/  LDL R11, [R1+0xaa8] ;  /* 0x000aa800010b7983 */ /* 0x000f220000100800 */
[----:B0-----:R-:W-:-:S05]  /*32ef0*/  SHF.R.S32.HI R3, RZ, 0x1f, R61 ;  /* 0x0000001fff037819 */ /* 0x001fca000001143d */
        /* <DEDUP_REMOVED lines=25> */
[----:B------:R-:W-:-:S05]  /*33090*/  SHF.R.S32.HI R14, RZ, 0x1f, R14 ;  /* 0x0000001fff0e7819 */ /* 0x000fca000001140e */
[----:B------:R-:W-:Y:S01]  /*330a0*/  STL [R1+0xcdc], R14 ;  /* 0x000cdc0e01007387 */ /* 0x000fe20000100800 */
[----:B------:R-:W-:-:S05]  /*330b0*/  SHF.R.S32.HI R58, RZ, 0x1f, R58 ;  /* 0x0000001fff3a7819 */ /* 0x000fca000001143a */
[----:B------:R0:W-:Y:S01]  /*330c0*/  STL [R1+0xce8], R58 ;  /* 0x000ce83a01007387 */ /* 0x0001e20000100800 */
[----:B------:R-:W-:-:S03]  /*330d0*/  SHF.R.S32.HI R56, RZ, 0x1f, R56 ;  /* 0x0000001fff387819 */ /* 0x000fc60000011438 */
[----:B0-----:R-:W2:Y:S01]  /*330e0*/  LDL R58, [R1+0xb0c] ;  /* 0x000b0c00013a7983 */ /* 0x001ea20000100800 */
[----:B------:R-:W-:-:S03]  /*330f0*/  SHF.R.S32.HI R14, RZ, 0x1f, R57 ;  /* 0x0000001fff0e7819 */ /* 0x000fc60000011439 */
[----:B------:R0:W-:Y:S04]  /*33100*/  STL [R1+0xcf4], R56 ;  /* 0x000cf43801007387 */ /* 0x0001e80000100800 */
[----:B0-----:R-:W2:Y:S04]  /*33110*/  LDL R56, [R1+0xb10] ;  /* 0x000b100001387983 */ /* 0x001ea80000100800 */
[----:B------:R4:W-:Y:S04]  /*33120*/  STL [R1+0xcfc], R14 ;  /* 0x000cfc0e01007387 */ /* 0x0009e80000100800 */
[----:B------:R-:W2:Y:S01]  /*33130*/  LDL R57, [R1+0xb18] ;  /* 0x000b180001397983 */ /* 0x000ea20000100800 */
[----:B---3--:R-:W-:-:S02]  /*33140*/  SHF.R.S32.HI R13, RZ, 0x1f, R13 ;  /* 0x0000001fff0d7819 */ /* 0x008fc4000001140d */
[----:B----4-:R-:W-:Y:S02]  /*33150*/  SHF.R.S32.HI R14, RZ, 0x1f, R59 ;  /* 0x0000001fff0e7819 */ /* 0x010fe4000001143b */
[----:B------:R-:W3:Y:S04]  /*33160*/  LDL R59, [R1+0xb20] ;  /* 0x000b2000013b7983 */ /* 0x000ee80000100800 */
        /* <DEDUP_REMOVED lines=58> */
[----:B------:R-:W3:Y:S04]  /*33510*/  LDL R56, [R1+0xb88] ;  /* 0x000b880001387983 */ /* 0x000ee80000100800 */
[----:B------:R-:W3:Y:S01]  /*33520*/  LDL R57, [R1+0xb8c] ;  /* 0x000b8c0001397983 */ /* 0x000ee20000100800 */
[----:B----4-:R-:W-:-:S05]  /*33530*/  SHF.R.S32.HI R6, RZ, 0x1f, R61 ;  /* 0x0000001fff067819 */ /* 0x010fca000001143d */
[----:B------:R-:W-:Y:S04]  /*33540*/  STL [R1+0xdac], R6 ;  /* 0x000dac0601007387 */ /* 0x000fe80000100800 */
[----:B------:R-:W4:Y:S04]  /*33550*/  LDL R7, [R1+0xb94] ;  /* 0x000b940001077983 */ /* 0x000f280000100800 */
[----:B------:R-:W4:Y:S01]  /*33560*/  LDL R59, [R1+0xb9c] ;  /* 0x000b9c00013b7983 */ /* 0x000f220000100800 */
[----:B-----5:R-:W-:-:S05]  /*33570*/  SHF.R.S32.HI R5, RZ, 0x1f, R60 ;  /* 0x0000001fff057819 */ /* 0x020fca000001143c */
[----:B------:R0:W-:Y:S04]  /*33580*/  STL [R1+0xdb0], R5 ;  /* 0x000db00501007387 */ /* 0x0001e80000100800 */
[----:B------:R-:W5:Y:S04]  /*33590*/  LDL R61, [R1+0xba8] ;  /* 0x000ba800013d7983 */ /* 0x000f680000100800 */
[----:B0-----:R-:W5:Y:S01]  /*335a0*/  LDL R5, [R1+0xba0] ;  /* 0x000ba00001057983 */ /* 0x001f620000100800 */
[----:B------:R-:W-:-:S05]  /*335b0*/  SHF.R.S32.HI R0, RZ, 0x1f, R0 ;  /* 0x0000001fff007819 */ /* 0x000fca0000011400 */
[----:B------:R0:W-:Y:S04]  /*335c0*/  STL [R1+0xdb4], R0 ;  /* 0x000db40001007387 */ /* 0x0001e80000100800 */
[----:B------:R-:W5:Y:S04]  /*335d0*/  LDL R6, [R1+0xbac] ;  /* 0x000bac0001067983 */ /* 0x000f680000100800 */
[----:B------:R-:W5:Y:S01]  /*335e0*/  LDL R60, [R1+0xbb4] ;  /* 0x000bb400013c7983 */ /* 0x000f620000100800 */
[----:B0-----:R-:W-:-:S05]  /*335f0*/  SHF.R.S32.HI R0, RZ, 0x1f, R2 ;  /* 0x0000001fff007819 */ /* 0x001fca0000011402 */
[----:B------:R0:W-:Y:S04]  /*33600*/  STL [R1+0xdb8], R0 ;  /* 0x000db80001007387 */ /* 0x0001e80000100800 */
[----:B------:R-:W5:Y:S04]  /*33610*/  LDL R2, [R1+0xbc0] ;  /* 0x000bc00001027983 */ /* 0x000f680000100800 */
[----:B0-----:R-:W5:Y:S01]  /*33620*/  LDL R0, [R1+0xbb8] ;  /* 0x000bb80001007983 */ /* 0x001f620000100800 */
[----:B------:R-:W-:-:S05]  /*33630*/  SHF.R.S32.HI R53, RZ, 0x1f, R53 ;  /* 0x0000001fff357819 */ /* 0x000fca0000011435 */
        /* <DEDUP_REMOVED lines=30> */
[----:B------:R4:W-:Y:S01]  /*33820*/  STL [R1+0xdec], R8 ;  /* 0x000dec0801007387 */ /* 0x0009e20000100800 */
[----:B0-----:R-:W-:-:S03]  /*33830*/  SHF.R.S32.HI R9, RZ, 0x1f, R57 ;  /* 0x0000001fff097819 */ /* 0x001fc60000011439 */
[----:B------:R-:W3:Y:S04]  /*33840*/  LDL R57, [R1+0xbec] ;  /* 0x000bec0001397983 */ /* 0x000ee80000100800 */
[----:B------:R-:W-:Y:S01]  /*33850*/  STL [R1+0xdf0], R9 ;  /* 0x000df00901007387 */ /* 0x000fe20000100800 */
[----:B----4-:R-:W-:Y:S02]  /*33860*/  SHF.R.S32.HI R8, RZ, 0x1f, R7 ;  /* 0x0000001fff087819 */ /* 0x010fe40000011407 */
[----:B------:R-:W-:Y:S02]  /*33870*/  SHF.R.S32.HI R7, RZ, 0x1f, R59 ;  /* 0x0000001fff077819 */ /* 0x000fe4000001143b */
[----:B------:R-:W4:Y:S04]  /*33880*/  LDL R59, [R1+0xbf4] ;  /* 0x000bf400013b7983 */ /* 0x000f280000100800 */
[----:B------:R-:W-:Y:S04]  /*33890*/  STL [R1+0xdf4], R8 ;  /* 0x000df40801007387 */ /* 0x000fe80000100800 */
[----:B------:R5:W-:Y:S02]  /*338a0*/  STL [R1+0xdf8], R7 ;  /* 0x000df80701007387 */ /* 0x000be40000100800 */
[----:B-----5:R-:W-:-:S02]  /*338b0*/  SHF.R.S32.HI R7, RZ, 0x1f, R61 ;  /* 0x0000001fff077819 */ /* 0x020fc4000001143d */
[----:B------:R-:W5:Y:S01]  /*338c0*/  LDL R61, [R1+0xbf8] ;  /* 0x000bf800013d7983 */ /* 0x000f620000100800 */
[----:B------:R-:W-:-:S05]  /*338d0*/  SHF.R.S32.HI R5, RZ, 0x1f, R5 ;  /* 0x0000001fff057819 */ /* 0x000fca0000011405 */
[----:B------:R0:W-:Y:S04]  /*338e0*/  STL [R1+0xdfc], R5 ;  /* 0x000dfc0501007387 */ /* 0x0001e80000100800 */
[----:B------:R-:W-:Y:S01]  /*338f0*/  STL [R1+0xe00], R7 ;  /* 0x000e000701007387 */ /* 0x000fe20000100800 */
[----:B0-----:R-:W-:Y:S02]  /*33900*/  SHF.R.S32.HI R5, RZ, 0x1f, R6 ;  /* 0x0000001fff057819 */ /* 0x001fe40000011406 */
        /* <DEDUP_REMOVED lines=8> */
[----:B------:R0:W-:Y:S01]  /*33990*/  STL [R1+0xe10], R0 ;  /* 0x000e100001007387 */ /* 0x0001e20000100800 */
[----:B------:R-:W-:-:S03]  /*339a0*/  SHF.R.S32.HI R2, RZ, 0x1f, R53 ;  /* 0x0000001fff027819 */ /* 0x000fc60000011435 */
[----:B0-----:R-:W5:Y:S04]  /*339b0*/  LDL R0, [R1+0xc0c] ;  /* 0x000c0c0001007983 */ /* 0x001f680000100800 */
[----:B------:R0:W-:Y:S04]  /*339c0*/  STL [R1+0xe14], R2 ;  /* 0x000e140201007387 */ /* 0x0001e80000100800 */
[----:B------:R-:W5:Y:S04]  /*339d0*/  LDL R53, [R1+0xc18] ;  /* 0x000c180001357983 */ /* 0x000f680000100800 */
[----:B0-----:R-:W5:Y:S01]  /*339e0*/  LDL R2, [R1+0xc14] ;  /* 0x000c140001027983 */ /* 0x001f620000100800 */
[----:B------:R-:W-:-:S05]  /*339f0*/  SHF.R.S32.HI R5, RZ, 0x1f, R4 ;  /* 0x0000001fff057819 */ /* 0x000fca0000011404 */
        /* <DEDUP_REMOVED lines=18> */
[----:B------:R-:W3:Y:S04]  /*33b20*/  LDL R7, [R1+0xc58] ;  /* 0x000c580001077983 */ /* 0x000ee80000100800 */
[----:B------:R-:W3:Y:S01]  /*33b30*/  LDL R5, [R1+0xc60] ;  /* 0x000c600001057983 */ /* 0x000ee20000100800 */
[----:B0-----:R-:W-:-:S05]  /*33b40*/  SHF.R.S32.HI R3, RZ, 0x1f, R57 ;  /* 0x0000001fff037819 */ /* 0x001fca0000011439 */
[----:B------:R4:W-:Y:S04]  /*33b50*/  STL [R1+0xe2c], R3 ;  /* 0x000e2c0301007387 */ /* 0x0009e80000100800 */
        /* <DEDUP_REMOVED lines=41> */
[----:B------:R0:W-:Y:S01]  /*33df0*/  STL [R1+0xe68], R8 ;  /* 0x000e680801007387 */ /* 0x0001e20000100800 */
[----:B---3--:R-:W-:-:S03]  /*33e00*/  SHF.R.S32.HI R9, RZ, 0x1f, R56 ;  /* 0x0000001fff097819 */ /* 0x008fc60000011438 */
[----:B------:R-:W3:Y:S01]  /*33e10*/  LDL R56, [R1+0xcb4] ;  /* 0x000cb40001387983 */ /* 0x000ee20000100800 */
[----:B0-----:R-:W-:-:S03]  /*33e20*/  SHF.R.S32.HI R8, RZ, 0x1f, R7 ;  /* 0x0000001fff087819 */ /* 0x001fc60000011407 */
[----:B------:R-:W-:Y:S01]  /*33e30*/  STL [R1+0xe6c], R9 ;  /* 0x000e6c0901007387 */ /* 0x000fe20000100800 */
[----:B------:R-:W-:-:S03]  /*33e40*/  SHF.R.S32.HI R7, RZ, 0x1f, R5 ;  /* 0x0000001fff077819 */ /* 0x000fc60000011405 */
[----:B------:R-:W3:Y:S04]  /*33e50*/  LDL R5, [R1+0xcb8] ;  /* 0x000cb80001057983 */ /* 0x000ee80000100800 */
[----:B------:R-:W-:Y:S01]  /*33e60*/  STL [R1+0xe70], R8 ;  /* 0x000e700801007387 */ /* 0x000fe20000100800 */
[----:B------:R-:W-:-:S03]  /*33e70*/  SHF.R.S32.HI R6, RZ, 0x1f, R6 ;  /* 0x0000001fff067819 */ /* 0x000fc60000011406 */
[----:B------:R4:W-:Y:S02]  /*33e80*/  STL [R1+0xe74], R7 ;  /* 0x000e740701007387 */ /* 0x0009e40000100800 */
[----:B----4-:R-:W-:Y:S02]  /*33e90*/  SHF.R.S32.HI R7, RZ, 0x1f, R59 ;  /* 0x0000001fff077819 */ /* 0x010fe4000001143b */
[----:B------:R-:W4:Y:S04]  /*33ea0*/  LDL R59, [R1+0xcc0] ;  /* 0x000cc000013b7983 */ /* 0x000f280000100800 */
[----:B------:R0:W-:Y:S04]  /*33eb0*/  STL [R1+0xe78], R6 ;  /* 0x000e780601007387 */ /* 0x0001e80000100800 */
[----:B------:R-:W-:Y:S01]  /*33ec0*/  STL [R1+0xe7c], R7 ;  /* 0x000e7c0701007387 */ /* 0x000fe20000100800 */
[----:B0-----:R-:W-:-:S02]  /*33ed0*/  SHF.R.S32.HI R6, RZ, 0x1f, R4 ;  /* 0x0000001fff067819 */ /* 0x001fc40000011404 */
[----:B-----5:R-:W-:Y:S02]  /*33ee0*/  SHF.R.S32.HI R4, RZ, 0x1f, R61 ;  /* 0x0000001fff047819 */ /* 0x020fe4000001143d */
[----:B------:R-:W5:Y:S04]  /*33ef0*/  LDL R61, [R1+0xcc4] ;  /* 0x000cc400013d7983 */ /* 0x000f680000100800 */
[----:B------:R0:W-:Y:S04]  /*33f00*/  STL [R1+0xe80], R6 ;  /* 0x000e800601007387 */ /* 0x0001e80000100800 */
[----:B------:R1:W-:Y:S01]  /*33f10*/  STL [R1+0xe84], R4 ;  /* 0x000e840401007387 */ /* 0x0003e20000100800 */
[----:B0-----:R-:W-:-:S02]  /*33f20*/  SHF.R.S32.HI R6, RZ, 0x1f, R3 ;  /* 0x0000001fff067819 */ /* 0x001fc40000011403 */
[----:B-1----:R-:W-:-:S03]  /*33f30*/  SHF.R.S32.HI R4, RZ, 0x1f, R57 ;  /* 0x0000001fff047819 */ /* 0x002fc60000011439 */
[----:B------:R0:W-:Y:S04]  /*33f40*/  STL [R1+0xe88], R6 ;  /* 0x000e880601007387 */ /* 0x0001e80000100800 */
[----:B------:R-:W5:Y:S04]  /*33f50*/  LDL R14, [R1+0xccc] ;  /* 0x000ccc00010e7983 */ /* 0x000f680000100800 */
[----:B------:R1:W-:Y:S04]  /*33f60*/  STL [R1+0xe8c], R4 ;  /* 0x000e8c0401007387 */ /* 0x0003e80000100800 */
[----:B0-----:R-:W5:Y:S01]  /*33f70*/  LDL R6, [R1+0xcd0] ;  /* 0x000cd00001067983 */ /* 0x001f620000100800 */
[----:B------:R-:W-:-:S05]  /*33f80*/  SHF.R.S32.HI R3, RZ, 0x1f, R60 ;  /* 0x0000001fff037819 */ /* 0x000fca000001143c */
[----:B------:R0:W-:Y:S04]  /*33f90*/  STL [R1+0xe90], R3 ;  /* 0x000e900301007387 */ /* 0x0001e80000100800 */
[----:B-1----:R-:W5:Y:S04]  /*33fa0*/  LDL R4, [R1+0xcd8] ;  /* 0x000cd80001047983 */ /* 0x002f680000100800 */
[----:B------:R-:W5:Y:S01]  /*33fb0*/  LDL R60, [R1+0xce0] ;  /* 0x000ce000013c7983 */ /* 0x000f620000100800 */
[----:B------:R-:W-:-:S05]  /*33fc0*/  SHF.R.S32.HI R0, RZ, 0x1f, R0 ;  /* 0x0000001fff007819 */ /* 0x000fca0000011400 */
[----:B------:R1:W-:Y:S01]  /*33fd0*/  STL [R1+0xe94], R0 ;  /* 0x000e940001007387 */ /* 0x0003e20000100800 */
[----:B0-----:R-:W-:-:S03]  /*33fe0*/  SHF.R.S32.HI R3, RZ, 0x1f, R2 ;  /* 0x0000001fff037819 */ /* 0x001fc60000011402 */
[----:B-1----:R-:W5:Y:S04]  /*33ff0*/  LDL R0, [R1+0xce4] ;  /* 0x000ce40001007983 */ /* 0x002f680000100800 */
[----:B------:R-:W-:Y:S01]  /*34000*/  STL [R1+0xe98], R3 ;  /* 0x000e980301007387 */ /* 0x000fe20000100800 */
[----:B------:R-:W-:-:S03]  /*34010*/  SHF.R.S32.HI R2, RZ, 0x1f, R53 ;  /* 0x0000001fff027819 */ /* 0x000fc60000011435 */
[----:B------:R-:W5:Y:S04]  /*34020*/  LDL R57, [R1+0xcec] ;  /* 0x000cec0001397983 */ /* 0x000f680000100800 */
[----:B------:R0:W-:Y:S04]  /*34030*/  STL [R1+0xe9c], R2 ;  /* 0x000e9c0201007387 */ /* 0x0001e80000100800 */
[----:B------:R-:W5:Y:S04]  /*34040*/  LDL R53, [R1+0xcf8] ;  /* 0x000cf80001357983 */ /* 0x000f680000100800 */
[----:B0-----:R-:W5:Y:S01]  /*34050*/  LDL R2, [R1+0xcf0] ;  /* 0x000cf00001027983 */ /* 0x001f620000100800 */
[----:B--2---:R-:W-:-:S05]  /*34060*/  SHF.R.S32.HI R3, RZ, 0x1f, R54 ;  /* 0x0000001fff037819 */ /* 0x004fca0000011436 */
[----:B------:R0:W-:Y:S04]  /*34070*/  STL [R1+0xea0], R3 ;  /* 0x000ea00301007387 */ /* 0x0001e80000100800 */
[----:B------:R-:W2:Y:S04]  /*34080*/  LDL R54, [R1+0xd00] ;  /* 0x000d000001367983 */ /* 0x000ea80000100800 */
[----:B------:R-:W2:Y:S04]  /*34090*/  LDL R13, [R1+0xd04] ;  /* 0x000d0400010d7983 */ /* 0x000ea80000100800 */
[----:B------:R-:W2:Y:S04]  /*340a0*/  LDL R12, [R1+0xd0c] ;  /* 0x000d0c00010c7983 */ /* 0x000ea80000100800 */
[----:B0-----:R-:W2:Y:S01]  /*340b0*/  LDL R3, [R1+0xd10] ;  /* 0x000d100001037983 */ /* 0x001ea20000100800 */
[----:B------:R-:W-:-:S03]  /*340c0*/  SHF.R.S32.HI R8, RZ, 0x1f, R58 ;  /* 0x0000001fff087819 */ /* 0x000fc6000001143a */
[----:B------:R-:W2:Y:S04]  /*340d0*/  LDL R58, [R1+0xd18] ;  /* 0x000d1800013a7983 */ /* 0x000ea80000100800 */
[----:B------:R-:W-:Y:S04]  /*340e0*/  STL [R1+0xea4], R8 ;  /* 0x000ea40801007387 */ /* 0x000fe80000100800 */
[----:B------:R-:W2:Y:S01]  /*340f0*/  LDL R11, [R1+0xd20] ;  /* 0x000d2000010b7983 */ /* 0x000ea20000100800 */
[----:B---3--:R-:W-:-:S03]  /*34100*/  SHF.R.S32.HI R7, RZ, 0x1f, R56 ;  /* 0x0000001fff077819 */ /* 0x008fc60000011438 */
[----:B------:R-:W3:Y:S04]  /*34110*/  LDL R56, [R1+0xd24] ;  /* 0x000d240001387983 */ /* 0x000ee80000100800 */
[----:B------:R0:W-:Y:S04]  /*34120*/  STL [R1+0xea8], R7 ;  /* 0x000ea80701007387 */ /* 0x0001e80000100800 */
[----:B------:R-:W3:Y:S01]  /*34130*/  LDL R10, [R1+0xd2c] ;  /* 0x000d2c00010a7983 */ /* 0x000ee20000100800 */
[----:B------:R-:W-:-:S03]  /*34140*/  SHF.R.S32.HI R5, RZ, 0x1f, R5 ;  /* 0x0000001fff057819 */ /* 0x000fc60000011405 */
[----:B0-----:R-:W3:Y:S04]  /*34150*/  LDL R7, [R1+0xd30] ;  /* 0x000d300001077983 */ /* 0x001ee80000100800 */
        /* <DEDUP_REMOVED lines=12> */
[----:B------:R-:W-:-:S03]  /*34220*/  SHF.R.S32.HI R6, RZ, 0x1f, R6 ;  /* 0x0000001fff067819 */ /* 0x000fc60000011406 */
[----:B0-----:R-:W5:Y:S01]  /*34230*/  LDL.LU R14, [R1+0x4654] ;  /* 0x00465400010e7983 */ /* 0x001f620000300800 */
[----:B------:R-:W-:-:S03]  /*34240*/  SHF.R.S32.HI R4, RZ, 0x1f, R4 ;  /* 0x0000001fff047819 */ /* 0x000fc60000011404 */
[----:B------:R0:W-:Y:S01]  /*34250*/  STL [R1+0xebc], R6 ;  /* 0x000ebc0601007387 */ /* 0x0001e20000100800 */
[----:B------:R-:W-:-:S03]  /*34260*/  SHF.R.S32.HI R60, RZ, 0x1f, R60 ;  /* 0x0000001fff3c7819 */ /* 0x000fc6000001143c */
[----:B0-----:R-:W5:Y:S04]  /*34270*/  LDL R6, [R1+0xd64] ;  /* 0x000d640001067983 */ /* 0x001f680000100800 */
[----:B------:R0:W-:Y:S04]  /*34280*/  STL [R1+0xec0], R4 ;  /* 0x000ec00401007387 */ /* 0x0001e80000100800 */
[----:B0-----:R-:W5:Y:S04]  /*34290*/  LDL R4, [R1+0xd68] ;  /* 0x000d680001047983 */ /* 0x001f680000100800 */
        /* <DEDUP_REMOVED lines=11> */
[----:B0-----:R-:W5:Y:S04]  /*34350*/  LDL.LU R2, [R1+0x464c] ;  /* 0x00464c0001027983 */ /* 0x001f680000300800 */
[----:B------:R0:W-:Y:S04]  /*34360*/  STL [R1+0xed4], R53 ;  /* 0x000ed43501007387 */ /* 0x0001e80000100800 */
[----:B0-----:R-:W5:Y:S01]  /*34370*/  LDL.LU R53, [R1+0x4648] ;  /* 0x0046480001357983 */ /* 0x001f620000300800 */
[----:B--2---:R-:W-:-:S05]  /*34380*/  SHF.R.S32.HI R54, RZ, 0x1f, R54 ;  /* 0x0000001fff367819 */ /* 0x004fca0000011436 */
[----:B------:R0:W-:Y:S04]  /*34390*/  STL [R1+0xed8], R54 ;  /* 0x000ed83601007387 */ /* 0x0001e80000100800 */
[----:B0-----:R-:W2:Y:S01]  /*343a0*/  LDL.LU R54, [R1+0x4644] ;  /* 0x0046440001367983 */ /* 0x001ea20000300800 */
[----:B------:R-:W-:Y:S02]  /*343b0*/  SHF.R.S32.HI R13, RZ, 0x1f, R13 ;  /* 0x0000001fff0d7819 */ /* 0x000fe4000001140d */
[----:B------:R-:W-:-:S03]  /*343c0*/  SHF.R.S32.HI R12, RZ, 0x1f, R12 ;  /* 0x0000001fff0c7819 */ /* 0x000fc6000001140c */
[----:B------:R0:W-:Y:S02]  /*343d0*/  STL [R1+0xedc], R13 ;  /* 0x000edc0d01007387 */ /* 0x0001e40000100800 */
[----:B0-----:R-:W-:Y:S02]  /*343e0*/  SHF.R.S32.HI R13, RZ, 0x1f, R3 ;  /* 0x0000001fff0d7819 */ /* 0x001fe40000011403 */
[----:B------:R-:W2:Y:S04]  /*343f0*/  LDL.LU R3, [R1+0xd4] ;  /* 0x0000d40001037983 */ /* 0x000ea80000300800 */
[----:B------:R0:W-:Y:S01]  /*34400*/  STL [R1+0xee0], R12 ;  /* 0x000ee00c01007387 */ /* 0x0001e20000100800 */
[----:B------:R-:W-:-:S03]  /*34410*/  SHF.R.S32.HI R11, RZ, 0x1f, R11 ;  /* 0x0000001fff0b7819 */ /* 0x000fc6000001140b */
[----:B------:R-:W-:Y:S01]  /*34420*/  STL [R1+0xee4], R13 ;  /* 0x000ee40d01007387 */ /* 0x000fe20000100800 */
[----:B0-----:R-:W-:-:S03]  /*34430*/  SHF.R.S32.HI R12, RZ, 0x1f, R58 ;  /* 0x0000001fff0c7819 */ /* 0x001fc6000001143a */
[----:B------:R-:W2:Y:S04]  /*34440*/  LDL.LU R58, [R1+0xd0] ;  /* 0x0000d000013a7983 */ /* 0x000ea80000300800 */
[----:B------:R3:W-:Y:S02]  /*34450*/  STL [R1+0xee8], R12 ;  /* 0x000ee80c01007387 */ /* 0x0007e40000100800 */
[----:B---3--:R-:W-:Y:S02]  /*34460*/  SHF.R.S32.HI R12, RZ, 0x1f, R56 ;  /* 0x0000001fff0c7819 */ /* 0x008fe40000011438 */
[----:B------:R-:W3:Y:S04]  /*34470*/  LDL.LU R56, [R1+0x58] ;  /* 0x0000580001387983 */ /* 0x000ee80000300800 */
[----:B------:R0:W-:Y:S04]  /*34480*/  STL [R1+0xeec], R11 ;  /* 0x000eec0b01007387 */ /* 0x0001e80000100800 */
[----:B------:R-:W-:Y:S01]  /*34490*/  STL [R1+0xef0], R12 ;  /* 0x000ef00c01007387 */ /* 0x000fe20000100800 */
[----:B0-----:R-:W-:-:S02]  /*344a0*/  SHF.R.S32.HI R11, RZ, 0x1f, R10 ;  /* 0x0000001fff0b7819 */ /* 0x001fc4000001140a */
[----:B------:R-:W-:Y:S02]  /*344b0*/  SHF.R.S32.HI R10, RZ, 0x1f, R7 ;  /* 0x0000001fff0a7819 */ /* 0x000fe40000011407 */
[----:B------:R-:W3:Y:S01]  /*344c0*/  LDL.LU R7, [R1+0xcc] ;  /* 0x0000cc0001077983 */ /* 0x000ee20000300800 */
[----:B------:R-:W-:-:S03]  /*344d0*/  SHF.R.S32.HI R9, RZ, 0x1f, R9 ;  /* 0x0000001fff097819 */ /* 0x000fc60000011409 */
[----:B------:R-:W-:Y:S04]  /*344e0*/  STL [R1+0xef4], R11 ;  /* 0x000ef40b01007387 */ /* 0x000fe80000100800 */
[----:B------:R4:W-:Y:S02]  /*344f0*/  STL [R1+0xef8], R10 ;  /* 0x000ef80a01007387 */ /* 0x0009e40000100800 */
[----:B----4-:R-:W-:Y:S02]  /*34500*/  SHF.R.S32.HI R10, RZ, 0x1f, R59 ;  /* 0x0000001fff0a7819 */ /* 0x010fe4000001143b */
[----:B------:R-:W4:Y:S04]  /*34510*/  LDL.LU R59, [R1+0x54] ;  /* 0x00005400013b7983 */ /* 0x000f280000300800 */
[----:B------:R0:W-:Y:S04]  /*34520*/  STL [R1+0xefc], R9 ;  /* 0x000efc0901007387 */ /* 0x0001e80000100800 */
[----:B------:R-:W-:Y:S01]  /*34530*/  STL [R1+0xf00], R10 ;  /* 0x000f000a01007387 */ /* 0x000fe20000100800 */
[----:B0-----:R-:W-:-:S02]  /*34540*/  SHF.R.S32.HI R9, RZ, 0x1f, R8 ;  /* 0x0000001fff097819 */ /* 0x001fc40000011408 */
[----:B------:R-:W-:-:S03]  /*34550*/  SHF.R.S32.HI R8, RZ, 0x1f, R5 ;  /* 0x0000001fff087819 */ /* 0x000fc60000011405 */
[----:B------:R0:W-:Y:S01]  /*34560*/  STL [R1+0xf04], R9 ;  /* 0x000f040901007387 */ /* 0x0001e20000100800 */
[----:B-----5:R-:W-:-:S03]  /*34570*/  SHF.R.S32.HI R5, RZ, 0x1f, R61 ;  /* 0x0000001fff057819 */ /* 0x020fc6000001143d */
[----:B------:R-:W5:Y:S04]  /*34580*/  LDL.LU R61, [R1+0xc8] ;  /* 0x0000c800013d7983 */ /* 0x000f680000300800 */
[----:B------:R2:W-:Y:S04]  /*34590*/  STL [R1+0xf08], R8 ;  /* 0x000f080801007387 */ /* 0x0005e80000100800 */
[----:B------:R1:W-:Y:S01]  /*345a0*/  STL [R1+0xf0c], R5 ;  /* 0x000f0c0501007387 */ /* 0x0003e20000100800 */
[----:B0-----:R-:W-:Y:S02]  /*345b0*/  SHF.R.S32.HI R9, RZ, 0x1f, R53 ;  /* 0x0000001fff097819 */ /* 0x001fe40000011435 */
[----:B--2---:R-:W-:-:S02]  /*345c0*/  SHF.R.S32.HI R8, RZ, 0x1f, R54 ;  /* 0x0000001fff087819 */ /* 0x004fc40000011436 */
[----:B------:R-:W2:Y:S04]  /*345d0*/  LDL.LU R54, [R1+0x4640] ;  /* 0x0046400001367983 */ /* 0x000ea80000300800 */
[----:B-1----:R-:W5:Y:S04]  /*345e0*/  LDL.LU R5, [R1+0x50] ;  /* 0x0000500001057983 */ /* 0x002f680000300800 */
[----:B------:R0:W-:Y:S04]  /*345f0*/  STL [R1+0xf10], R8 ;  /* 0x000f100801007387 */ /* 0x0001e80000100800 */
[----:B------:R-:W3:Y:S01]  /*34600*/  LDL.LU R53, [R1+0x463c] ;  /* 0x00463c0001357983 */ /* 0x000ee20000300800 */
[----:B0-----:R-:W-:-:S02]  /*34610*/  SHF.R.S32.HI R8, RZ, 0x1f, R6 ;  /* 0x0000001fff087819 */ /* 0x001fc40000011406 */
[----:B------:R-:W-:Y:S01]  /*34620*/  SHF.R.S32.HI R6, RZ, 0x1f, R4 ;  /* 0x0000001fff067819 */ /* 0x000fe20000011404 */
[----:B------:R0:W-:Y:S01]  /*34630*/  STL [R1+0xf14], R9 ;  /* 0x000f140901007387 */ /* 0x0001e20000100800 */
[----:B------:R-:W-:-:S03]  /*34640*/  SHF.R.S32.HI R4, RZ, 0x1f, R60 ;  /* 0x0000001fff047819 */ /* 0x000fc6000001143c */
[----:B------:R-:W-:Y:S04]  /*34650*/  STL [R1+0xf18], R8 ;  /* 0x000f180801007387 */ /* 0x000fe80000100800 */
[----:B------:R-:W5:Y:S01]  /*34660*/  LDL.LU R60, [R1+0xc4] ;  /* 0x0000c400013c7983 */ /* 0x000f620000300800 */
[----:B0-----:R-:W-:-:S03]  /*34670*/  SHF.R.S32.HI R9, RZ, 0x1f, R57 ;  /* 0x0000001fff097819 */ /* 0x001fc60000011439 */
[----:B------:R0:W-:Y:S04]  /*34680*/  STL [R1+0xf1c], R6 ;  /* 0x000f1c0601007387 */ /* 0x0001e80000100800 */
[----:B0-----:R-:W5:Y:S04]  /*34690*/  LDL.LU R6, [R1+0x4c] ;  /* 0x00004c0001067983 */ /* 0x001f680000300800 */
[----:B------:R3:W-:Y:S04]  /*346a0*/  STL [R1+0xf20], R4 ;  /* 0x000f200401007387 */ /* 0x0007e80000100800 */
[----:B------:R-:W-:Y:S01]  /*346b0*/  STL [R1+0xf24], R9 ;  /* 0x000f240901007387 */ /* 0x000fe20000100800 */
[----:B--2---:R-:W-:-:S02]  /*346c0*/  IADD3 R8, P1, R2, R54, RZ ;  /* 0x0000003602087210 */ /* 0x004fc40007f3e0ff */
[----:B---3--:R-:W-:Y:S02]  /*346d0*/  IADD3 R4, P2, R2, R53, RZ ;  /* 0x0000003502047210 */ /* 0x008fe40007f5e0ff */
[----:B------:R-:W2:Y:S04]  /*346e0*/  LDL.LU R2, [R1+0x4638] ;  /* 0x0046380001027983 */ /* 0x000ea80000300800 */
[----:B------:R0:W-:Y:S04]  /*346f0*/  STL [R1+0x44c8], R8 ;  /* 0x0044c80801007387 */ /* 0x0001e80000100800 */
[----:B------:R-:W3:Y:S01]  /*34700*/  LDL.LU R57, [R1+0xc0] ;  /* 0x0000c00001397983 */ /* 0x000ee20000300800 */
[----:B0-----:R-:W-:-:S03]  /*34710*/  IADD3 R8, P3, R0, R54, RZ ;  /* 0x0000003600087210 */ /* 0x001fc60007f7e0ff */
[----:B------:R0:W-:Y:S04]  /*34720*/  STL [R1+0x44c0], R4 ;  /* 0x0044c00401007387 */ /* 0x0001e80000100800 */
[----:B0-----:R-:W3:Y:S04]  /*34730*/  LDL.LU R4, [R1+0x48] ;  /* 0x0000480001047983 */ /* 0x001ee80000300800 */
[----:B------:R0:W-:Y:S02]  /*34740*/  STL [R1+0x44c4], R8 ;  /* 0x0044c40801007387 */ /* 0x0001e40000100800 */
[----:B0-----:R-:W-:-:S02]  /*34750*/  IADD3 R8, P4, R0, R53, RZ ;  /* 0x0000003500087210 */ /* 0x001fc40007f9e0ff */
[----:B------:R-:W4:Y:S01]  /*34760*/  LDL.LU R0, [R1+0x4634] ;  /* 0x0046340001007983 */ /* 0x000f220000300800 */
[CC--:B------:R-:W-:Y:S02]  /*34770*/  IADD3 R10, P5, R3.reuse, R54.reuse, RZ ;  /* 0x00000036030a7210 */ /* 0x0c0fe40007fbe0ff */
[----:B------:R-:W-:Y:S01]  /*34780*/  IADD3 R9, P6, R3, R53, RZ ;  /* 0x0000003503097210 */ /* 0x000fe20007fde0ff */
[----:B------:R0:W-:Y:S04]  /*34790*/  STL [R1+0x44b8], R8 ;  /* 0x0044b80801007387 */ /* 0x0001e80000100800 */
[----:B------:R-:W-:Y:S04]  /*347a0*/  STL [R1+0x44bc], R10 ;  /* 0x0044bc0a01007387 */ /* 0x000fe80000100800 */
[----:B------:R-:W3:Y:S04]  /*347b0*/  LDL.LU R3, [R1+0xbc] ;  /* 0x0000bc0001037983 */ /* 0x000ee80000300800 */
[----:B------:R1:W-:Y:S01]  /*347c0*/  STL [R1+0x44b0], R9 ;  /* 0x0044b00901007387 */ /* 0x0003e20000100800 */
[----:B0-----:R-:W-:-:S03]  /*347d0*/  IADD3 R8, P0, R58, R54, RZ ;  /* 0x000000363a087210 */ /* 0x001fc60007f1e0ff */
[----:B-1----:R-:W3:Y:S04]  /*347e0*/  LDL.LU R9, [R1+0x44] ;  /* 0x0000440001097983 */ /* 0x002ee80000300800 */
[----:B------:R2:W-:Y:S02]  /*347f0*/  STL [R1+0x44b4], R8 ;  /* 0x0044b40801007387 */ /* 0x0005e40000100800 */
[----:B--2---:R-:W-:Y:S01]  /*34800*/  IMAD.X R8, R56, 0x1, R2, P1 ;  /* 0x0000000138087824 */ /* 0x004fe200008e0602 */
[----:B------:R-:W-:-:S04]  /*34810*/  IADD3 R11, P1, R58, R53, RZ ;  /* 0x000000353a0b7210 */ /* 0x000fc80007f3e0ff */
[----:B------:R0:W-:Y:S04]  /*34820*/  STL [R1+0x44ac], R8 ;  /* 0x0044ac0801007387 */ /* 0x0001e80000100800 */
[----:B------:R-:W-:Y:S04]  /*34830*/  STL [R1+0x44a8], R11 ;  /* 0x0044a80b01007387 */ /* 0x000fe80000100800 */
[----:B------:R-:W2:Y:S01]  /*34840*/  LDL.LU R58, [R1+0xb8] ;  /* 0x0000b800013a7983 */ /* 0x000ea20000300800 */
[----:B----4-:R-:W-:-:S05]  /*34850*/  IMAD.X R10, R56, 0x1, R0, P2 ;  /* 0x00000001380a7824 */ /* 0x010fca00010e0600 */
[----:B------:R1:W-:Y:S04]  /*34860*/  STL [R1+0x449c], R10 ;  /* 0x00449c0a01007387 */ /* 0x0003e80000100800 */
[----:B------:R-:W4:Y:S01]  /*34870*/  LDL.LU R56, [R1+0x40] ;  /* 0x0000400001387983 */ /* 0x000f220000300800 */
[----:B0-----:R-:W-:-:S05]  /*34880*/  IADD3 R8, P2, R7, R54, RZ ;  /* 0x0000003607087210 */ /* 0x001fca0007f5e0ff */
[----:B------:R0:W-:Y:S01]  /*34890*/  STL [R1+0x44a4], R8 ;  /* 0x0044a40801007387 */ /* 0x0001e20000100800 */
[C---:B-1----:R-:W-:Y:S02]  /*348a0*/  IMAD.X R10, R59.reuse, 0x1, R0, P4 ;  /* 0x000000013b0a7824 */ /* 0x042fe400020e0600 */
[----:B0-----:R-:W-:Y:S01]  /*348b0*/  IMAD.X R8, R59, 0x1, R2, P3 ;  /* 0x000000013b087824 */ /* 0x001fe200018e0602 */
[----:B------:R-:W-:-:S04]  /*348c0*/  IADD3 R7, P3, R7, R53, RZ ;  /* 0x0000003507077210 */ /* 0x000fc80007f7e0ff */
[----:B------:R0:W-:Y:S04]  /*348d0*/  STL [R1+0x44a0], R8 ;  /* 0x0044a00801007387 */ /* 0x0001e80000100800 */
[----:B0-----:R-:W4:Y:S04]  /*348e0*/  LDL.LU R8, [R1+0xb4] ;  /* 0x0000b40001087983 */ /* 0x001f280000300800 */
[----:B------:R5:W-:Y:S04]  /*348f0*/  STL [R1+0x4498], R7 ;  /* 0x0044980701007387 */ /* 0x000be80000100800 */
[----:B------:R0:W-:Y:S04]  /*34900*/  STL [R1+0x448c], R10 ;  /* 0x00448c0a01007387 */ /* 0x0001e80000100800 */
[----:B------:R-:W4:Y:S01]  /*34910*/  LDL.LU R59, [R1+0x3c] ;  /* 0x00003c00013b7983 */ /* 0x000f220000300800 */
[----:B-----5:R-:W-:Y:S01]  /*34920*/  IADD3 R7, P4, R61, R54, RZ ;  /* 0x000000363d077210 */ /* 0x020fe20007f9e0ff */
[----:B0-----:R-:W-:-:S04]  /*34930*/  IMAD.X R10, R5, 0x1, R2, P5 ;  /* 0x00000001050a7824 */ /* 0x001fc800028e0602 */
[----:B------:R0:W-:Y:S02]  /*34940*/  STL [R1+0x4494], R7 ;  /* 0x0044940701007387 */ /* 0x0001e40000100800 */
[----:B0-----:R-:W-:Y:S02]  /*34950*/  IADD3 R7, P5, R61, R53, RZ ;  /* 0x000000353d077210 */ /* 0x001fe40007fbe0ff */
[----:B------:R-:W5:Y:S04]  /*34960*/  LDL.LU R61, [R1+0xb0] ;  /* 0x0000b000013d7983 */ /* 0x000f680000300800 */
[----:B------:R-:W-:Y:S04]  /*34970*/  STL [R1+0x4490], R10 ;  /* 0x0044900a01007387 */ /* 0x000fe80000100800 */
[----:B------:R0:W-:Y:S04]  /*34980*/  STL [R1+0x4488], R7 ;  /* 0x0044880701007387 */ /* 0x0001e80000100800 */
[----:B0-----:R-:W5:Y:S01]  /*34990*/  LDL.LU R7, [R1+0x38] ;  /* 0x0000380001077983 */ /* 0x001f620000300800 */
[----:B------:R-:W-:Y:S01]  /*349a0*/  IMAD.X R10, R5, 0x1, R0, P6 ;  /* 0x00000001050a7824 */ /* 0x000fe200030e0600 */
[----:B------:R-:W-:Y:S01]  /*349b0*/  IADD3 R5, P6, R60, R54, RZ ;  /* 0x000000363c057210 */ /* 0x000fe20007fde0ff */
[----:B------:R-:W-:-:S03]  /*349c0*/  IMAD.X R11, R6, 0x1, R2, P0 ;  /* 0x00000001060b7824 */ /* 0x000fc600000e0602 */
[----:B------:R0:W-:Y:S04]  /*349d0*/  STL [R1+0x447c], R10 ;  /* 0x00447c0a01007387 */ /* 0x0001e80000100800 */
[----:B------:R1:W-:Y:S01]  /*349e0*/  STL [R1+0x4484], R5 ;  /* 0x0044840501007387 */ /* 0x0003e20000100800 */
[----:B0-----:R-:W-:-:S03]  /*349f0*/  IADD3 R10, P0, R60, R53, RZ ;  /* 0x000000353c0a7210 */ /* 0x001fc60007f1e0ff */
[----:B-1----:R-:W5:Y:S04]  /*34a00*/  LDL.LU R5, [R1+0xac] ;  /* 0x0000ac0001057983 */ /* 0x002f680000300800 */
[----:B------:R3:W-:Y:S04]  /*34a10*/  STL [R1+0x4480], R11 ;  /* 0x0044800b01007387 */ /* 0x0007e80000100800 */
[----:B------:R-:W5:Y:S01]  /*34a20*/  LDL.LU R60, [R1+0x34] ;  /* 0x00003400013c7983 */ /* 0x000f620000300800 */
[----:B------:R-:W-:-:S03]  /*34a30*/  IMAD.X R6, R6, 0x1, R0, P1 ;  /* 0x0000000106067824 */ /* 0x000fc600008e0600 */
[----:B------:R0:W-:Y:S01]  /*34a40*/  STL [R1+0x4478], R10 ;  /* 0x0044780a01007387 */ /* 0x0001e20000100800 */
[----:B---3--:R-:W-:-:S03]  /*34a50*/  IADD3 R11, P1, R57, R54, RZ ;  /* 0x00000036390b7210 */ /* 0x008fc60007f3e0ff */
[----:B------:R1:W-:Y:S01]  /*34a60*/  STL [R1+0x446c], R6 ;  /* 0x00446c0601007387 */ /* 0x0003e20000100800 */
[----:B0-----:R-:W-:-:S03]  /*34a70*/  IMAD.X R10, R4, 0x1, R2, P2 ;  /* 0x00000001040a7824 */ /* 0x001fc600010e0602 */
[----:B-1----:R-:W3:Y:S04]  /*34a80*/  LDL.LU R6, [R1+0xa8] ;  /* 0x0000a80001067983 */ /* 0x002ee80000300800 */
[----:B------:R0:W-:Y:S04]  /*34a90*/  STL [R1+0x4474], R11 ;  /* 0x0044740b01007387 */ /* 0x0001e80000100800 */
[----:B------:R1:W-:Y:S01]  /*34aa0*/  STL [R1+0x4470], R10 ;  /* 0x0044700a01007387 */ /* 0x0003e20000100800 */
[----:B0-----:R-:W-:-:S03]  /*34ab0*/  IADD3 R11, P2, R57, R53, RZ ;  /* 0x00000035390b7210 */ /* 0x001fc60007f5e0ff */
[----:B------:R-:W3:Y:S01]  /*34ac0*/  LDL.LU R57, [R1+0x30] ;  /* 0x0000300001397983 */ /* 0x000ee20000300800 */
[----:B-1----:R-:W-:Y:S01]  /*34ad0*/  IMAD.X R10, R4, 0x1, R0, P3 ;  /* 0x00000001040a7824 */ /* 0x002fe200018e0600 */
[----:B------:R-:W-:Y:S02]  /*34ae0*/  IADD3 R4, P3, R3, R54, RZ ;  /* 0x0000003603047210 */ /* 0x000fe40007f7e0ff */
[----:B------:R0:W-:Y:S04]  /*34af0*/  STL [R1+0x4468], R11 ;  /* 0x0044680b01007387 */ /* 0x0001e80000100800 */
[----:B------:R1:W-:Y:S04]  /*34b00*/  STL [R1+0x445c], R10 ;  /* 0x00445c0a01007387 */ /* 0x0003e80000100800 */
[----:B------:R1:W-:Y:S01]  /*34b10*/  STL [R1+0x4464], R4 ;  /* 0x0044640401007387 */ /* 0x0003e20000100800 */
[----:B0-----:R-:W-:Y:S01]  /*34b20*/  IMAD.X R11, R9, 0x1, R2, P4 ;  /* 0x00000001090b7824 */ /* 0x001fe200020e0602 */
[----:B-1----:R-:W-:-:S02]  /*34b30*/  IADD3 R10, P4, R3, R53, RZ ;  /* 0x00000035030a7210 */ /* 0x002fc40007f9e0ff */
[----:B------:R-:W3:Y:S04]  /*34b40*/  LDL.LU R4, [R1+0xa4] ;  /* 0x0000a40001047983 */ /* 0x000ee80000300800 */
[----:B------:R2:W-:Y:S04]  /*34b50*/  STL [R1+0x4460], R11 ;  /* 0x0044600b01007387 */ /* 0x0005e80000100800 */
[----:B------:R-:W3:Y:S01]  /*34b60*/  LDL.LU R3, [R1+0x2c] ;  /* 0x00002c0001037983 */ /* 0x000ee20000300800 */
[----:B------:R-:W-:-:S03]  /*34b70*/  IMAD.X R9, R9, 0x1, R0, P5 ;  /* 0x0000000109097824 */ /* 0x000fc600028e0600 */
[----:B------:R4:W-:Y:S04]  /*34b80*/  STL [R1+0x4458], R10 ;  /* 0x0044580a01007387 */ /* 0x0009e80000100800 */
[----:B------:R0:W-:Y:S01]  /*34b90*/  STL [R1+0x444c], R9 ;  /* 0x00444c0901007387 */ /* 0x0001e20000100800 */
[----:B--2---:R-:W-:-:S05]  /*34ba0*/  IADD3 R11, P5, R58, R54, RZ ;  /* 0x000000363a0b7210 */ /* 0x004fca0007fbe0ff */
[----:B------:R-:W-:Y:S01]  /*34bb0*/  STL [R1+0x4454], R11 ;  /* 0x0044540b01007387 */ /* 0x000fe20000100800 */
[----:B----4-:R-:W-:Y:S01]  /*34bc0*/  IMAD.X R10, R56, 0x1, R2, P6 ;  /* 0x00000001380a7824 */ /* 0x010fe200030e0602 */
[----:B0-----:R-:W-:Y:S02]  /*34bd0*/  IADD3 R9, P6, R58, R53, RZ ;  /* 0x000000353a097210 */ /* 0x001fe40007fde0ff */
[----:B------:R-:W2:Y:S04]  /*34be0*/  LDL.LU R58, [R1+0xa0] ;  /* 0x0000a000013a7983 */ /* 0x000ea80000300800 */
[----:B------:R0:W-:Y:S04]  /*34bf0*/  STL [R1+0x4450], R10 ;  /* 0x0044500a01007387 */ /* 0x0001e80000100800 */
[----:B------:R1:W-:Y:S01]  /*34c00*/  STL [R1+0x4448], R9 ;  /* 0x0044480901007387 */ /* 0x0003e20000100800 */
[----:B0-----:R-:W-:-:S03]  /*34c10*/  IMAD.X R10, R56, 0x1, R0, P0 ;  /* 0x00000001380a7824 */ /* 0x001fc600000e0600 */
[----:B------:R-:W4:Y:S04]  /*34c20*/  LDL.LU R56, [R1+0x28] ;  /* 0x0000280001387983 */ /* 0x000f280000300800 */
[----:B------:R0:W-:Y:S01]  /*34c30*/  STL [R1+0x443c], R10 ;  /* 0x00443c0a01007387 */ /* 0x0001e20000100800 */
[----:B-1----:R-:W-:-:S05]  /*34c40*/  IADD3 R9, P0, R8, R54, RZ ;  /* 0x0000003608097210 */ /* 0x002fca0007f1e0ff */
[----:B------:R1:W-:Y:S01]  /*34c50*/  STL [R1+0x4444], R9 ;  /* 0x0044440901007387 */ /* 0x0003e20000100800 */
[C---:B------:R-:W-:Y:S01]  /*34c60*/  IMAD.X R11, R59.reuse, 0x1, R2, P1 ;  /* 0x000000013b0b7824 */ /* 0x040fe200008e0602 */
[----:B0-----:R-:W-:Y:S01]  /*34c70*/  IADD3 R10, P1, R8, R53, RZ ;  /* 0x00000035080a7210 */ /* 0x001fe20007f3e0ff */
[----:B-1----:R-:W-:-:S03]  /*34c80*/  IMAD.X R9, R59, 0x1, R0, P2 ;  /* 0x000000013b097824 */ /* 0x002fc600010e0600 */
[----:B------:R-:W-:Y:S04]  /*34c90*/  STL [R1+0x4440], R11 ;  /* 0x0044400b01007387 */ /* 0x000fe80000100800 */
[----:B------:R-:W-:Y:S04]  /*34ca0*/  STL [R1+0x4438], R10 ;  /* 0x0044380a01007387 */ /* 0x000fe80000100800 */
[----:B------:R-:W4:Y:S01]  /*34cb0*/  LDL.LU R59, [R1+0x9c] ;  /* 0x00009c00013b7983 */ /* 0x000f220000300800 */
[----:B-----5:R-:W-:-:S03]  /*34cc0*/  IADD3 R8, P2, R61, R54, RZ ;  /* 0x000000363d087210 */ /* 0x020fc60007f5e0ff */
[----:B------:R0:W-:Y:S04]  /*34cd0*/  STL [R1+0x442c], R9 ;  /* 0x00442c0901007387 */ /* 0x0001e80000100800 */
[----:B------:R1:W-:Y:S01]  /*34ce0*/  STL [R1+0x4434], R8 ;  /* 0x0044340801007387 */ /* 0x0003e20000100800 */
[----:B0-----:R-:W-:Y:S01]  /*34cf0*/  IMAD.X R9, R7, 0x1, R2, P3 ;  /* 0x0000000107097824 */ /* 0x001fe200018e0602 */
[----:B-1----:R-:W-:Y:S02]  /*34d00*/  IADD3 R8, P3, R61, R53, RZ ;  /* 0x000000353d087210 */ /* 0x002fe40007f7e0ff */
[----:B------:R-:W5:Y:S04]  /*34d10*/  LDL.LU R61, [R1+0x24] ;  /* 0x00002400013d7983 */ /* 0x000f680000300800 */
[----:B------:R0:W-:Y:S04]  /*34d20*/  STL [R1+0x4430], R9 ;  /* 0x0044300901007387 */ /* 0x0001e80000100800 */
[----:B------:R1:W-:Y:S01]  /*34d30*/  STL [R1+0x4428], R8 ;  /* 0x0044280801007387 */ /* 0x0003e20000100800 */
[----:B0-----:R-:W-:Y:S01]  /*34d40*/  IMAD.X R9, R7, 0x1, R0, P4 ;  /* 0x0000000107097824 */ /* 0x001fe200020e0600 */
[----:B-1----:R-:W-:-:S04]  /*34d50*/  IADD3 R8, P4, R5, R54, RZ ;  /* 0x0000003605087210 */ /* 0x002fc80007f9e0ff */
[----:B------:R-:W-:Y:S04]  /*34d60*/  STL [R1+0x441c], R9 ;  /* 0x00441c0901007387 */ /* 0x000fe80000100800 */
[----:B------:R-:W-:Y:S01]  /*34d70*/  STL [R1+0x4424], R8 ;  /* 0x0044240801007387 */ /* 0x000fe20000100800 */
[C---:B------:R-:W-:Y:S01]  /*34d80*/  IMAD.X R7, R60.reuse, 0x1, R2, P5 ;  /* 0x000000013c077824 */ /* 0x040fe200028e0602 */
[----:B------:R-:W-:Y:S02]  /*34d90*/  IADD3 R5, P5, R5, R53, RZ ;  /* 0x0000003505057210 */ /* 0x000fe40007fbe0ff */
[----:B------:R-:W5:Y:S04]  /*34da0*/  LDL.LU R12, [R1+0x98] ;  /* 0x00009800010c7983 */ /* 0x000f680000300800 */
[----:B------:R0:W-:Y:S04]  /*34db0*/  STL [R1+0x4420], R7 ;  /* 0x0044200701007387 */ /* 0x0001e80000100800 */
[----:B------:R3:W-:Y:S01]  /*34dc0*/  STL [R1+0x4418], R5 ;  /* 0x0044180501007387 */ /* 0x0007e20000100800 */
[----:B0-----:R-:W-:-:S03]  /*34dd0*/  IMAD.X R7, R60, 0x1, R0, P6 ;  /* 0x000000013c077824 */ /* 0x001fc600030e0600 */
[----:B------:R-:W5:Y:S01]  /*34de0*/  LDL.LU R60, [R1+0x20] ;  /* 0x00002000013c7983 */ /* 0x000f620000300800 */
[----:B---3--:R-:W-:-:S03]  /*34df0*/  IADD3 R5, P6, R6, R54, RZ ;  /* 0x0000003606057210 */ /* 0x008fc60007fde0ff */
[----:B------:R0:W-:Y:S04]  /*34e00*/  STL [R1+0x440c], R7 ;  /* 0x00440c0701007387 */ /* 0x0001e80000100800 */
[----:B------:R1:W-:Y:S01]  /*34e10*/  STL [R1+0x4414], R5 ;  /* 0x0044140501007387 */ /* 0x0003e20000100800 */
[----:B0-----:R-:W-:Y:S01]  /*34e20*/  IMAD.X R7, R57, 0x1, R2, P0 ;  /* 0x0000000139077824 */ /* 0x001fe200000e0602 */
[----:B------:R-:W-:-:S04]  /*34e30*/  IADD3 R6, P0, R6, R53, RZ ;  /* 0x0000003506067210 */ /* 0x000fc80007f1e0ff */
[----:B------:R-:W-:Y:S04]  /*34e40*/  STL [R1+0x4410], R7 ;  /* 0x0044100701007387 */ /* 0x000fe80000100800 */
[----:B------:R-:W3:Y:S04]  /*34e50*/  LDL.LU R11, [R1+0x94] ;  /* 0x00009400010b7983 */ /* 0x000ee80000300800 */
[----:B------:R0:W-:Y:S04]  /*34e60*/  STL [R1+0x4408], R6 ;  /* 0x0044080601007387 */ /* 0x0001e80000100800 */
[----:B------:R-:W3:Y:S01]  /*34e70*/  LDL.LU R10, [R1+0x1c] ;  /* 0x00001c00010a7983 */ /* 0x000ee20000300800 */
[----:B-1----:R-:W-:-:S05]  /*34e80*/  IMAD.X R5, R57, 0x1, R0, P1 ;  /* 0x0000000139057824 */ /* 0x002fca00008e0600 */
[----:B------:R1:W-:Y:S01]  /*34e90*/  STL [R1+0x43fc], R5 ;  /* 0x0043fc0501007387 */ /* 0x0003e20000100800 */
[----:B0-----:R-:W-:-:S03]  /*34ea0*/  IADD3 R6, P1, R4, R54, RZ ;  /* 0x0000003604067210 */ /* 0x001fc60007f3e0ff */
[----:B------:R-:W3:Y:S04]  /*34eb0*/  LDL.LU R57, [R1+0x90] ;  /* 0x0000900001397983 */ /* 0x000ee80000300800 */
[----:B------:R-:W-:Y:S01]  /*34ec0*/  STL [R1+0x4404], R6 ;  /* 0x0044040601007387 */ /* 0x000fe20000100800 */
[----:B-1----:R-:W-:-:S03]  /*34ed0*/  IMAD.X R5, R3, 0x1, R2, P2 ;  /* 0x0000000103057824 */ /* 0x002fc600010e0602 */
[----:B------:R-:W3:Y:S04]  /*34ee0*/  LDL.LU R9, [R1+0x18] ;  /* 0x0000180001097983 */ /* 0x000ee80000300800 */
[----:B------:R0:W-:Y:S02]  /*34ef0*/  STL [R1+0x4400], R5 ;  /* 0x0044000501007387 */ /* 0x0001e40000100800 */
[----:B0-----:R-:W-:Y:S01]  /*34f00*/  IADD3 R5, P2, R4, R53, RZ ;  /* 0x0000003504057210 */ /* 0x001fe20007f5e0ff */
[----:B------:R-:W-:-:S04]  /*34f10*/  IMAD.X R4, R3, 0x1, R0, P3 ;  /* 0x0000000103047824 */ /* 0x000fc800018e0600 */
[----:B------:R-:W-:Y:S04]  /*34f20*/  STL [R1+0x43f8], R5 ;  /* 0x0043f80501007387 */ /* 0x000fe80000100800 */
[----:B------:R-:W3:Y:S04]  /*34f30*/  LDL.LU R8, [R1+0x8c] ;  /* 0x00008c0001087983 */ /* 0x000ee80000300800 */
[----:B------:R4:W-:Y:S04]  /*34f40*/  STL [R1+0x43ec], R4 ;  /* 0x0043ec0401007387 */ /* 0x0009e80000100800 */
[----:B------:R-:W3:Y:S01]  /*34f50*/  LDL.LU R7, [R1+0x14] ;  /* 0x0000140001077983 */ /* 0x000ee20000300800 */
[----:B--2---:R-:W-:-:S05]  /*34f60*/  IADD3 R3, P3, R58, R54, RZ ;  /* 0x000000363a037210 */ /* 0x004fca0007f7e0ff */
[----:B------:R0:W-:Y:S04]  /*34f70*/  STL [R1+0x43f4], R3 ;  /* 0x0043f40301007387 */ /* 0x0001e80000100800 */
[----:B------:R-:W2:Y:S01]  /*34f80*/  LDL.LU R6, [R1+0x88] ;  /* 0x0000880001067983 */ /* 0x000ea20000300800 */
[----:B----4-:R-:W-:-:S05]  /*34f90*/  IMAD.X R4, R56, 0x1, R2, P4 ;  /* 0x0000000138047824 */ /* 0x010fca00020e0602 */
[----:B------:R1:W-:Y:S04]  /*34fa0*/  STL [R1+0x43f0], R4 ;  /* 0x0043f00401007387 */ /* 0x0003e80000100800 */
[----:B------:R-:W4:Y:S01]  /*34fb0*/  LDL.LU R5, [R1+0x10] ;  /* 0x0000100001057983 */ /* 0x000f220000300800 */
[----:B0-----:R-:W-:-:S05]  /*34fc0*/  IADD3 R3, P4, R58, R53, RZ ;  /* 0x000000353a037210 */ /* 0x001fca0007f9e0ff */
[----:B------:R0:W-:Y:S04]  /*34fd0*/  STL [R1+0x43e8], R3 ;  /* 0x0043e80301007387 */ /* 0x0001e80000100800 */
[----:B-1----:R-:W4:Y:S01]  /*34fe0*/  LDL.LU R4, [R1+0x84] ;  /* 0x0000840001047983 */ /* 0x002f220000300800 */
[----:B0-----:R-:W-:-:S05]  /*34ff0*/  IMAD.X R3, R56, 0x1, R0, P5 ;  /* 0x0000000138037824 */ /* 0x001fca00028e0600 */
[----:B------:R0:W-:Y:S04]  /*35000*/  STL [R1+0x43dc], R3 ;  /* 0x0043dc0301007387 */ /* 0x0001e80000100800 */
[----:B0-----:R-:W4:Y:S01]  /*35010*/  LDL.LU R3, [R1+0xc] ;  /* 0x00000c0001037983 */ /* 0x001f220000300800 */
[----:B------:R-:W-:-:S05]  /*35020*/  IADD3 R13, P5, R59, R54, RZ ;  /* 0x000000363b0d7210 */ /* 0x000fca0007fbe0ff */
[----:B------:R0:W-:Y:S04]  /*35030*/  STL [R1+0x43e4], R13 ;  /* 0x0043e40d01007387 */ /* 0x0001e80000100800 */
[----:B------:R-:W4:Y:S01]  /*35040*/  LDL.LU R56, [R1+0x80] ;  /* 0x0000800001387983 */ /* 0x000f220000300800 */
[----:B-----5:R-:W-:-:S05]  /*35050*/  IMAD.X R58, R61, 0x1, R2, P6 ;  /* 0x000000013d3a7824 */ /* 0x020fca00030e0602 */
[----:B------:R1:W-:Y:S01]  /*35060*/  STL [R1+0x43e0], R58 ;  /* 0x0043e03a01007387 */ /* 0x0003e20000100800 */
[----:B0-----:R-:W-:-:S03]  /*35070*/  IADD3 R13, P6, R59, R53, RZ ;  /* 0x000000353b0d7210 */ /* 0x001fc60007fde0ff */
[----:B-1----:R-:W5:Y:S01]  /*35080*/  LDL.LU R58, [R1+0x8] ;  /* 0x00000800013a7983 */ /* 0x002f620000300800 */
[----:B------:R-:W-:-:S03]  /*35090*/  IMAD.X R59, R61, 0x1, R0, P0 ;  /* 0x000000013d3b7824 */ /* 0x000fc600000e0600 */
[----:B------:R-:W-:Y:S04]  /*350a0*/  STL [R1+0x43d8], R13 ;  /* 0x0043d80d01007387 */ /* 0x000fe80000100800 */
[----:B------:R-:W5:Y:S04]  /*350b0*/  LDL.LU R61, [R1+0x7c] ;  /* 0x00007c00013d7983 */ /* 0x000f680000300800 */
[----:B------:R0:W-:Y:S04]  /*350c0*/  STL [R1+0x43cc], R59 ;  /* 0x0043cc3b01007387 */ /* 0x0001e80000100800 */
[----:B0-----:R-:W5:Y:S01]  /*350d0*/  LDL.LU R59, [R1+0x4] ;  /* 0x00000400013b7983 */ /* 0x001f620000300800 */
[----:B------:R-:W-:-:S05]  /*350e0*/  IADD3 R13, P0, R12, R54, RZ ;  /* 0x000000360c0d7210 */ /* 0x000fca0007f1e0ff */
[----:B------:R0:W-:Y:S02]  /*350f0*/  STL [R1+0x43d4], R13 ;  /* 0x0043d40d01007387 */ /* 0x0001e40000100800 */
[----:B0-----:R-:W-:Y:S01]  /*35100*/  IMAD.X R13, R60, 0x1, R2, P1 ;  /* 0x000000013c0d7824 */ /* 0x001fe200008e0602 */
[----:B------:R-:W-:-:S04]  /*35110*/  IADD3 R12, P1, R12, R53, RZ ;  /* 0x000000350c0c7210 */ /* 0x000fc80007f3e0ff */
[----:B------:R0:W-:Y:S04]  /*35120*/  STL [R1+0x43d0], R13 ;  /* 0x0043d00d01007387 */ /* 0x0001e80000100800 */
[----:B0-----:R-:W5:Y:S04]  /*35130*/  LDL.LU R13, [R1+0x4630] ;  /* 0x00463000010d7983 */ /* 0x001f680000300800 */
[----:B------:R0:W-:Y:S02]  /*35140*/  STL [R1+0x43c8], R12 ;  /* 0x0043c80c01007387 */ /* 0x0001e40000100800 */
[----:B0-----:R-:W-:-:S02]  /*35150*/  IMAD.X R12, R60, 0x1, R0, P2 ;  /* 0x000000013c0c7824 */ /* 0x001fc400010e0600 */
[----:B------:R-:W5:Y:S04]  /*35160*/  LDL.LU R60, [R1] ;  /* 0x00000000013c7983 */ /* 0x000f680000300800 */
[----:B------:R3:W-:Y:S02]  /*35170*/  STL [R1+0x43bc], R12 ;  /* 0x0043bc0c01007387 */ /* 0x0007e40000100800 */
[----:B---3--:R-:W-:-:S05]  /*35180*/  IADD3 R12, P2, R11, R54, RZ ;  /* 0x000000360b0c7210 */ /* 0x008fca0007f5e0ff */
[----:B------:R0:W-:Y:S02]  /*35190*/  STL [R1+0x43c4], R12 ;  /* 0x0043c40c01007387 */ /* 0x0001e40000100800 */
[C---:B0-----:R-:W-:Y:S01]  /*351a0*/  IMAD.X R12, R10.reuse, 0x1, R2, P3 ;  /* 0x000000010a0c7824 */ /* 0x041fe200018e0602 */
[----:B------:R-:W-:Y:S01]  /*351b0*/  IADD3 R11, P3, R11, R53, RZ ;  /* 0x000000350b0b7210 */ /* 0x000fe20007f7e0ff */
[----:B------:R-:W-:-:S03]  /*351c0*/  IMAD.X R10, R10, 0x1, R0, P4 ;  /* 0x000000010a0a7824 */ /* 0x000fc600020e0600 */
[----:B------:R0:W-:Y:S04]  /*351d0*/  STL [R1+0x43c0], R12 ;  /* 0x0043c00c01007387 */ /* 0x0001e80000100800 */
[----:B0-----:R-:W3:Y:S04]  /*351e0*/  LDL.LU R12, [R1+0x462c] ;  /* 0x00462c00010c7983 */ /* 0x001ee80000300800 */
[----:B------:R0:W-:Y:S04]  /*351f0*/  STL [R1+0x43b8], R11 ;  /* 0x0043b80b01007387 */ /* 0x0001e80000100800 */
[----:B0-----:R-:W3:Y:S04]  /*35200*/  LDL.LU R11, [R1+0x4628] ;  /* 0x00462800010b7983 */ /* 0x001ee80000300800 */
[----:B------:R0:W-:Y:S02]  /*35210*/  STL [R1+0x43ac], R10 ;  /* 0x0043ac0a01007387 */ /* 0x0001e40000100800 */
[----:B0-----:R-:W-:-:S05]  /*35220*/  IADD3 R10, P4, R57, R54, RZ ;  /* 0x00000036390a7210 */ /* 0x001fca0007f9e0ff */
[----:B------:R0:W-:Y:S02]  /*35230*/  STL [R1+0x43b4], R10 ;  /* 0x0043b40a01007387 */ /* 0x0001e40000100800 */
[----:B0-----:R-:W-:Y:S01]  /*35240*/  IMAD.X R10, R9, 0x1, R2, P5 ;  /* 0x00000001090a7824 */ /* 0x001fe200028e0602 */
        /* <DEDUP_REMOVED lines=17> */
[----:B--2---:R-:W-:-:S05]  /*35360*/  IADD3 R7, P1, R6, R54, RZ ;  /* 0x0000003606077210 */ /* 0x004fca0007f3e0ff */
[----:B------:R4:W-:Y:S02]  /*35370*/  STL [R1+0x4394], R7 ;  /* 0x0043940701007387 */ /* 0x0009e40000100800 */
[C---:B----4-:R-:W-:Y:S01]  /*35380*/  IMAD.X R7, R5.reuse, 0x1, R2, P2 ;  /* 0x0000000105077824 */ /* 0x050fe200010e0602 */
[----:B------:R-:W-:Y:S01]  /*35390*/  IADD3 R6, P2, R6, R53, RZ ;  /* 0x0000003506067210 */ /* 0x000fe20007f5e0ff */
[----:B------:R-:W-:-:S03]  /*353a0*/  IMAD.X R5, R5, 0x1, R0, P3 ;  /* 0x0000000105057824 */ /* 0x000fc600018e0600 */
[----:B------:R0:W-:Y:S04]  /*353b0*/  STL [R1+0x4390], R7 ;  /* 0x0043900701007387 */ /* 0x0001e80000100800 */
[----:B0-----:R-:W2:Y:S04]  /*353c0*/  LDL.LU R7, [R1+0x4618] ;  /* 0x0046180001077983 */ /* 0x001ea80000300800 */
[----:B------:R0:W-:Y:S04]  /*353d0*/  STL [R1+0x4388], R6 ;  /* 0x0043880601007387 */ /* 0x0001e80000100800 */
[----:B0-----:R-:W4:Y:S04]  /*353e0*/  LDL.LU R6, [R1+0x4614] ;  /* 0x0046140001067983 */ /* 0x001f280000300800 */
[----:B------:R0:W-:Y:S02]  /*353f0*/  STL [R1+0x437c], R5 ;  /* 0x00437c0501007387 */ /* 0x0001e40000100800 */
[----:B0-----:R-:W-:-:S05]  /*35400*/  IADD3 R5, P3, R4, R54, RZ ;  /* 0x0000003604057210 */ /* 0x001fca0007f7e0ff */
[----:B------:R0:W-:Y:S02]  /*35410*/  STL [R1+0x4384], R5 ;  /* 0x0043840501007387 */ /* 0x0001e40000100800 */
[C---:B0-----:R-:W-:Y:S01]  /*35420*/  IMAD.X R5, R3.reuse, 0x1, R2, P4 ;  /* 0x0000000103057824 */ /* 0x041fe200020e0602 */
        /* <DEDUP_REMOVED lines=9> */
[----:B-----5:R-:W-:Y:S01]  /*354c0*/  IMAD.X R3, R58, 0x1, R2, P6 ;  /* 0x000000013a037824 */ /* 0x020fe200030e0602 */
[----:B------:R-:W-:Y:S01]  /*354d0*/  IADD3 R56, P6, R56, R53, RZ ;  /* 0x0000003538387210 */ /* 0x000fe20007fde0ff */
[----:B------:R-:W-:-:S03]  /*354e0*/  IMAD.X R58, R58, 0x1, R0, P0 ;  /* 0x000000013a3a7824 */ /* 0x000fc600000e0600 */
[----:B------:R0:W-:Y:S04]  /*354f0*/  STL [R1+0x4370], R3 ;  /* 0x0043700301007387 */ /* 0x0001e80000100800 */
[----:B0-----:R-:W5:Y:S04]  /*35500*/  LDL.LU R3, [R1+0x4608] ;  /* 0x0046080001037983 */ /* 0x001f680000300800 */
[----:B------:R0:W-:Y:S04]  /*35510*/  STL [R1+0x4368], R56 ;  /* 0x0043683801007387 */ /* 0x0001e80000100800 */
[----:B0-----:R-:W2:Y:S04]  /*35520*/  LDL.LU R56, [R1+0x4604] ;  /* 0x0046040001387983 */ /* 0x001ea80000300800 */
[----:B------:R0:W-:Y:S02]  /*35530*/  STL [R1+0x435c], R58 ;  /* 0x00435c3a01007387 */ /* 0x0001e40000100800 */
[----:B0-----:R-:W-:-:S05]  /*35540*/  IADD3 R58, P0, R61, R54, RZ ;  /* 0x000000363d3a7210 */ /* 0x001fca0007f1e0ff */
[----:B------:R0:W-:Y:S02]  /*35550*/  STL [R1+0x4364], R58 ;  /* 0x0043643a01007387 */ /* 0x0001e40000100800 */
[----:B0-----:R-:W-:Y:S01]  /*35560*/  IMAD.X R58, R59, 0x1, R2, P1 ;  /* 0x000000013b3a7824 */ /* 0x001fe200008e0602 */
[----:B------:R-:W-:-:S04]  /*35570*/  IADD3 R61, P1, R61, R53, RZ ;  /* 0x000000353d3d7210 */ /* 0x000fc80007f3e0ff */
[----:B------:R0:W-:Y:S04]  /*35580*/  STL [R1+0x4360], R58 ;  /* 0x0043603a01007387 */ /* 0x0001e80000100800 */
[----:B0-----:R-:W4:Y:S04]  /*35590*/  LDL.LU R58, [R1+0x4600] ;  /* 0x00460000013a7983 */ /* 0x001f280000300800 */
[----:B------:R0:W-:Y:S04]  /*355a0*/  STL [R1+0x4358], R61 ;  /* 0x0043583d01007387 */ /* 0x0001e80000100800 */
[----:B0-----:R-:W3:Y:S01]  /*355b0*/  LDL.LU R61, [R1+0x45fc] ;  /* 0x0045fc00013d7983 */ /* 0x001ee20000300800 */
[----:B------:R-:W-:-:S05]  /*355c0*/  IMAD.X R59, R59, 0x1, R0, P2 ;  /* 0x000000013b3b7824 */ /* 0x000fca00010e0600 */
[----:B------:R3:W-:Y:S02]  /*355d0*/  STL [R1+0x434c], R59 ;  /* 0x00434c3b01007387 */ /* 0x0007e40000100800 */
[----:B---3--:R-:W-:-:S05]  /*355e0*/  IADD3 R59, P2, R61, R54, RZ ;  /* 0x000000363d3b7210 */ /* 0x008fca0007f5e0ff */
[----:B------:R0:W-:Y:S02]  /*355f0*/  STL [R1+0x4354], R59 ;  /* 0x0043543b01007387 */ /* 0x0001e40000100800 */
[----:B0-----:R-:W-:Y:S01]  /*35600*/  IMAD.X R59, R60, 0x1, R2, P3 ;  /* 0x000000013c3b7824 */ /* 0x001fe200018e0602 */
[----:B------:R-:W-:-:S04]  /*35610*/  IADD3 R61, P3, R61, R53, RZ ;  /* 0x000000353d3d7210 */ /* 0x000fc80007f7e0ff */
[----:B------:R0:W-:Y:S04]  /*35620*/  STL [R1+0x4350], R59 ;  /* 0x0043503b01007387 */ /* 0x0001e80000100800 */
[----:B0-----:R-:W3:Y:S04]  /*35630*/  LDL.LU R59, [R1+0x45f8] ;  /* 0x0045f800013b7983 */ /* 0x001ee80000300800 */
[----:B------:R0:W-:Y:S04]  /*35640*/  STL [R1+0x4348], R61 ;  /* 0x0043483d01007387 */ /* 0x0001e80000100800 */
[----:B0-----:R-:W5:Y:S01]  /*35650*/  LDL.LU R61, [R1+0x45f4] ;  /* 0x0045f400013d7983 */ /* 0x001f620000300800 */
[----:B------:R-:W-:-:S05]  /*35660*/  IMAD.X R60, R60, 0x1, R0, P4 ;  /* 0x000000013c3c7824 */ /* 0x000fca00020e0600 */
[----:B------:R3:W-:Y:S02]  /*35670*/  STL [R1+0x433c], R60 ;  /* 0x00433c3c01007387 */ /* 0x0007e40000100800 */
[----:B---3--:R-:W-:-:S05]  /*35680*/  IADD3 R60, P4, R59, R54, RZ ;  /* 0x000000363b3c7210 */ /* 0x008fca0007f9e0ff */
[----:B------:R5:W-:Y:S02]  /*35690*/  STL [R1+0x4344], R60 ;  /* 0x0043443c01007387 */ /* 0x000be40000100800 */
[----:B-----5:R-:W-:-:S05]  /*356a0*/  IMAD.X R60, R61, 0x1, R2, P5 ;  /* 0x000000013d3c7824 */ /* 0x020fca00028e0602 */
[----:B------:R0:W-:Y:S04]  /*356b0*/  STL [R1+0x4340], R60 ;  /* 0x0043403c01007387 */ /* 0x0001e80000100800 */
[----:B0-----:R-:W3:Y:S01]  /*356c0*/  LDL.LU R60, [R1+0x45f0] ;  /* 0x0045f000013c7983 */ /* 0x001ee20000300800 */
[----:B------:R-:W-:-:S05]  /*356d0*/  IADD3 R59, P5, R59, R53, RZ ;  /* 0x000000353b3b7210 */ /* 0x000fca0007fbe0ff */
[----:B------:R0:W-:Y:S02]  /*356e0*/  STL [R1+0x4338], R59 ;  /* 0x0043383b01007387 */ /* 0x0001e40000100800 */
[----:B0-----:R-:W-:Y:S02]  /*356f0*/  IMAD.X R59, R61, 0x1, R0, P6 ;  /* 0x000000013d3b7824 */ /* 0x001fe400030e0600 */
[----:B------:R-:W5:Y:S04]  /*35700*/  LDL.LU R61, [R1+0x64] ;  /* 0x00006400013d7983 */ /* 0x000f680000300800 */
[----:B------:R0:W-:Y:S02]  /*35710*/  STL [R1+0x432c], R59 ;  /* 0x00432c3b01007387 */ /* 0x0001e40000100800 */
[----:B0-----:R-:W-:-:S05]  /*35720*/  IADD3 R59, P6, R57, R54, RZ ;  /* 0x00000036393b7210 */ /* 0x001fca0007fde0ff */
[----:B------:R3:W-:Y:S02]  /*35730*/  STL [R1+0x4334], R59 ;  /* 0x0043343b01007387 */ /* 0x0007e40000100800 */
[----:B---3--:R-:W-:-:S05]  /*35740*/  IMAD.X R59, R60, 0x1, R2, P0 ;  /* 0x000000013c3b7824 */ /* 0x008fca00000e0602 */
[----:B------:R0:W-:Y:S04]  /*35750*/  STL [R1+0x4330], R59 ;  /* 0x0043303b01007387 */ /* 0x0001e80000100800 */
[----:B0-----:R-:W3:Y:S01]  /*35760*/  LDL.LU R59, [R1+0x45ec] ;  /* 0x0045ec00013b7983 */ /* 0x001ee20000300800 */
[----:B------:R-:W-:-:S05]  /*35770*/  IADD3 R57, P0, R57, R53, RZ ;  /* 0x0000003539397210 */ /* 0x000fca0007f1e0ff */
[----:B------:R0:W-:Y:S02]  /*35780*/  STL [R1+0x4328], R57 ;  /* 0x0043283901007387 */ /* 0x0001e40000100800 */
[----:B0-----:R-:W-:Y:S02]  /*35790*/  IMAD.X R57, R60, 0x1, R0, P1 ;  /* 0x000000013c397824 */ /* 0x001fe400008e0600 */
[----:B------:R-:W2:Y:S04]  /*357a0*/  LDL.LU R60, [R1+0x68] ;  /* 0x00006800013c7983 */ /* 0x000ea80000300800 */
[----:B------:R4:W-:Y:S02]  /*357b0*/  STL [R1+0x431c], R57 ;  /* 0x00431c3901007387 */ /* 0x0009e40000100800 */
[----:B----4-:R-:W-:-:S05]  /*357c0*/  IADD3 R57, P1, R58, R54, RZ ;  /* 0x000000363a397210 */ /* 0x010fca0007f3e0ff */
[----:B------:R3:W-:Y:S02]  /*357d0*/  STL [R1+0x4324], R57 ;  /* 0x0043243901007387 */ /* 0x0007e40000100800 */
[----:B---3--:R-:W-:Y:S01]  /*357e0*/  IMAD.X R57, R59, 0x1, R2, P2 ;  /* 0x000000013b397824 */ /* 0x008fe200010e0602 */
[----:B------:R-:W-:-:S04]  /*357f0*/  IADD3 R58, P2, R58, R53, RZ ;  /* 0x000000353a3a7210 */ /* 0x000fc80007f5e0ff */
[----:B------:R0:W-:Y:S04]  /*35800*/  STL [R1+0x4320], R57 ;  /* 0x0043203901007387 */ /* 0x0001e80000100800 */
[----:B0-----:R-:W3:Y:S04]  /*35810*/  LDL.LU R57, [R1+0x45e8] ;  /* 0x0045e80001397983 */ /* 0x001ee80000300800 */
[----:B------:R0:W-:Y:S04]  /*35820*/  STL [R1+0x4318], R58 ;  /* 0x0043183a01007387 */ /* 0x0001e80000100800 */
[----:B0-----:R-:W4:Y:S01]  /*35830*/  LDL.LU R58, [R1+0x45e4] ;  /* 0x0045e400013a7983 */ /* 0x001f220000300800 */
[----:B------:R-:W-:-:S05]  /*35840*/  IMAD.X R59, R59, 0x1, R0, P3 ;  /* 0x000000013b3b7824 */ /* 0x000fca00018e0600 */
[----:B------:R2:W-:Y:S02]  /*35850*/  STL [R1+0x430c], R59 ;  /* 0x00430c3b01007387 */ /* 0x0005e40000100800 */
[----:B--2---:R-:W-:-:S05]  /*35860*/  IADD3 R59, P3, R60, R54, RZ ;  /* 0x000000363c3b7210 */ /* 0x004fca0007f7e0ff */
[----:B------:R4:W-:Y:S02]  /*35870*/  STL [R1+0x4314], R59 ;  /* 0x0043143b01007387 */ /* 0x0009e40000100800 */
[----:B----4-:R-:W-:Y:S01]  /*35880*/  IMAD.X R59, R58, 0x1, R2, P4 ;  /* 0x000000013a3b7824 */ /* 0x010fe200020e0602 */
[----:B------:R-:W-:-:S04]  /*35890*/  IADD3 R60, P4, R60, R53, RZ ;  /* 0x000000353c3c7210 */ /* 0x000fc80007f9e0ff */
[----:B------:R0:W-:Y:S02]  /*358a0*/  STL [R1+0x4310], R59 ;  /* 0x0043103b01007387 */ /* 0x0001e40000100800 */
[----:B0-----:R-:W-:Y:S02]  /*358b0*/  IMAD.X R59, R58, 0x1, R0, P5 ;  /* 0x000000013a3b7824 */ /* 0x001fe400028e0600 */
[----:B------:R-:W2:Y:S04]  /*358c0*/  LDL.LU R58, [R1+0x2dc] ;  /* 0x0002dc00013a7983 */ /* 0x000ea80000300800 */
[----:B------:R0:W-:Y:S04]  /*358d0*/  STL [R1+0x4308], R60 ;  /* 0x0043083c01007387 */ /* 0x0001e80000100800 */
[----:B0-----:R-:W4:Y:S04]  /*358e0*/  LDL.LU R60, [R1+0x324] ;  /* 0x00032400013c7983 */ /* 0x001f280000300800 */
[----:B------:R5:W-:Y:S02]  /*358f0*/  STL [R1+0x42fc], R59 ;  /* 0x0042fc3b01007387 */ /* 0x000be40000100800 */
[----:B-----5:R-:W-:-:S05]  /*35900*/  IADD3 R59, P5, R61, R54, RZ ;  /* 0x000000363d3b7210 */ /* 0x020fca0007fbe0ff */
[----:B------:R3:W-:Y:S02]  /*35910*/  STL [R1+0x4304], R59 ;  /* 0x0043043b01007387 */ /* 0x0007e40000100800 */
[----:B---3--:R-:W-:Y:S01]  /*35920*/  IMAD.X R59, R57, 0x1, R2, P6 ;  /* 0x00000001393b7824 */ /* 0x008fe200030e0602 */
[----:B------:R-:W-:-:S04]  /*35930*/  IADD3 R61, P6, R61, R53, RZ ;  /* 0x000000353d3d7210 */ /* 0x000fc80007fde0ff */
[----:B------:R0:W-:Y:S02]  /*35940*/  STL [R1+0x4300], R59 ;  /* 0x0043003b01007387 */ /* 0x0001e40000100800 */
[----:B0-----:R-:W-:Y:S02]  /*35950*/  IMAD.X R59, R57, 0x1, R0, P0 ;  /* 0x00000001393b7824 */ /* 0x001fe400000e0600 */
[----:B------:R-:W3:Y:S04]  /*35960*/  LDL.LU R57, [R1+0x2c4] ;  /* 0x0002c40001397983 */ /* 0x000ee80000300800 */
[----:B------:R0:W-:Y:S04]  /*35970*/  STL [R1+0x42f8], R61 ;  /* 0x0042f83d01007387 */ /* 0x0001e80000100800 */
[----:B0-----:R-:W5:Y:S04]  /*35980*/  LDL.LU R61, [R1+0x328] ;  /* 0x00032800013d7983 */ /* 0x001f680000300800 */
[----:B------:R0:W-:Y:S02]  /*35990*/  STL [R1+0x42ec], R59 ;  /* 0x0042ec3b01007387 */ /* 0x0001e40000100800 */
[----:B0-----:R-:W-:-:S05]  /*359a0*/  IADD3 R59, P0, R4, R54, RZ ;  /* 0x00000036043b7210 */ /* 0x001fca0007f1e0ff */
[----:B------:R0:W-:Y:S02]  /*359b0*/  STL [R1+0x42f4], R59 ;  /* 0x0042f43b01007387 */ /* 0x0001e40000100800 */
[----:B0-----:R-:W-:-:S05]  /*359c0*/  IMAD.X R59, R56, 0x1, R2, P1 ;  /* 0x00000001383b7824 */ /* 0x001fca00008e0602 */
[----:B------:R0:W-:Y:S02]  /*359d0*/  STL [R1+0x42f0], R59 ;  /* 0x0042f03b01007387 */ /* 0x0001e40000100800 */
[----:B0-----:R-:W-:Y:S01]  /*359e0*/  IADD3 R59, P1, R4, R53, RZ ;  /* 0x00000035043b7210 */ /* 0x001fe20007f3e0ff */
[----:B------:R-:W-:Y:S02]  /*359f0*/  IMAD.X R4, R56, 0x1, R0, P2 ;  /* 0x0000000138047824 */ /* 0x000fe400010e0600 */
[----:B------:R-:W2:Y:S04]  /*35a00*/  LDL.LU R56, [R1+0x224] ;  /* 0x0002240001387983 */ /* 0x000ea80000300800 */
[----:B------:R0:W-:Y:S04]  /*35a10*/  STL [R1+0x42e8], R59 ;  /* 0x0042e83b01007387 */ /* 0x0001e80000100800 */
[----:B0-----:R-:W5:Y:S04]  /*35a20*/  LDL.LU R59, [R1+0x358] ;  /* 0x00035800013b7983 */ /* 0x001f680000300800 */
[----:B------:R0:W-:Y:S02]  /*35a30*/  STL [R1+0x42dc], R4 ;  /* 0x0042dc0401007387 */ /* 0x0001e40000100800 */
[----:B0-----:R-:W-:-:S05]  /*35a40*/  IADD3 R4, P2, R5, R54, RZ ;  /* 0x0000003605047210 */ /* 0x001fca0007f5e0ff */
[----:B------:R0:W-:Y:S02]  /*35a50*/  STL [R1+0x42e4], R4 ;  /* 0x0042e40401007387 */ /* 0x0001e40000100800 */
[----:B0-----:R-:W-:-:S05]  /*35a60*/  IMAD.X R4, R3, 0x1, R2, P3 ;  /* 0x0000000103047824 */ /* 0x001fca00018e0602 */
[----:B------:R0:W-:Y:S04]  /*35a70*/  STL [R1+0x42e0], R4 ;  /* 0x0042e00401007387 */ /* 0x0001e80000100800 */
[----:B0-----:R-:W4:Y:S01]  /*35a80*/  LDL.LU R4, [R1+0x45e0] ;  /* 0x0045e00001047983 */ /* 0x001f220000300800 */
[----:B------:R-:W-:-:S05]  /*35a90*/  IADD3 R5, P3, R5, R53, RZ ;  /* 0x0000003505057210 */ /* 0x000fca0007f7e0ff */
[----:B------:R0:W-:Y:S02]  /*35aa0*/  STL [R1+0x42d8], R5 ;  /* 0x0042d80501007387 */ /* 0x0001e40000100800 */
[----:B0-----:R-:W-:Y:S02]  /*35ab0*/  IMAD.X R5, R3, 0x1, R0, P4 ;  /* 0x0000000103057824 */ /* 0x001fe400020e0600 */
[----:B------:R-:W5:Y:S04]  /*35ac0*/  LDL.LU R3, [R1+0x480] ;  /* 0x0004800001037983 */ /* 0x000f680000300800 */
[----:B------:R2:W-:Y:S02]  /*35ad0*/  STL [R1+0x42c8], R5 ;  /* 0x0042c80501007387 */ /* 0x0005e40000100800 */
[----:B--2---:R-:W-:-:S05]  /*35ae0*/  IADD3 R5, P4, R56, R54, RZ ;  /* 0x0000003638057210 */ /* 0x004fca0007f9e0ff */
[----:B------:R4:W-:Y:S02]  /*35af0*/  STL [R1+0x42d0], R5 ;  /* 0x0042d00501007387 */ /* 0x0009e40000100800 */
[----:B----4-:R-:W-:-:S05]  /*35b00*/  IMAD.X R5, R4, 0x1, R2, P5 ;  /* 0x0000000104057824 */ /* 0x010fca00028e0602 */
[----:B------:R0:W-:Y:S04]  /*35b10*/  STL [R1+0x42cc], R5 ;  /* 0x0042cc0501007387 */ /* 0x0001e80000100800 */
[----:B0-----:R-:W2:Y:S01]  /*35b20*/  LDL.LU R5, [R1+0x45dc] ;  /* 0x0045dc0001057983 */ /* 0x001ea20000300800 */
[----:B------:R-:W-:Y:S01]  /*35b30*/  IADD3 R56, P5, R56, R53, RZ ;  /* 0x0000003538387210 */ /* 0x000fe20007fbe0ff */
[----:B------:R-:W-:-:S04]  /*35b40*/  IMAD.X R4, R4, 0x1, R0, P6 ;  /* 0x0000000104047824 */ /* 0x000fc800030e0600 */
[----:B------:R0:W-:Y:S04]  /*35b50*/  STL [R1+0x42d4], R56 ;  /* 0x0042d43801007387 */ /* 0x0001e80000100800 */
[----:B0-----:R-:W4:Y:S04]  /*35b60*/  LDL.LU R56, [R1+0x58c] ;  /* 0x00058c0001387983 */ /* 0x001f280000300800 */
[----:B------:R3:W-:Y:S02]  /*35b70*/  STL [R1+0x42b8], R4 ;  /* 0x0042b80401007387 */ /* 0x0007e40000100800 */
[----:B---3--:R-:W-:-:S05]  /*35b80*/  IADD3 R4, P6, R57, R54, RZ ;  /* 0x0000003639047210 */ /* 0x008fca0007fde0ff */
[----:B------:R2:W-:Y:S02]  /*35b90*/  STL [R1+0x42c0], R4 ;  /* 0x0042c00401007387 */ /* 0x0005e40000100800 */
[C---:B--2---:R-:W-:Y:S02]  /*35ba0*/  IMAD.X R4, R5.reuse, 0x1, R2, P0 ;  /* 0x0000000105047824 */ /* 0x044fe400000e0602 */
[----:B------:R-:W-:-:S03]  /*35bb0*/  IMAD.X R5, R5, 0x1, R0, P1 ;  /* 0x0000000105057824 */ /* 0x000fc600008e0600 */
[----:B------:R0:W-:Y:S02]  /*35bc0*/  STL [R1+0x42bc], R4 ;  /* 0x0042bc0401007387 */ /* 0x0001e40000100800 */
[----:B0-----:R-:W-:Y:S02]  /*35bd0*/  IADD3 R4, P0, R57, R53, RZ ;  /* 0x0000003539047210 */ /* 0x001fe40007f1e0ff */
[----:B------:R-:W2:Y:S04]  /*35be0*/  LDL.LU R57, [R1+0x5b4] ;  /* 0x0005b40001397983 */ /* 0x000ea80000300800 */
[----:B------:R0:W-:Y:S04]  /*35bf0*/  STL [R1+0x42c4], R4 ;  /* 0x0042c40401007387 */ /* 0x0001e80000100800 */
[----:B------:R1:W-:Y:S01]  /*35c00*/  STL [R1+0x42a8], R5 ;  /* 0x0042a80501007387 */ /* 0x0003e20000100800 */
[----:B0-----:R-:W-:Y:S01]  /*35c10*/  IADD3 R4, P1, R58, R54, RZ ;  /* 0x000000363a047210 */ /* 0x001fe20007f3e0ff */
[----:B-1----:R-:W-:-:S04]  /*35c20*/  IMAD.X R5, R6, 0x1, R2, P2 ;  /* 0x0000000106057824 */ /* 0x002fc800010e0602 */
[----:B------:R0:W-:Y:S04]  /*35c30*/  STL [R1+0x42b0], R4 ;  /* 0x0042b00401007387 */ /* 0x0001e80000100800 */
[----:B------:R1:W-:Y:S01]  /*35c40*/  STL [R1+0x42ac], R5 ;  /* 0x0042ac0501007387 */ /* 0x0003e20000100800 */
[----:B0-----:R-:W-:-:S03]  /*35c50*/  IADD3 R4, P2, R58, R53, RZ ;  /* 0x000000353a047210 */ /* 0x001fc60007f5e0ff */
[----:B------:R-:W3:Y:S01]  /*35c60*/  LDL.LU R58, [R1+0x5b8] ;  /* 0x0005b800013a7983 */ /* 0x000ee20000300800 */
[----:B-1----:R-:W-:-:S03]  /*35c70*/  IMAD.X R5, R6, 0x1, R0, P3 ;  /* 0x0000000106057824 */ /* 0x002fc600018e0600 */
[----:B------:R0:W-:Y:S01]  /*35c80*/  STL [R1+0x42b4], R4 ;  /* 0x0042b40401007387 */ /* 0x0001e20000100800 */
[----:B------:R-:W-:-:S03]  /*35c90*/  IMAD.X R6, R7, 0x1, R2, P4 ;  /* 0x0000000107067824 */ /* 0x000fc600020e0602 */
[----:B------:R1:W-:Y:S01]  /*35ca0*/  STL [R1+0x4298], R5 ;  /* 0x0042980501007387 */ /* 0x0003e20000100800 */
[C---:B0-----:R-:W-:Y:S02]  /*35cb0*/  IADD3 R4, P3, R60.reuse, R54, RZ ;  /* 0x000000363c047210 */ /* 0x041fe40007f7e0ff */
[----:B-1----:R-:W-:-:S03]  /*35cc0*/  IADD3 R5, P4, R60, R53, RZ ;  /* 0x000000353c057210 */ /* 0x002fc60007f9e0ff */
[----:B------:R0:W-:Y:S04]  /*35cd0*/  STL [R1+0x42a0], R4 ;  /* 0x0042a00401007387 */ /* 0x0001e80000100800 */
[----:B------:R1:W-:Y:S04]  /*35ce0*/  STL [R1+0x429c], R6 ;  /* 0x00429c0601007387 */ /* 0x0003e80000100800 */
[----:B------:R-:W3:Y:S01]  /*35cf0*/  LDL.LU R60, [R1+0x5d4] ;  /* 0x0005d400013c7983 */ /* 0x000ee20000300800 */
[----:B0-----:R-:W-:-:S03]  /*35d00*/  IMAD.X R4, R7, 0x1, R0, P5 ;  /* 0x0000000107047824 */ /* 0x001fc600028e0600 */
[----:B------:R5:W-:Y:S01]  /*35d10*/  STL [R1+0x42a4], R5 ;  /* 0x0042a40501007387 */ /* 0x000be20000100800 */
[----:B-1----:R-:W-:-:S03]  /*35d20*/  IMAD.X R6, R8, 0x1, R2, P6 ;  /* 0x0000000108067824 */ /* 0x002fc600030e0602 */
[----:B------:R0:W-:Y:S01]  /*35d30*/  STL [R1+0x4288], R4 ;  /* 0x0042880401007387 */ /* 0x0001e20000100800 */
[C---:B-----5:R-:W-:Y:S02]  /*35d40*/  IADD3 R5, P5, R61.reuse, R54, RZ ;  /* 0x000000363d057210 */ /* 0x060fe40007fbe0ff */
[----:B0-----:R-:W-:-:S03]  /*35d50*/  IADD3 R4, P6, R61, R53, RZ ;  /* 0x000000353d047210 */ /* 0x001fc60007fde0ff */
[----:B------:R0:W-:Y:S04]  /*35d60*/  STL [R1+0x4290], R5 ;  /* 0x0042900501007387 */ /* 0x0001e80000100800 */
[----:B------:R1:W-:Y:S04]  /*35d70*/  STL [R1+0x428c], R6 ;  /* 0x00428c0601007387 */ /* 0x0003e80000100800 */
[----:B------:R-:W5:Y:S01]  /*35d80*/  LDL.LU R61, [R1+0x5dc] ;  /* 0x0005dc00013d7983 */ /* 0x000f620000300800 */
[----:B0-----:R-:W-:-:S03]  /*35d90*/  IMAD.X R5, R8, 0x1, R0, P0 ;  /* 0x0000000108057824 */ /* 0x001fc600000e0600 */
[----:B------:R0:W-:Y:S01]  /*35da0*/  STL [R1+0x4294], R4 ;  /* 0x0042940401007387 */ /* 0x0001e20000100800 */
[----:B-1----:R-:W-:-:S03]  /*35db0*/  IMAD.X R6, R9, 0x1, R2, P1 ;  /* 0x0000000109067824 */ /* 0x002fc600008e0602 */
[----:B------:R1:W-:Y:S01]  /*35dc0*/  STL [R1+0x4278], R5 ;  /* 0x0042780501007387 */ /* 0x0003e20000100800 */
[C---:B0-----:R-:W-:Y:S02]  /*35dd0*/  IADD3 R4, P0, R59.reuse, R54, RZ ;  /* 0x000000363b047210 */ /* 0x041fe40007f1e0ff */
[----:B-1----:R-:W-:-:S03]  /*35de0*/  IADD3 R5, P1, R59, R53, RZ ;  /* 0x000000353b057210 */ /* 0x002fc60007f3e0ff */
        /* <DEDUP_REMOVED lines=16> */
[C---:B----4-:R-:W-:Y:S02]  /*35ef0*/  IADD3 R4, P4, R56.reuse, R54, RZ ;  /* 0x0000003638047210 */ /* 0x050fe40007f9e0ff */
[----:B0-----:R-:W-:-:S03]  /*35f00*/  IADD3 R5, P5, R56, R53, RZ ;  /* 0x0000003538057210 */ /* 0x001fc60007fbe0ff */
[----:B------:R0:W-:Y:S04]  /*35f10*/  STL [R1+0x4260], R4 ;  /* 0x0042600401007387 */ /* 0x0001e80000100800 */
[----:B------:R1:W-:Y:S04]  /*35f20*/  STL [R1+0x425c], R6 ;  /* 0x00425c0601007387 */ /* 0x0003e80000100800 */
[----:B------:R-:W4:Y:S01]  /*35f30*/  LDL.LU R56, [R1+0x5f0] ;  /* 0x0005f00001387983 */ /* 0x000f220000300800 */
[----:B0-----:R-:W-:-:S03]  /*35f40*/  IMAD.X R4, R11, 0x1, R0, P6 ;  /* 0x000000010b047824 */ /* 0x001fc600030e0600 */
[----:B------:R2:W-:Y:S01]  /*35f50*/  STL [R1+0x4264], R5 ;  /* 0x0042640501007387 */ /* 0x0005e20000100800 */
[----:B-1----:R-:W-:-:S03]  /*35f60*/  IMAD.X R6, R12, 0x1, R2, P0 ;  /* 0x000000010c067824 */ /* 0x002fc600000e0602 */
[----:B------:R0:W-:Y:S01]  /*35f70*/  STL [R1+0x4248], R4 ;  /* 0x0042480401007387 */ /* 0x0001e20000100800 */
[C---:B--2---:R-:W-:Y:S02]  /*35f80*/  IADD3 R5, P6, R57.reuse, R54, RZ ;  /* 0x0000003639057210 */ /* 0x044fe40007fde0ff */
[----:B0-----:R-:W-:-:S03]  /*35f90*/  IADD3 R4, P0, R57, R53, RZ ;  /* 0x0000003539047210 */ /* 0x001fc60007f1e0ff */
[----:B------:R0:W-:Y:S04]  /*35fa0*/  STL [R1+0x4250], R5 ;  /* 0x0042500501007387 */ /* 0x0001e80000100800 */
[----:B------:R1:W-:Y:S04]  /*35fb0*/  STL [R1+0x424c], R6 ;  /* 0x00424c0601007387 */ /* 0x0003e80000100800 */
[----:B------:R-:W2:Y:S01]  /*35fc0*/  LDL.LU R57, [R1+0x5f4] ;  /* 0x0005f40001397983 */ /* 0x000ea20000300800 */
[----:B0-----:R-:W-:-:S03]  /*35fd0*/  IMAD.X R5, R12, 0x1, R0, P1 ;  /* 0x000000010c057824 */ /* 0x001fc600008e0600 */
[----:B------:R3:W-:Y:S01]  /*35fe0*/  STL [R1+0x4254], R4 ;  /* 0x0042540401007387 */ /* 0x0007e20000100800 */
[----:B-1----:R-:W-:-:S03]  /*35ff0*/  IMAD.X R6, R13, 0x1, R2, P2 ;  /* 0x000000010d067824 */ /* 0x002fc600010e0602 */
[----:B------:R0:W-:Y:S01]  /*36000*/  STL [R1+0x4238], R5 ;  /* 0x0042380501007387 */ /* 0x0001e20000100800 */
[C---:B---3--:R-:W-:Y:S02]  /*36010*/  IADD3 R4, P1, R58.reuse, R54, RZ ;  /* 0x000000363a047210 */ /* 0x048fe40007f3e0ff */
[----:B0-----:R-:W-:-:S03]  /*36020*/  IADD3 R5, P2, R58, R53, RZ ;  /* 0x000000353a057210 */ /* 0x001fc60007f5e0ff */
[----:B------:R0:W-:Y:S04]  /*36030*/  STL [R1+0x4240], R4 ;  /* 0x0042400401007387 */ /* 0x0001e80000100800 */
[----:B------:R1:W-:Y:S04]  /*36040*/  STL [R1+0x423c], R6 ;  /* 0x00423c0601007387 */ /* 0x0003e80000100800 */
[----:B------:R-:W3:Y:S01]  /*36050*/  LDL.LU R58, [R1+0x5f8] ;  /* 0x0005f800013a7983 */ /* 0x000ee20000300800 */
        /* <DEDUP_REMOVED lines=104> */
[----:B------:R-:W-:Y:S02]  /*366e0*/  SHF.R.S32.HI R26, RZ, 0x1f, R26 ;  /* 0x0000001fff1a7819 */ /* 0x000fe4000001141a */
[----:B0-----:R-:W-:Y:S01]  /*366f0*/  IADD3 R5, P5, R56, R53, RZ ;  /* 0x0000003538057210 */ /* 0x001fe20007fbe0ff */
[----:B------:R0:W-:Y:S04]  /*36700*/  STL [R1+0x4180], R4 ;  /* 0x0041800401007387 */ /* 0x0001e80000100800 */
[----:B------:R1:W-:Y:S04]  /*36710*/  STL [R1+0x417c], R6 ;  /* 0x00417c0601007387 */ /* 0x0003e80000100800 */
[----:B------:R-:W4:Y:S01]  /*36720*/  LDL.LU R56, [R1+0x63c] ;  /* 0x00063c0001387983 */ /* 0x000f220000300800 */
[----:B0-----:R-:W-:-:S03]  /*36730*/  IMAD.X R4, R25, 0x1, R0, P6 ;  /* 0x0000000119047824 */ /* 0x001fc600030e0600 */
[----:B------:R2:W-:Y:S01]  /*36740*/  STL [R1+0x4184], R5 ;  /* 0x0041840501007387 */ /* 0x0005e20000100800 */
[----:B-1----:R-:W-:-:S03]  /*36750*/  IMAD.X R6, R26, 0x1, R2, P0 ;  /* 0x000000011a067824 */ /* 0x002fc600000e0602 */
[----:B------:R0:W-:Y:S01]  /*36760*/  STL [R1+0x4168], R4 ;  /* 0x0041680401007387 */ /* 0x0001e20000100800 */
[----:B------:R-:W-:Y:S02]  /*36770*/  SHF.R.S32.HI R28, RZ, 0x1f, R28 ;  /* 0x0000001fff1c7819 */ /* 0x000fe4000001141c */
[----:B------:R-:W-:Y:S02]  /*36780*/  SHF.R.S32.HI R29, RZ, 0x1f, R29 ;  /* 0x0000001fff1d7819 */ /* 0x000fe4000001141d */
[----:B------:R-:W-:Y:S02]  /*36790*/  SHF.R.S32.HI R30, RZ, 0x1f, R30 ;  /* 0x0000001fff1e7819 */ /* 0x000fe4000001141e */
        /* <DEDUP_REMOVED lines=41> */
[----:B------:R-:W-:Y:S01]  /*36a30*/  SHF.R.S32.HI R31, RZ, 0x1f, R31 ;  /* 0x0000001fff1f7819 */ /* 0x000fe2000001141f */
[----:B0-----:R-:W-:-:S02]  /*36a40*/  IMAD.X R5, R30, 0x1, R0, P2 ;  /* 0x000000011e057824 */ /* 0x001fc400010e0600 */
[----:B------:R0:W-:Y:S02]  /*36a50*/  STL [R1+0x4134], R4 ;  /* 0x0041340401007387 */ /* 0x0001e40000100800 */
[----:B-1----:R-:W-:Y:S02]  /*36a60*/  IMAD.X R6, R31, 0x1, R2, P3 ;  /* 0x000000011f067824 */ /* 0x002fe400018e0602 */
[----:B------:R1:W-:Y:S01]  /*36a70*/  STL [R1+0x4118], R5 ;  /* 0x0041180501007387 */ /* 0x0003e20000100800 */
[C---:B0-----:R-:W-:Y:S02]  /*36a80*/  IADD3 R4, P2, R3.reuse, R54, RZ ;  /* 0x0000003603047210 */ /* 0x041fe40007f5e0ff */
[----:B------:R-:W-:Y:S02]  /*36a90*/  SHF.R.S32.HI R32, RZ, 0x1f, R32 ;  /* 0x0000001fff207819 */ /* 0x000fe40000011420 */
[----:B-1----:R-:W-:Y:S01]  /*36aa0*/  IADD3 R5, P3, R3, R53, RZ ;  /* 0x0000003503057210 */ /* 0x002fe20007f7e0ff */
        /* <DEDUP_REMOVED lines=63> */
[----:B------:R-:W-:Y:S04]  /*36ea0*/  STL [R1+0x40c4], R5 ;  /* 0x0040c40501007387 */ /* 0x000fe80000100800 */
[----:B------:R0:W-:Y:S01]  /*36eb0*/  STL [R1+0x40a8], R4 ;  /* 0x0040a80401007387 */ /* 0x0001e20000100800 */
[C---:B-1----:R-:W-:Y:S01]  /*36ec0*/  IADD3 R6, P2, R3.reuse, R54, RZ ;  /* 0x0000003603067210 */ /* 0x042fe20007f5e0ff */
[----:B0-----:R-:W-:Y:S01]  /*36ed0*/  IMAD.X R4, R38, 0x1, R2, P3 ;  /* 0x0000000126047824 */ /* 0x001fe200018e0602 */
[----:B------:R-:W-:-:S03]  /*36ee0*/  IADD3 R5, P3, R3, R53, RZ ;  /* 0x0000003503057210 */ /* 0x000fc60007f7e0ff */
[----:B------:R-:W-:Y:S01]  /*36ef0*/  STL [R1+0x40b0], R6 ;  /* 0x0040b00601007387 */ /* 0x000fe20000100800 */
[----:B------:R-:W-:-:S03]  /*36f00*/  SHF.R.S32.HI R39, RZ, 0x1f, R39 ;  /* 0x0000001fff277819 */ /* 0x000fc60000011427 */
[----:B------:R-:W5:Y:S04]  /*36f10*/  LDL.LU R3, [R1+0x680] ;  /* 0x0006800001037983 */ /* 0x000f680000300800 */
[----:B------:R0:W-:Y:S04]  /*36f20*/  STL [R1+0x40ac], R4 ;  /* 0x0040ac0401007387 */ /* 0x0001e80000100800 */
[----:B------:R1:W-:Y:S01]  /*36f30*/  STL [R1+0x40b4], R5 ;  /* 0x0040b40501007387 */ /* 0x0003e20000100800 */
[----:B0-----:R-:W-:Y:S01]  /*36f40*/  IMAD.X R4, R38, 0x1, R0, P4 ;  /* 0x0000000126047824 */ /* 0x001fe200020e0600 */
[----:B----4-:R-:W-:Y:S01]  /*36f50*/  IADD3 R6, P4, R56, R54, RZ ;  /* 0x0000003638067210 */ /* 0x010fe20007f9e0ff */
[----:B-1----:R-:W-:-:S03]  /*36f60*/  IMAD.X R5, R39, 0x1, R2, P5 ;  /* 0x0000000127057824 */ /* 0x002fc600028e0602 */
[----:B------:R0:W-:Y:S01]  /*36f70*/  STL [R1+0x4098], R4 ;  /* 0x0040980401007387 */ /* 0x0001e20000100800 */
[----:B------:R-:W-:-:S03]  /*36f80*/  SHF.R.S32.HI R40, RZ, 0x1f, R40 ;  /* 0x0000001fff287819 */ /* 0x000fc60000011428 */
[----:B------:R-:W-:Y:S01]  /*36f90*/  STL [R1+0x40a0], R6 ;  /* 0x0040a00601007387 */ /* 0x000fe20000100800 */
[----:B0-----:R-:W-:-:S03]  /*36fa0*/  IADD3 R4, P5, R56, R53, RZ ;  /* 0x0000003538047210 */ /* 0x001fc60007fbe0ff */
[----:B------:R-:W4:Y:S04]  /*36fb0*/  LDL.LU R56, [R1+0x688] ;  /* 0x0006880001387983 */ /* 0x000f280000300800 */
[----:B------:R0:W-:Y:S04]  /*36fc0*/  STL [R1+0x409c], R5 ;  /* 0x00409c0501007387 */ /* 0x0001e80000100800 */
[----:B------:R1:W-:Y:S01]  /*36fd0*/  STL [R1+0x40a4], R4 ;  /* 0x0040a40401007387 */ /* 0x0003e20000100800 */
[----:B0-----:R-:W-:Y:S02]  /*36fe0*/  IMAD.X R5, R39, 0x1, R0, P6 ;  /* 0x0000000127057824 */ /* 0x001fe400030e0600 */
[----:B-1----:R-:W-:-:S03]  /*36ff0*/  IMAD.X R4, R40, 0x1, R2, P0 ;  /* 0x0000000128047824 */ /* 0x002fc600000e0602 */
[----:B------:R0:W-:Y:S01]  /*37000*/  STL [R1+0x4088], R5 ;  /* 0x0040880501007387 */ /* 0x0001e20000100800 */
[----:B------:R-:W-:Y:S02]  /*37010*/  SHF.R.S32.HI R41, RZ, 0x1f, R41 ;  /* 0x0000001fff297819 */ /* 0x000fe40000011429 */
[----:B------:R-:W-:Y:S02]  /*37020*/  SHF.R.S32.HI R42, RZ, 0x1f, R42 ;  /* 0x0000001fff2a7819 */ /* 0x000fe4000001142a */
[----:B------:R-:W-:Y:S02]  /*37030*/  SHF.R.S32.HI R43, RZ, 0x1f, R43 ;  /* 0x0000001fff2b7819 */ /* 0x000fe4000001142b */
[C---:B--2---:R-:W-:Y:S02]  /*37040*/  IADD3 R6, P6, R57.reuse, R54, RZ ;  /* 0x0000003639067210 */ /* 0x044fe40007fde0ff */
[----:B0-----:R-:W-:-:S03]  /*37050*/  IADD3 R5, P0, R57, R53, RZ ;  /* 0x0000003539057210 */ /* 0x001fc60007f1e0ff */
[----:B------:R-:W-:Y:S04]  /*37060*/  STL [R1+0x4090], R6 ;  /* 0x0040900601007387 */ /* 0x000fe80000100800 */
[----:B------:R-:W2:Y:S04]  /*37070*/  LDL.LU R57, [R1+0x68c] ;  /* 0x00068c0001397983 */ /* 0x000ea80000300800 */
[----:B------:R0:W-:Y:S04]  /*37080*/  STL [R1+0x408c], R4 ;  /* 0x00408c0401007387 */ /* 0x0001e80000100800 */
[----:B------:R1:W-:Y:S01]  /*37090*/  STL [R1+0x4094], R5 ;  /* 0x0040940501007387 */ /* 0x0003e20000100800 */
[----:B0-----:R-:W-:-:S02]  /*370a0*/  IMAD.X R4, R40, 0x1, R0, P1 ;  /* 0x0000000128047824 */ /* 0x001fc400008e0600 */
[----:B-1----:R-:W-:Y:S01]  /*370b0*/  IMAD.X R5, R41, 0x1, R2, P2 ;  /* 0x0000000129057824 */ /* 0x002fe200010e0602 */
[C---:B---3--:R-:W-:Y:S02]  /*370c0*/  IADD3 R6, P1, R58.reuse, R54, RZ ;  /* 0x000000363a067210 */ /* 0x048fe40007f3e0ff */
[----:B------:R0:W-:Y:S04]  /*370d0*/  STL [R1+0x4078], R4 ;  /* 0x0040780401007387 */ /* 0x0001e80000100800 */
[----:B------:R-:W-:Y:S01]  /*370e0*/  STL [R1+0x4080], R6 ;  /* 0x0040800601007387 */ /* 0x000fe20000100800 */
[----:B0-----:R-:W-:-:S03]  /*370f0*/  IADD3 R4, P2, R58, R53, RZ ;  /* 0x000000353a047210 */ /* 0x001fc60007f5e0ff */
[----:B------:R-:W3:Y:S04]  /*37100*/  LDL.LU R58, [R1+0x690] ;  /* 0x00069000013a7983 */ /* 0x000ee80000300800 */
[----:B------:R0:W-:Y:S04]  /*37110*/  STL [R1+0x407c], R5 ;  /* 0x00407c0501007387 */ /* 0x0001e80000100800 */
[----:B------:R1:W-:Y:S01]  /*37120*/  STL [R1+0x4084], R4 ;  /* 0x0040840401007387 */ /* 0x0003e20000100800 */
[----:B0-----:R-:W-:Y:S01]  /*37130*/  IMAD.X R5, R41, 0x1, R0, P3 ;  /* 0x0000000129057824 */ /* 0x001fe200018e0600 */
[----:B------:R-:W-:Y:S01]  /*37140*/  IADD3 R6, P3, R60, R54, RZ ;  /* 0x000000363c067210 */ /* 0x000fe20007f7e0ff */
[----:B-1----:R-:W-:-:S03]  /*37150*/  IMAD.X R4, R42, 0x1, R2, P4 ;  /* 0x000000012a047824 */ /* 0x002fc600020e0602 */
[----:B------:R0:W-:Y:S04]  /*37160*/  STL [R1+0x4068], R5 ;  /* 0x0040680501007387 */ /* 0x0001e80000100800 */
[----:B------:R1:W-:Y:S01]  /*37170*/  STL [R1+0x4070], R6 ;  /* 0x0040700601007387 */ /* 0x0003e20000100800 */
[----:B0-----:R-:W-:-:S03]  /*37180*/  IADD3 R5, P4, R60, R53, RZ ;  /* 0x000000353c057210 */ /* 0x001fc60007f9e0ff */
[----:B------:R-:W3:Y:S04]  /*37190*/  LDL.LU R60, [R1+0x698] ;  /* 0x00069800013c7983 */ /* 0x000ee80000300800 */
[----:B------:R0:W-:Y:S01]  /*371a0*/  STL [R1+0x406c], R4 ;  /* 0x00406c0401007387 */ /* 0x0001e20000100800 */
[----:B-1----:R-:W-:-:S03]  /*371b0*/  IMAD.X R6, R43, 0x1, R2, P6 ;  /* 0x000000012b067824 */ /* 0x002fc600030e0602 */
[----:B------:R5:W-:Y:S01]  /*371c0*/  STL [R1+0x4074], R5 ;  /* 0x0040740501007387 */ /* 0x000be20000100800 */
[----:B0-----:R-:W-:Y:S01]  /*371d0*/  IMAD.X R4, R42, 0x1, R0, P5 ;  /* 0x000000012a047824 */ /* 0x001fe200028e0600 */
[----:B-----5:R-:W-:-:S04]  /*371e0*/  IADD3 R5, P5, R61, R54, RZ ;  /* 0x000000363d057210 */ /* 0x020fc80007fbe0ff */
[----:B------:R0:W-:Y:S04]  /*371f0*/  STL [R1+0x4058], R4 ;  /* 0x0040580401007387 */ /* 0x0001e80000100800 */
[----:B------:R1:W-:Y:S04]  /*37200*/  STL [R1+0x4060], R5 ;  /* 0x0040600501007387 */ /* 0x0003e80000100800 */
[----:B------:R-:W-:Y:S01]  /*37210*/  STL [R1+0x405c], R6 ;  /* 0x00405c0601007387 */ /* 0x000fe20000100800 */
[----:B0-----:R-:W-:-:S03]  /*37220*/  IADD3 R4, P6, R61, R53, RZ ;  /* 0x000000353d047210 */ /* 0x001fc60007fde0ff */
[----:B------:R-:W5:Y:S01]  /*37230*/  LDL.LU R61, [R1+0x69c] ;  /* 0x00069c00013d7983 */ /* 0x000f620000300800 */
[----:B-1----:R-:W-:-:S03]  /*37240*/  IMAD.X R5, R43, 0x1, R0, P0 ;  /* 0x000000012b057824 */ /* 0x002fc600000e0600 */
[----:B------:R0:W-:Y:S04]  /*37250*/  STL [R1+0x4064], R4 ;  /* 0x0040640401007387 */ /* 0x0001e80000100800 */
[----:B------:R1:W-:Y:S01]  /*37260*/  STL [R1+0x4048], R5 ;  /* 0x0040480501007387 */ /* 0x0003e20000100800 */
[C---:B0-----:R-:W-:Y:S01]  /*37270*/  IADD3 R4, P0, R59.reuse, R54, RZ ;  /* 0x000000363b047210 */ /* 0x041fe20007f1e0ff */
[----:B-1----:R-:W-:Y:S01]  /*37280*/  IMAD.X R5, R44, 0x1, R2, P1 ;  /* 0x000000012c057824 */ /* 0x002fe200008e0602 */
[----:B------:R-:W-:-:S03]  /*37290*/  IADD3 R6, P1, R59, R53, RZ ;  /* 0x000000353b067210 */ /* 0x000fc60007f3e0ff */
[----:B------:R0:W-:Y:S04]  /*372a0*/  STL [R1+0x4050], R4 ;  /* 0x0040500401007387 */ /* 0x0001e80000100800 */
[----:B------:R1:W-:Y:S04]  /*372b0*/  STL [R1+0x404c], R5 ;  /* 0x00404c0501007387 */ /* 0x0003e80000100800 */
[----:B------:R-:W-:Y:S04]  /*372c0*/  STL [R1+0x4054], R6 ;  /* 0x0040540601007387 */ /* 0x000fe80000100800 */
[----:B------:R-:W5:Y:S01]  /*372d0*/  LDL.LU R59, [R1+0x6a0] ;  /* 0x0006a000013b7983 */ /* 0x000f620000300800 */
[----:B0-----:R-:W-:Y:S01]  /*372e0*/  IMAD.X R4, R44, 0x1, R0, P2 ;  /* 0x000000012c047824 */ /* 0x001fe200010e0600 */
[----:B------:R-:W-:-:S02]  /*372f0*/  SHF.R.S32.HI R45, RZ, 0x1f, R45 ;  /* 0x0000001fff2d7819 */ /* 0x000fc4000001142d */
[----:B-1----:R-:W-:Y:S02]  /*37300*/  IADD3 R5, P2, R3, R54, RZ ;  /* 0x0000003603057210 */ /* 0x002fe40007f5e0ff */
[----:B------:R0:W-:Y:S01]  /*37310*/  STL [R1+0x4038], R4 ;  /* 0x0040380401007387 */ /* 0x0001e20000100800 */
[----:B------:R-:W-:-:S03]  /*37320*/  SHF.R.S32.HI R46, RZ, 0x1f, R46 ;  /* 0x0000001fff2e7819 */ /* 0x000fc6000001142e */
[----:B------:R1:W-:Y:S01]  /*37330*/  STL [R1+0x4040], R5 ;  /* 0x0040400501007387 */ /* 0x0003e20000100800 */
[----:B0-----:R-:W-:Y:S01]  /*37340*/  IMAD.X R4, R45, 0x1, R2, P3 ;  /* 0x000000012d047824 */ /* 0x001fe200018e0602 */
[----:B-1----:R-:W-:Y:S01]  /*37350*/  IADD3 R5, P3, R3, R53, RZ ;  /* 0x0000003503057210 */ /* 0x002fe20007f7e0ff */
[----:B------:R-:W-:-:S03]  /*37360*/  IMAD.X R3, R45, 0x1, R0, P4 ;  /* 0x000000012d037824 */ /* 0x000fc600020e0600 */
[----:B------:R4:W-:Y:S04]  /*37370*/  STL [R1+0x403c], R4 ;  /* 0x00403c0401007387 */ /* 0x0009e80000100800 */
[----:B------:R0:W-:Y:S01]  /*37380*/  STL [R1+0x4044], R5 ;  /* 0x0040440501007387 */ /* 0x0001e20000100800 */
[----:B----4-:R-:W-:-:S03]  /*37390*/  IADD3 R4, P4, R56, R54, RZ ;  /* 0x0000003638047210 */ /* 0x010fc60007f9e0ff */
[----:B------:R1:W-:Y:S01]  /*373a0*/  STL [R1+0x4028], R3 ;  /* 0x0040280301007387 */ /* 0x0003e20000100800 */
[----:B0-----:R-:W-:Y:S01]  /*373b0*/  IMAD.X R5, R46, 0x1, R2, P5 ;  /* 0x000000012e057824 */ /* 0x001fe200028e0602 */
[----:B------:R-:W-:Y:S02]  /*373c0*/  SHF.R.S32.HI R47, RZ, 0x1f, R47 ;  /* 0x0000001fff2f7819 */ /* 0x000fe4000001142f */
[----:B-1----:R-:W4:Y:S04]  /*373d0*/  LDL.LU R3, [R1+0x6a8] ;  /* 0x0006a80001037983 */ /* 0x002f280000300800 */
[----:B------:R0:W-:Y:S04]  /*373e0*/  STL [R1+0x4030], R4 ;  /* 0x0040300401007387 */ /* 0x0001e80000100800 */
[----:B------:R1:W-:Y:S01]  /*373f0*/  STL [R1+0x402c], R5 ;  /* 0x00402c0501007387 */ /* 0x0003e20000100800 */
[----:B0-----:R-:W-:Y:S01]  /*37400*/  IADD3 R4, P5, R56, R53, RZ ;  /* 0x0000003538047210 */ /* 0x001fe20007fbe0ff */
[----:B-1----:R-:W-:-:S04]  /*37410*/  IMAD.X R5, R46, 0x1, R0, P6 ;  /* 0x000000012e057824 */ /* 0x002fc800030e0600 */
[----:B------:R0:W-:Y:S04]  /*37420*/  STL [R1+0x4034], R4 ;  /* 0x0040340401007387 */ /* 0x0001e80000100800 */
[----:B------:R1:W-:Y:S01]  /*37430*/  STL [R1+0x4018], R5 ;  /* 0x0040180501007387 */ /* 0x0003e20000100800 */
[----:B------:R-:W-:Y:S01]  /*37440*/  SHF.R.S32.HI R48, RZ, 0x1f, R48 ;  /* 0x0000001fff307819 */ /* 0x000fe20000011430 */
[----:B0-----:R-:W-:Y:S01]  /*37450*/  IMAD.X R4, R47, 0x1, R2, P0 ;  /* 0x000000012f047824 */ /* 0x001fe200000e0602 */
[----:B------:R-:W-:Y:S02]  /*37460*/  SHF.R.S32.HI R49, RZ, 0x1f, R49 ;  /* 0x0000001fff317819 */ /* 0x000fe40000011431 */
[----:B------:R-:W-:Y:S02]  /*37470*/  SHF.R.S32.HI R50, RZ, 0x1f, R50 ;  /* 0x0000001fff327819 */ /* 0x000fe40000011432 */
[----:B------:R-:W-:-:S02]  /*37480*/  SHF.R.S32.HI R51, RZ, 0x1f, R51 ;  /* 0x0000001fff337819 */ /* 0x000fc40000011433 */
[C---:B--2---:R-:W-:Y:S02]  /*37490*/  IADD3 R6, P6, R57.reuse, R54, RZ ;  /* 0x0000003639067210 */ /* 0x044fe40007fde0ff */
[----:B-1----:R-:W-:-:S03]  /*374a0*/  IADD3 R5, P0, R57, R53, RZ ;  /* 0x0000003539057210 */ /* 0x002fc60007f1e0ff */
[----:B------:R0:W-:Y:S04]  /*374b0*/  STL [R1+0x4020], R6 ;  /* 0x0040200601007387 */ /* 0x0001e80000100800 */
[----:B------:R-:W2:Y:S04]  /*374c0*/  LDL.LU R56, [R1+0x6ac] ;  /* 0x0006ac0001387983 */ /* 0x000ea80000300800 */
[----:B------:R1:W-:Y:S04]  /*374d0*/  STL [R1+0x401c], R4 ;  /* 0x00401c0401007387 */ /* 0x0003e80000100800 */
[----:B------:R3:W-:Y:S01]  /*374e0*/  STL [R1+0x4024], R5 ;  /* 0x0040240501007387 */ /* 0x0007e20000100800 */
[----:B0-----:R-:W-:-:S02]  /*374f0*/  IMAD.X R6, R48, 0x1, R2, P2 ;  /* 0x0000000130067824 */ /* 0x001fc400010e0602 */
[----:B-1----:R-:W-:-:S05]  /*37500*/  IMAD.X R4, R47, 0x1, R0, P1 ;  /* 0x000000012f047824 */ /* 0x002fca00008e0600 */
[----:B------:R0:W-:Y:S01]  /*37510*/  STL [R1+0x4008], R4 ;  /* 0x0040080401007387 */ /* 0x0001e20000100800 */
[C---:B---3--:R-:W-:Y:S02]  /*37520*/  IADD3 R5, P1, R58.reuse, R54, RZ ;  /* 0x000000363a057210 */ /* 0x048fe40007f3e0ff */
[----:B0-----:R-:W-:-:S03]  /*37530*/  IADD3 R4, P2, R58, R53, RZ ;  /* 0x000000353a047210 */ /* 0x001fc60007f5e0ff */
[----:B------:R0:W-:Y:S04]  /*37540*/  STL [R1+0x4010], R5 ;  /* 0x0040100501007387 */ /* 0x0001e80000100800 */
[----:B------:R1:W-:Y:S04]  /*37550*/  STL [R1+0x400c], R6 ;  /* 0x00400c0601007387 */ /* 0x0003e80000100800 */
[----:B------:R-:W3:Y:S01]  /*37560*/  LDL.LU R57, [R1+0x6b0] ;  /* 0x0006b00001397983 */ /* 0x000ee20000300800 */
[----:B0-----:R-:W-:-:S03]  /*37570*/  IMAD.X R5, R48, 0x1, R0, P3 ;  /* 0x0000000130057824 */ /* 0x001fc600018e0600 */
[----:B------:R0:W-:Y:S04]  /*37580*/  STL [R1+0x4014], R4 ;  /* 0x0040140401007387 */ /* 0x0001e80000100800 */
[----:B------:R0:W-:Y:S01]  /*37590*/  STL [R1+0x3ff8], R5 ;  /* 0x003ff80501007387 */ /* 0x0001e20000100800 */
[----:B-1----:R-:W-:-:S03]  /*375a0*/  IMAD.X R6, R49, 0x1, R2, P4 ;  /* 0x0000000131067824 */ /* 0x002fc600020e0602 */
[----:B------:R-:W3:Y:S01]  /*375b0*/  LDL.LU R58, [R1+0xe0] ;  /* 0x0000e000013a7983 */ /* 0x000ee20000300800 */
[----:B0-----:R-:W-:Y:S01]  /*375c0*/  IADD3 R4, P3, R60, R54, RZ ;  /* 0x000000363c047210 */ /* 0x001fe20007f7e0ff */
[----:B------:R-:W-:-:S04]  /*375d0*/  IMAD.X R5, R49, 0x1, R0, P5 ;  /* 0x0000000131057824 */ /* 0x000fc800028e0600 */
[----:B------:R0:W-:Y:S04]  /*375e0*/  STL [R1+0x4000], R4 ;  /* 0x0040000401007387 */ /* 0x0001e80000100800 */
[----:B------:R1:W-:Y:S01]  /*375f0*/  STL [R1+0x3ffc], R6 ;  /* 0x003ffc0601007387 */ /* 0x0003e20000100800 */
[----:B0-----:R-:W-:-:S03]  /*37600*/  IADD3 R4, P4, R60, R53, RZ ;  /* 0x000000353c047210 */ /* 0x001fc60007f9e0ff */
[----:B-1----:R-:W3:Y:S04]  /*37610*/  LDL.LU R6, [R1+0x6b8] ;  /* 0x0006b80001067983 */ /* 0x002ee80000300800 */
[----:B------:R5:W-:Y:S04]  /*37620*/  STL [R1+0x4004], R4 ;  /* 0x0040040401007387 */ /* 0x000be80000100800 */
[----:B------:R0:W-:Y:S04]  /*37630*/  STL [R1+0x3fe8], R5 ;  /* 0x003fe80501007387 */ /* 0x0001e80000100800 */
[----:B------:R-:W3:Y:S01]  /*37640*/  LDL.LU R60, [R1+0xe4] ;  /* 0x0000e400013c7983 */ /* 0x000ee20000300800 */
[----:B-----5:R-:W-:Y:S01]  /*37650*/  IADD3 R4, P5, R61, R54, RZ ;  /* 0x000000363d047210 */ /* 0x020fe20007fbe0ff */
[----:B0-----:R-:W-:-:S04]  /*37660*/  IMAD.X R5, R50, 0x1, R2, P6 ;  /* 0x0000000132057824 */ /* 0x001fc800030e0602 */
[----:B------:R0:W-:Y:S01]  /*37670*/  STL [R1+0x3ff0], R4 ;  /* 0x003ff00401007387 */ /* 0x0001e20000100800 */
[----:B------:R-:W-:-:S03]  /*37680*/  IADD3 R7, P6, R61, R53, RZ ;  /* 0x000000353d077210 */ /* 0x000fc60007fde0ff */
[----:B------:R1:W-:Y:S01]  /*37690*/  STL [R1+0x3fec], R5 ;  /* 0x003fec0501007387 */ /* 0x0003e20000100800 */
[----:B0-----:R-:W-:-:S03]  /*376a0*/  IMAD.X R4, R50, 0x1, R0, P0 ;  /* 0x0000000132047824 */ /* 0x001fc600000e0600 */
[----:B-1----:R-:W5:Y:S04]  /*376b0*/  LDL.LU R5, [R1+0x6bc] ;  /* 0x0006bc0001057983 */ /* 0x002f680000300800 */
[----:B------:R0:W-:Y:S04]  /*376c0*/  STL [R1+0x3ff4], R7 ;  /* 0x003ff40701007387 */ /* 0x0001e80000100800 */
[----:B------:R1:W-:Y:S04]  /*376d0*/  STL [R1+0x3fd8], R4 ;  /* 0x003fd80401007387 */ /* 0x0003e80000100800 */
[----:B------:R-:W5:Y:S01]  /*376e0*/  LDL.LU R61, [R1+0xe8] ;  /* 0x0000e800013d7983 */ /* 0x000f620000300800 */
[----:B0-----:R-:W-:Y:S01]  /*376f0*/  IADD3 R7, P0, R59, R54, RZ ;  /* 0x000000363b077210 */ /* 0x001fe20007f1e0ff */
[----:B------:R-:W-:-:S02]  /*37700*/  IMAD.X R8, R51, 0x1, R0, P2 ;  /* 0x0000000133087824 */ /* 0x000fc400010e0600 */
[----:B-1----:R-:W-:Y:S02]  /*37710*/  IMAD.X R4, R51, 0x1, R2, P1 ;  /* 0x0000000133047824 */ /* 0x002fe400008e0602 */
[----:B------:R0:W-:Y:S04]  /*37720*/  STL [R1+0x3fe0], R7 ;  /* 0x003fe00701007387 */ /* 0x0001e80000100800 */
[----:B------:R1:W-:Y:S01]  /*37730*/  STL [R1+0x3fdc], R4 ;  /* 0x003fdc0401007387 */ /* 0x0003e20000100800 */
[----:B0-----:R-:W-:-:S03]  /*37740*/  IADD3 R7, P1, R59, R53, RZ ;  /* 0x000000353b077210 */ /* 0x001fc60007f3e0ff */
[----:B-1----:R-:W5:Y:S04]  /*37750*/  LDL.LU R4, [R1+0x6c0] ;  /* 0x0006c00001047983 */ /* 0x002f680000300800 */
[----:B------:R-:W-:Y:S04]  /*37760*/  STL [R1+0x3fe4], R7 ;  /* 0x003fe40701007387 */ /* 0x000fe80000100800 */
[----:B------:R0:W-:Y:S04]  /*37770*/  STL [R1+0x3fc8], R8 ;  /* 0x003fc80801007387 */ /* 0x0001e80000100800 */
[----:B------:R-:W5:Y:S01]  /*37780*/  LDL.LU R59, [R1+0xec] ;  /* 0x0000ec00013b7983 */ /* 0x000f620000300800 */
[----:B------:R-:W-:-:S05]  /*37790*/  SHF.R.S32.HI R52, RZ, 0x1f, R52 ;  /* 0x0000001fff347819 */ /* 0x000fca0000011434 */
[----:B0-----:R-:W-:Y:S01]  /*377a0*/  IMAD.X R8, R52, 0x1, R2, P3 ;  /* 0x0000000134087824 */ /* 0x001fe200018e0602 */
[----:B----4-:R-:W-:-:S05]  /*377b0*/  IADD3 R7, P2, R3, R54, RZ ;  /* 0x0000003603077210 */ /* 0x010fca0007f5e0ff */
[----:B------:R0:W-:Y:S01]  /*377c0*/  STL [R1+0x3fd0], R7 ;  /* 0x003fd00701007387 */ /* 0x0001e20000100800 */
[----:B------:R-:W-:-:S03]  /*377d0*/  SHF.R.S32.HI R55, RZ, 0x1f, R55 ;  /* 0x0000001fff377819 */ /* 0x000fc60000011437 */
[----:B------:R1:W-:Y:S01]  /*377e0*/  STL [R1+0x3fcc], R8 ;  /* 0x003fcc0801007387 */ /* 0x0003e20000100800 */
[----:B0-----:R-:W-:Y:S01]  /*377f0*/  IADD3 R7, P3, R3, R53, RZ ;  /* 0x0000003503077210 */ /* 0x001fe20007f7e0ff */
[--C-:B------:R-:W-:Y:S02]  /*37800*/  IMAD.X R3, R52, 0x1, R0.reuse, P4 ;  /* 0x0000000134037824 */ /* 0x100fe400020e0600 */
[----:B-1----:R-:W4:Y:S04]  /*37810*/  LDL.LU R8, [R1+0x6c8] ;  /* 0x0006c80001087983 */ /* 0x002f280000300800 */
[----:B------:R0:W-:Y:S04]  /*37820*/  STL [R1+0x3fd4], R7 ;  /* 0x003fd40701007387 */ /* 0x0001e80000100800 */
[----:B------:R1:W-:Y:S01]  /*37830*/  STL [R1+0x3fb8], R3 ;  /* 0x003fb80301007387 */ /* 0x0003e20000100800 */
[----:B------:R-:W-:-:S02]  /*37840*/  IMAD.X R10, R55, 0x1, R0, P6 ;  /* 0x00000001370a7824 */ /* 0x000fc400030e0600 */
[----:B0-----:R-:W-:Y:S01]  /*37850*/  IMAD.X R7, R55, 0x1, R2, P5 ;  /* 0x0000000137077824 */ /* 0x001fe200028e0602 */
[----:B-1----:R-:W4:Y:S01]  /*37860*/  LDL.LU R3, [R1+0xf0] ;  /* 0x0000f00001037983 */ /* 0x002f220000300800 */
[----:B--2---:R-:W-:-:S05]  /*37870*/  IADD3 R9, P4, R56, R54, RZ ;  /* 0x0000003638097210 */ /* 0x004fca0007f9e0ff */
[----:B------:R0:W-:Y:S04]  /*37880*/  STL [R1+0x3fc0], R9 ;  /* 0x003fc00901007387 */ /* 0x0001e80000100800 */
[----:B------:R1:W-:Y:S01]  /*37890*/  STL [R1+0x3fbc], R7 ;  /* 0x003fbc0701007387 */ /* 0x0003e20000100800 */
[----:B0-----:R-:W-:-:S03]  /*378a0*/  IADD3 R9, P5, R56, R53, RZ ;  /* 0x0000003538097210 */ /* 0x001fc60007fbe0ff */
[----:B-1----:R-:W2:Y:S04]  /*378b0*/  LDL.LU R7, [R1+0x6cc] ;  /* 0x0006cc0001077983 */ /* 0x002ea80000300800 */
[----:B------:R3:W-:Y:S04]  /*378c0*/  STL [R1+0x3fc4], R9 ;  /* 0x003fc40901007387 */ /* 0x0007e80000100800 */
[----:B------:R0:W-:Y:S04]  /*378d0*/  STL [R1+0x24f4], R10 ;  /* 0x0024f40a01007387 */ /* 0x0001e80000100800 */
[----:B------:R-:W2:Y:S01]  /*378e0*/  LDL.LU R56, [R1+0xf4] ;  /* 0x0000f40001387983 */ /* 0x000ea20000300800 */
[----:B---3--:R-:W-:-:S05]  /*378f0*/  IADD3 R9, P6, R57, R54, RZ ;  /* 0x0000003639097210 */ /* 0x008fca0007fde0ff */
[----:B------:R1:W-:Y:S01]  /*37900*/  STL [R1+0x2514], R9 ;  /* 0x0025140901007387 */ /* 0x0003e20000100800 */
[C---:B------:R-:W-:Y:S02]  /*37910*/  IMAD.X R11, R58.reuse, 0x1, R2, P0 ;  /* 0x000000013a0b7824 */ /* 0x040fe400000e0602 */
[----:B0-----:R-:W-:Y:S01]  /*37920*/  IMAD.X R10, R58, 0x1, R0, P1 ;  /* 0x000000013a0a7824 */ /* 0x001fe200008e0600 */
[----:B-1----:R-:W-:Y:S02]  /*37930*/  IADD3 R9, P0, R57, R53, RZ ;  /* 0x0000003539097210 */ /* 0x002fe40007f1e0ff */
[----:B------:R-:W-:Y:S04]  /*37940*/  STL [R1+0x24f8], R11 ;  /* 0x0024f80b01007387 */ /* 0x000fe80000100800 */
[----:B------:R-:W3:Y:S04]  /*37950*/  LDL.LU R57, [R1+0x6d4] ;  /* 0x0006d40001397983 */ /* 0x000ee80000300800 */
[----:B------:R0:W-:Y:S04]  /*37960*/  STL [R1+0x251c], R9 ;  /* 0x00251c0901007387 */ /* 0x0001e80000100800 */
[----:B------:R1:W-:Y:S04]  /*37970*/  STL [R1+0x24fc], R10 ;  /* 0x0024fc0a01007387 */ /* 0x0003e80000100800 */
[----:B------:R-:W3:Y:S01]  /*37980*/  LDL.LU R58, [R1+0xf8] ;  /* 0x0000f800013a7983 */ /* 0x000ee20000300800 */
[----:B0-----:R-:W-:-:S05]  /*37990*/  IADD3 R9, P1, R6, R54, RZ ;  /* 0x0000003606097210 */ /* 0x001fca0007f3e0ff */
[----:B------:R0:W-:Y:S01]  /*379a0*/  STL [R1+0x2524], R9 ;  /* 0x0025240901007387 */ /* 0x0001e20000100800 */
[C---:B------:R-:W-:Y:S02]  /*379b0*/  IMAD.X R11, R60.reuse, 0x1, R2, P2 ;  /* 0x000000013c0b7824 */ /* 0x040fe400010e0602 */
[----:B-1----:R-:W-:Y:S01]  /*379c0*/  IMAD.X R10, R60, 0x1, R0, P3 ;  /* 0x000000013c0a7824 */ /* 0x002fe200018e0600 */
[----:B0-----:R-:W-:Y:S02]  /*379d0*/  IADD3 R9, P2, R6, R53, RZ ;  /* 0x0000003506097210 */ /* 0x001fe40007f5e0ff */
[----:B------:R-:W-:Y:S04]  /*379e0*/  STL [R1+0x2500], R11 ;  /* 0x0025000b01007387 */ /* 0x000fe80000100800 */
[----:B------:R-:W3:Y:S04]  /*379f0*/  LDL.LU R6, [R1+0x6d8] ;  /* 0x0006d80001067983 */ /* 0x000ee80000300800 */
[----:B------:R5:W-:Y:S04]  /*37a00*/  STL [R1+0x252c], R9 ;  /* 0x00252c0901007387 */ /* 0x000be80000100800 */
[----:B------:R0:W-:Y:S04]  /*37a10*/  STL [R1+0x2504], R10 ;  /* 0x0025040a01007387 */ /* 0x0001e80000100800 */
[----:B------:R-:W3:Y:S01]  /*37a20*/  LDL.LU R60, [R1+0xfc] ;  /* 0x0000fc00013c7983 */ /* 0x000ee20000300800 */
[----:B-----5:R-:W-:-:S05]  /*37a30*/  IADD3 R9, P3, R5, R54, RZ ;  /* 0x0000003605097210 */ /* 0x020fca0007f7e0ff */
[----:B------:R1:W-:Y:S01]  /*37a40*/  STL [R1+0x2534], R9 ;  /* 0x0025340901007387 */ /* 0x0003e20000100800 */
[C---:B------:R-:W-:Y:S02]  /*37a50*/  IMAD.X R11, R61.reuse, 0x1, R2, P4 ;  /* 0x000000013d0b7824 */ /* 0x040fe400020e0602 */
[----:B0-----:R-:W-:Y:S01]  /*37a60*/  IMAD.X R10, R61, 0x1, R0, P5 ;  /* 0x000000013d0a7824 */ /* 0x001fe200028e0600 */
[----:B-1----:R-:W-:Y:S02]  /*37a70*/  IADD3 R9, P4, R5, R53, RZ ;  /* 0x0000003505097210 */ /* 0x002fe40007f9e0ff */
[----:B------:R-:W-:Y:S04]  /*37a80*/  STL [R1+0x2508], R11 ;  /* 0x0025080b01007387 */ /* 0x000fe80000100800 */
[----:B------:R-:W5:Y:S04]  /*37a90*/  LDL.LU R5, [R1+0x6e0] ;  /* 0x0006e00001057983 */ /* 0x000f680000300800 */
[----:B------:R0:W-:Y:S04]  /*37aa0*/  STL [R1+0x253c], R9 ;  /* 0x00253c0901007387 */ /* 0x0001e80000100800 */
[----:B------:R1:W-:Y:S04]  /*37ab0*/  STL [R1+0x250c], R10 ;  /* 0x00250c0a01007387 */ /* 0x0003e80000100800 */
[----:B------:R-:W5:Y:S01]  /*37ac0*/  LDL.LU R61, [R1+0x100] ;  /* 0x00010000013d7983 */ /* 0x000f620000300800 */
[----:B0-----:R-:W-:-:S05]  /*37ad0*/  IADD3 R9, P5, R4, R54, RZ ;  /* 0x0000003604097210 */ /* 0x001fca0007fbe0ff */
[----:B------:R0:W-:Y:S01]  /*37ae0*/  STL [R1+0x2544], R9 ;  /* 0x0025440901007387 */ /* 0x0001e20000100800 */
[C---:B------:R-:W-:Y:S02]  /*37af0*/  IMAD.X R11, R59.reuse, 0x1, R2, P6 ;  /* 0x000000013b0b7824 */ /* 0x040fe400030e0602 */
[----:B-1----:R-:W-:Y:S01]  /*37b00*/  IMAD.X R10, R59, 0x1, R0, P0 ;  /* 0x000000013b0a7824 */ /* 0x002fe200000e0600 */
[----:B0-----:R-:W-:Y:S02]  /*37b10*/  IADD3 R9, P6, R4, R53, RZ ;  /* 0x0000003504097210 */ /* 0x001fe40007fde0ff */
[----:B------:R-:W-:Y:S04]  /*37b20*/  STL [R1+0x2510], R11 ;  /* 0x0025100b01007387 */ /* 0x000fe80000100800 */
[----:B------:R-:W5:Y:S04]  /*37b30*/  LDL.LU R4, [R1+0x6e4] ;  /* 0x0006e40001047983 */ /* 0x000f680000300800 */
[----:B------:R4:W-:Y:S04]  /*37b40*/  STL [R1+0x254c], R9 ;  /* 0x00254c0901007387 */ /* 0x0009e80000100800 */
[----:B------:R0:W-:Y:S04]  /*37b50*/  STL [R1+0x2518], R10 ;  /* 0x0025180a01007387 */ /* 0x0001e80000100800 */
[----:B------:R-:W5:Y:S01]  /*37b60*/  LDL.LU R59, [R1+0x104] ;  /* 0x00010400013b7983 */ /* 0x000f620000300800 */
[----:B----4-:R-:W-:-:S05]  /*37b70*/  IADD3 R9, P0, R8, R54, RZ ;  /* 0x0000003608097210 */ /* 0x010fca0007f1e0ff */
[----:B------:R1:W-:Y:S01]  /*37b80*/  STL [R1+0x2554], R9 ;  /* 0x0025540901007387 */ /* 0x0003e20000100800 */
[C---:B0-----:R-:W-:Y:S01]  /*37b90*/  IMAD.X R10, R3.reuse, 0x1, R2, P1 ;  /* 0x00000001030a7824 */ /* 0x041fe200008e0602 */
[----:B-1----:R-:W-:Y:S01]  /*37ba0*/  IADD3 R9, P1, R8, R53, RZ ;  /* 0x0000003508097210 */ /* 0x002fe20007f3e0ff */
[----:B------:R-:W-:-:S03]  /*37bb0*/  IMAD.X R3, R3, 0x1, R0, P2 ;  /* 0x0000000103037824 */ /* 0x000fc600010e0600 */
[----:B------:R-:W-:Y:S04]  /*37bc0*/  STL [R1+0x2520], R10 ;  /* 0x0025200a01007387 */ /* 0x000fe80000100800 */
[----:B------:R-:W4:Y:S04]  /*37bd0*/  LDL.LU R8, [R1+0x6e8] ;  /* 0x0006e80001087983 */ /* 0x000f280000300800 */
[----:B------:R-:W-:Y:S04]  /*37be0*/  STL [R1+0x255c], R9 ;  /* 0x00255c0901007387 */ /* 0x000fe80000100800 */
[----:B------:R0:W-:Y:S04]  /*37bf0*/  STL [R1+0x2528], R3 ;  /* 0x0025280301007387 */ /* 0x0001e80000100800 */
[----:B0-----:R-:W4:Y:S01]  /*37c00*/  LDL.LU R3, [R1+0x108] ;  /* 0x0001080001037983 */ /* 0x001f220000300800 */
[----:B--2---:R-:W-:-:S05]  /*37c10*/  IADD3 R9, P2, R7, R54, RZ ;  /* 0x0000003607097210 */ /* 0x004fca0007f5e0ff */
[----:B------:R0:W-:Y:S01]  /*37c20*/  STL [R1+0x2564], R9 ;  /* 0x0025640901007387 */ /* 0x0001e20000100800 */
[C---:B------:R-:W-:Y:S02]  /*37c30*/  IMAD.X R11, R56.reuse, 0x1, R2, P3 ;  /* 0x00000001380b7824 */ /* 0x040fe400018e0602 */
[----:B------:R-:W-:Y:S01]  /*37c40*/  IMAD.X R10, R56, 0x1, R0, P4 ;  /* 0x00000001380a7824 */ /* 0x000fe200020e0600 */
[----:B0-----:R-:W-:Y:S02]  /*37c50*/  IADD3 R9, P3, R7, R53, RZ ;  /* 0x0000003507097210 */ /* 0x001fe40007f7e0ff */
[----:B------:R-:W-:Y:S04]  /*37c60*/  STL [R1+0x2530], R11 ;  /* 0x0025300b01007387 */ /* 0x000fe80000100800 */
[----:B------:R-:W2:Y:S04]  /*37c70*/  LDL.LU R7, [R1+0x6f0] ;  /* 0x0006f00001077983 */ /* 0x000ea80000300800 */
        /* <DEDUP_REMOVED lines=950> */
[----:B------:R2:W-:Y:S04]  /*3b7e0*/  STL [R1+0x2b5c], R9 ;  /* 0x002b5c0901007387 */ /* 0x0005e80000100800 */
[----:B------:R0:W-:Y:S01]  /*3b7f0*/  STL [R1+0x2b28], R3 ;  /* 0x002b280301007387 */ /* 0x0001e20000100800 */
[----:B--2---:R-:W-:-:S03]  /*3b800*/  IADD3 R9, P5, R7, R54, RZ ;  /* 0x0000003607097210 */ /* 0x004fc60007fbe0ff */
[----:B0-----:R-:W2:Y:S04]  /*3b810*/  LDL.LU R3, [R1+0x29c] ;  /* 0x00029c0001037983 */ /* 0x001ea80000300800 */
        /* <DEDUP_REMOVED lines=51> */
[C---:B--2---:R-:W-:Y:S01]  /*3bb50*/  IMAD.X R10, R3.reuse, 0x1, R2, P2 ;  /* 0x00000001030a7824 */ /* 0x044fe200010e0602 */
[----:B0-----:R-:W-:Y:S01]  /*3bb60*/  IADD3 R9, P2, R8, R53, RZ ;  /* 0x0000003508097210 */ /* 0x001fe20007f5e0ff */
[----:B------:R-:W-:-:S03]  /*3bb70*/  IMAD.X R3, R3, 0x1, R0, P3 ;  /* 0x0000000103037824 */ /* 0x000fc600018e0600 */
[----:B------:R-:W-:Y:S04]  /*3bb80*/  STL [R1+0x2b80], R10 ;  /* 0x002b800a01007387 */ /* 0x000fe80000100800 */
[----:B------:R-:W2:Y:S04]  /*3bb90*/  LDL.LU R8, [R1+0x4e8] ;  /* 0x0004e80001087983 */ /* 0x000ea80000300800 */
[----:B------:R0:W-:Y:S04]  /*3bba0*/  STL [R1+0x2bbc], R9 ;  /* 0x002bbc0901007387 */ /* 0x0001e80000100800 */
[----:B------:R1:W-:Y:S01]  /*3bbb0*/  STL [R1+0x2b88], R3 ;  /* 0x002b880301007387 */ /* 0x0003e20000100800 */
[----:B0-----:R-:W-:-:S03]  /*3bbc0*/  IADD3 R9, P3, R7, R54, RZ ;  /* 0x0000003607097210 */ /* 0x001fc60007f7e0ff */
[----:B-1----:R-:W4:Y:S01]  /*3bbd0*/  LDL.LU R3, [R1+0x2b4] ;  /* 0x0002b40001037983 */ /* 0x002f220000300800 */
[----:B------:R-:W-:-:S03]  /*3bbe0*/  IMAD.X R11, R56, 0x1, R2, P4 ;  /* 0x00000001380b7824 */ /* 0x000fc600020e0602 */
[----:B------:R0:W-:Y:S01]  /*3bbf0*/  STL [R1+0x2bc4], R9 ;  /* 0x002bc40901007387 */ /* 0x0001e20000100800 */
[----:B------:R-:W-:-:S03]  /*3bc00*/  IMAD.X R10, R56, 0x1, R0, P5 ;  /* 0x00000001380a7824 */ /* 0x000fc600028e0600 */
[----:B------:R-:W-:Y:S01]  /*3bc10*/  STL [R1+0x2b90], R11 ;  /* 0x002b900b01007387 */ /* 0x000fe20000100800 */
[----:B0-----:R-:W-:-:S03]  /*3bc20*/  IADD3 R9, P4, R7, R53, RZ ;  /* 0x0000003507097210 */ /* 0x001fc60007f9e0ff */
[----:B------:R-:W4:Y:S04]  /*3bc30*/  LDL.LU R7, [R1+0x4e4] ;  /* 0x0004e40001077983 */ /* 0x000f280000300800 */
[----:B------:R3:W-:Y:S04]  /*3bc40*/  STL [R1+0x2bcc], R9 ;  /* 0x002bcc0901007387 */ /* 0x0007e80000100800 */
[----:B------:R0:W-:Y:S04]  /*3bc50*/  STL [R1+0x2b98], R10 ;  /* 0x002b980a01007387 */ /* 0x0001e80000100800 */
[----:B------:R-:W4:Y:S01]  /*3bc60*/  LDL.LU R56, [R1+0x2b8] ;  /* 0x0002b80001387983 */ /* 0x000f220000300800 */
        /* <DEDUP_REMOVED lines=40> */
[----:B--2---:R-:W-:-:S05]  /*3bef0*/  IADD3 R9, P6, R8, R54, RZ ;  /* 0x0000003608097210 */ /* 0x004fca0007fde0ff */
[----:B------:R0:W-:Y:S01]  /*3bf00*/  STL [R1+0x2c14], R9 ;  /* 0x002c140901007387 */ /* 0x0001e20000100800 */
[C---:B----4-:R-:W-:Y:S01]  /*3bf10*/  IMAD.X R10, R3.reuse, 0x1, R2, P0 ;  /* 0x00000001030a7824 */ /* 0x050fe200000e0602 */
        /* <DEDUP_REMOVED lines=20> */
[----:B0-----:R-:W-:-:S03]  /*3c060*/  IMAD.X R10, R58, 0x1, R0, P5 ;  /* 0x000000013a0a7824 */ /* 0x001fc600028e0600 */
[----:B------:R-:W-:Y:S01]  /*3c070*/  STL [R1+0x2c00], R11 ;  /* 0x002c000b01007387 */ /* 0x000fe20000100800 */
[----:B-1----:R-:W-:-:S03]  /*3c080*/  IADD3 R9, P4, R57, R53, RZ ;  /* 0x0000003539097210 */ /* 0x002fc60007f9e0ff */
        /* <DEDUP_REMOVED lines=54> */
[----:B---3--:R-:W-:Y:S01]  /*3c3f0*/  IADD3 R9, P1, R57, R54, RZ ;  /* 0x0000003639097210 */ /* 0x008fe20007f3e0ff */
[----:B------:R-:W-:-:S04]  /*3c400*/  IMAD.X R11, R58, 0x1, R2, P2 ;  /* 0x000000013a0b7824 */ /* 0x000fc800010e0602 */
[----:B------:R1:W-:Y:S01]  /*3c410*/  STL [R1+0x2c94], R9 ;  /* 0x002c940901007387 */ /* 0x0003e20000100800 */
        /* <DEDUP_REMOVED lines=10> */
[----:B-1----:R-:W-:-:S03]  /*3c4c0*/  IMAD.X R10, R60, 0x1, R0, P5 ;  /* 0x000000013c0a7824 */ /* 0x002fc600028e0600 */
[----:B------:R-:W-:Y:S01]  /*3c4d0*/  STL [R1+0x2c70], R11 ;  /* 0x002c700b01007387 */ /* 0x000fe20000100800 */
[----:B0-----:R-:W-:-:S03]  /*3c4e0*/  IADD3 R9, P4, R6, R53, RZ ;  /* 0x0000003506097210 */ /* 0x001fc60007f9e0ff */
        /* <DEDUP_REMOVED lines=54> */
[----:B0-----:R-:W-:Y:S01]  /*3c850*/  IADD3 R9, P1, R6, R54, RZ ;  /* 0x0000003606097210 */ /* 0x001fe20007f3e0ff */
[----:B------:R-:W-:-:S04]  /*3c860*/  IMAD.X R11, R60, 0x1, R2, P2 ;  /* 0x000000013c0b7824 */ /* 0x000fc800010e0602 */
[----:B------:R0:W-:Y:S01]  /*3c870*/  STL [R1+0x2d04], R9 ;  /* 0x002d040901007387 */ /* 0x0001e20000100800 */
[----:B-1----:R-:W-:-:S03]  /*3c880*/  IMAD.X R10, R60, 0x1, R0, P3 ;  /* 0x000000013c0a7824 */ /* 0x002fc600018e0600 */
[----:B------:R-:W-:Y:S01]  /*3c890*/  STL [R1+0x2cd0], R11 ;  /* 0x002cd00b01007387 */ /* 0x000fe20000100800 */
[----:B0-----:R-:W-:-:S03]  /*3c8a0*/  IADD3 R9, P2, R6, R53, RZ ;  /* 0x0000003506097210 */ /* 0x001fc60007f5e0ff */
[----:B------:R-:W3:Y:S04]  /*3c8b0*/  LDL.LU R6, [R1+0x494] ;  /* 0x0004940001067983 */ /* 0x000ee80000300800 */
[----:B------:R5:W-:Y:S04]  /*3c8c0*/  STL [R1+0x2d0c], R9 ;  /* 0x002d0c0901007387 */ /* 0x000be80000100800 */
[----:B------:R0:W-:Y:S04]  /*3c8d0*/  STL [R1+0x2cd8], R10 ;  /* 0x002cd80a01007387 */ /* 0x0001e80000100800 */
[----:B------:R-:W3:Y:S01]  /*3c8e0*/  LDL.LU R60, [R1+0x310] ;  /* 0x00031000013c7983 */ /* 0x000ee20000300800 */
[----:B-----5:R-:W-:Y:S01]  /*3c8f0*/  IADD3 R9, P3, R5, R54, RZ ;  /* 0x0000003605097210 */ /* 0x020fe20007f7e0ff */
[----:B------:R-:W-:-:S04]  /*3c900*/  IMAD.X R11, R61, 0x1, R2, P4 ;  /* 0x000000013d0b7824 */ /* 0x000fc800020e0602 */
[----:B------:R1:W-:Y:S01]  /*3c910*/  STL [R1+0x2d14], R9 ;  /* 0x002d140901007387 */ /* 0x0003e20000100800 */
[----:B0-----:R-:W-:-:S03]  /*3c920*/  IMAD.X R10, R61, 0x1, R0, P5 ;  /* 0x000000013d0a7824 */ /* 0x001fc600028e0600 */
[----:B------:R-:W-:Y:S01]  /*3c930*/  STL [R1+0x2ce0], R11 ;  /* 0x002ce00b01007387 */ /* 0x000fe20000100800 */
[----:B-1----:R-:W-:-:S03]  /*3c940*/  IADD3 R9, P4, R5, R53, RZ ;  /* 0x0000003505097210 */ /* 0x002fc60007f9e0ff */
[----:B------:R-:W5:Y:S04]  /*3c950*/  LDL.LU R5, [R1+0x490] ;  /* 0x0004900001057983 */ /* 0x000f680000300800 */
[----:B------:R0:W-:Y:S04]  /*3c960*/  STL [R1+0x2d1c], R9 ;  /* 0x002d1c0901007387 */ /* 0x0001e80000100800 */
[----:B------:R1:W-:Y:S04]  /*3c970*/  STL [R1+0x2ce8], R10 ;  /* 0x002ce80a01007387 */ /* 0x0003e80000100800 */
[----:B------:R-:W5:Y:S01]  /*3c980*/  LDL.LU R61, [R1+0x314] ;  /* 0x00031400013d7983 */ /* 0x000f620000300800 */
[----:B0-----:R-:W-:-:S05]  /*3c990*/  IADD3 R9, P5, R4, R54, RZ ;  /* 0x0000003604097210 */ /* 0x001fca0007fbe0ff */
[----:B------:R0:W-:Y:S01]  /*3c9a0*/  STL [R1+0x2d24], R9 ;  /* 0x002d240901007387 */ /* 0x0001e20000100800 */
[C---:B------:R-:W-:Y:S02]  /*3c9b0*/  IMAD.X R11, R59.reuse, 0x1, R2, P6 ;  /* 0x000000013b0b7824 */ /* 0x040fe400030e0602 */
[----:B-1----:R-:W-:-:S03]  /*3c9c0*/  IMAD.X R10, R59, 0x1, R0, P0 ;  /* 0x000000013b0a7824 */ /* 0x002fc600000e0600 */
[----:B------:R-:W-:Y:S01]  /*3c9d0*/  STL [R1+0x2cf0], R11 ;  /* 0x002cf00b01007387 */ /* 0x000fe20000100800 */
[----:B0-----:R-:W-:-:S03]  /*3c9e0*/  IADD3 R9, P6, R4, R53, RZ ;  /* 0x0000003504097210 */ /* 0x001fc60007fde0ff */
        /* <DEDUP_REMOVED lines=54> */
[----:B0-----:R-:W-:Y:S01]  /*3cd50*/  IADD3 R9, P3, R4, R54, RZ ;  /* 0x0000003604097210 */ /* 0x001fe20007f7e0ff */
[----:B------:R-:W-:-:S04]  /*3cd60*/  IMAD.X R11, R59, 0x1, R2, P4 ;  /* 0x000000013b0b7824 */ /* 0x000fc800020e0602 */
[----:B------:R0:W-:Y:S01]  /*3cd70*/  STL [R1+0x2d84], R9 ;  /* 0x002d840901007387 */ /* 0x0001e20000100800 */
        /* <DEDUP_REMOVED lines=2568> */
[----:B0-----:R-:W-:-:S04]  /*46e00*/  IMAD.X R10, R61, 0x1, R2, P0 ;  /* 0x000000013d0a7824 */ /* 0x001fc800000e0602 */
[----:B------:R0:W-:Y:S02]  /*46e10*/  STL [R1+0x3d84], R9 ;  /* 0x003d840901007387 */ /* 0x0001e40000100800 */
[----:B0-----:R-:W-:Y:S02]  /*46e20*/  IADD3 R9, P0, R5, R53, RZ ;  /* 0x0000003505097210 */ /* 0x001fe40007f1e0ff */
[----:B------:R-:W5:Y:S04]  /*46e30*/  LDL.LU R5, [R1+0xcc0] ;  /* 0x000cc00001057983 */ /* 0x000f680000300800 */
[----:B------:R0:W-:Y:S04]  /*46e40*/  STL [R1+0x3d50], R10 ;  /* 0x003d500a01007387 */ /* 0x0001e80000100800 */
[----:B------:R1:W-:Y:S01]  /*46e50*/  STL [R1+0x3d8c], R9 ;  /* 0x003d8c0901007387 */ /* 0x0003e20000100800 */
[----:B0-----:R-:W-:-:S03]  /*46e60*/  IMAD.X R10, R61, 0x1, R0, P1 ;  /* 0x000000013d0a7824 */ /* 0x001fc600008e0600 */
[----:B------:R-:W5:Y:S01]  /*46e70*/  LDL.LU R61, [R1+0xea4] ;  /* 0x000ea400013d7983 */ /* 0x000f620000300800 */
[C---:B-1----:R-:W-:Y:S01]  /*46e80*/  IADD3 R9, P1, R4.reuse, R54, RZ ;  /* 0x0000003604097210 */ /* 0x042fe20007f3e0ff */
[C---:B------:R-:W-:Y:S02]  /*46e90*/  IMAD.X R11, R59.reuse, 0x1, R2, P2 ;  /* 0x000000013b0b7824 */ /* 0x040fe400010e0602 */
[----:B------:R0:W-:Y:S04]  /*46ea0*/  STL [R1+0x3d58], R10 ;  /* 0x003d580a01007387 */ /* 0x0001e80000100800 */
[----:B------:R1:W-:Y:S04]  /*46eb0*/  STL [R1+0x3d94], R9 ;  /* 0x003d940901007387 */ /* 0x0003e80000100800 */
[----:B------:R-:W-:Y:S01]  /*46ec0*/  STL [R1+0x3d60], R11 ;  /* 0x003d600b01007387 */ /* 0x000fe20000100800 */
[----:B0-----:R-:W-:Y:S01]  /*46ed0*/  IMAD.X R10, R59, 0x1, R0, P3 ;  /* 0x000000013b0a7824 */ /* 0x001fe200018e0600 */
[----:B-1----:R-:W-:-:S02]  /*46ee0*/  IADD3 R9, P2, R4, R53, RZ ;  /* 0x0000003504097210 */ /* 0x002fc40007f5e0ff */
        /* <DEDUP_REMOVED lines=24> */
[C---:B---3--:R-:W-:Y:S01]  /*47070*/  IADD3 R9, P0, R57.reuse, R54, RZ ;  /* 0x0000003639097210 */ /* 0x048fe20007f1e0ff */
[----:B------:R-:W-:Y:S01]  /*47080*/  IMAD.X R11, R58, 0x1, R2, P1 ;  /* 0x000000013a0b7824 */ /* 0x000fe200008e0602 */
[----:B0-----:R-:W-:-:S03]  /*47090*/  IADD3 R10, P1, R57, R53, RZ ;  /* 0x00000035390a7210 */ /* 0x001fc60007f3e0ff */
[----:B------:R0:W-:Y:S04]  /*470a0*/  STL [R1+0x3dc4], R9 ;  /* 0x003dc40901007387 */ /* 0x0001e80000100800 */
[----:B------:R-:W-:Y:S04]  /*470b0*/  STL [R1+0x3d90], R11 ;  /* 0x003d900b01007387 */ /* 0x000fe80000100800 */
[----:B------:R-:W3:Y:S01]  /*470c0*/  LDL.LU R57, [R1+0xcd8] ;  /* 0x000cd80001397983 */ /* 0x000ee20000300800 */
[----:B0-----:R-:W-:-:S03]  /*470d0*/  IMAD.X R9, R58, 0x1, R0, P2 ;  /* 0x000000013a097824 */ /* 0x001fc600010e0600 */
[----:B------:R0:W-:Y:S04]  /*470e0*/  STL [R1+0x3dcc], R10 ;  /* 0x003dcc0a01007387 */ /* 0x0001e80000100800 */
[----:B------:R1:W-:Y:S04]  /*470f0*/  STL [R1+0x3d98], R9 ;  /* 0x003d980901007387 */ /* 0x0003e80000100800 */
[----:B------:R-:W3:Y:S01]  /*47100*/  LDL.LU R58, [R1+0xeb4] ;  /* 0x000eb400013a7983 */ /* 0x000ee20000300800 */
[----:B0-----:R-:W-:Y:S01]  /*47110*/  IADD3 R10, P2, R6, R54, RZ ;  /* 0x00000036060a7210 */ /* 0x001fe20007f5e0ff */
[----:B-1----:R-:W-:Y:S01]  /*47120*/  IMAD.X R9, R60, 0x1, R2, P3 ;  /* 0x000000013c097824 */ /* 0x002fe200018e0602 */
[----:B------:R-:W-:-:S03]  /*47130*/  IADD3 R6, P3, R6, R53, RZ ;  /* 0x0000003506067210 */ /* 0x000fc60007f7e0ff */
[----:B------:R0:W-:Y:S04]  /*47140*/  STL [R1+0x3dd4], R10 ;  /* 0x003dd40a01007387 */ /* 0x0001e80000100800 */
[----:B------:R5:W-:Y:S01]  /*47150*/  STL [R1+0x3da0], R9 ;  /* 0x003da00901007387 */ /* 0x000be20000100800 */
[----:B0-----:R-:W-:-:S03]  /*47160*/  IMAD.X R10, R60, 0x1, R0, P4 ;  /* 0x000000013c0a7824 */ /* 0x001fc600020e0600 */
[----:B------:R0:W-:Y:S01]  /*47170*/  STL [R1+0x3ddc], R6 ;  /* 0x003ddc0601007387 */ /* 0x0001e20000100800 */
[----:B-----5:R-:W-:-:S03]  /*47180*/  IADD3 R9, P4, R5, R54, RZ ;  /* 0x0000003605097210 */ /* 0x020fc60007f9e0ff */
[----:B0-----:R-:W5:Y:S04]  /*47190*/  LDL.LU R6, [R1+0xce0] ;  /* 0x000ce00001067983 */ /* 0x001f680000300800 */
[----:B------:R0:W-:Y:S04]  /*471a0*/  STL [R1+0x3da8], R10 ;  /* 0x003da80a01007387 */ /* 0x0001e80000100800 */
[----:B------:R-:W5:Y:S01]  /*471b0*/  LDL.LU R60, [R1+0xeb8] ;  /* 0x000eb800013c7983 */ /* 0x000f620000300800 */
[----:B------:R-:W-:-:S03]  /*471c0*/  IMAD.X R11, R61, 0x1, R2, P5 ;  /* 0x000000013d0b7824 */ /* 0x000fc600028e0602 */
        /* <DEDUP_REMOVED lines=11> */
[----:B-1----:R-:W-:-:S03]  /*47280*/  IADD3 R10, P0, R4, R53, RZ ;  /* 0x00000035040a7210 */ /* 0x002fc60007f1e0ff */
[----:B------:R-:W-:Y:S04]  /*47290*/  STL [R1+0x3dc0], R11 ;  /* 0x003dc00b01007387 */ /* 0x000fe80000100800 */
[----:B------:R-:W5:Y:S01]  /*472a0*/  LDL.LU R4, [R1+0xcec] ;  /* 0x000cec0001047983 */ /* 0x000f620000300800 */
[----:B0-----:R-:W-:-:S03]  /*472b0*/  IMAD.X R9, R59, 0x1, R0, P1 ;  /* 0x000000013b097824 */ /* 0x001fc600008e0600 */
[----:B------:R2:W-:Y:S04]  /*472c0*/  STL [R1+0x3dfc], R10 ;  /* 0x003dfc0a01007387 */ /* 0x0005e80000100800 */
[----:B------:R4:W-:Y:S04]  /*472d0*/  STL [R1+0x3dc8], R9 ;  /* 0x003dc80901007387 */ /* 0x0009e80000100800 */
[----:B------:R-:W5:Y:S01]  /*472e0*/  LDL.LU R59, [R1+0xec0] ;  /* 0x000ec000013b7983 */ /* 0x000f620000300800 */
[----:B--2---:R-:W-:-:S05]  /*472f0*/  IADD3 R10, P1, R8, R54, RZ ;  /* 0x00000036080a7210 */ /* 0x004fca0007f3e0ff */
[----:B------:R0:W-:Y:S01]  /*47300*/  STL [R1+0x3e04], R10 ;  /* 0x003e040a01007387 */ /* 0x0001e20000100800 */
[C---:B----4-:R-:W-:Y:S01]  /*47310*/  IMAD.X R9, R3.reuse, 0x1, R2, P2 ;  /* 0x0000000103097824 */ /* 0x050fe200010e0602 */
[----:B0-----:R-:W-:Y:S02]  /*47320*/  IADD3 R10, P2, R8, R53, RZ ;  /* 0x00000035080a7210 */ /* 0x001fe40007f5e0ff */
[----:B------:R-:W2:Y:S04]  /*47330*/  LDL.LU R8, [R1+0xcf0] ;  /* 0x000cf00001087983 */ /* 0x000ea80000300800 */
[----:B------:R0:W-:Y:S04]  /*47340*/  STL [R1+0x3dd0], R9 ;  /* 0x003dd00901007387 */ /* 0x0001e80000100800 */
[----:B------:R1:W-:Y:S01]  /*47350*/  STL [R1+0x3e0c], R10 ;  /* 0x003e0c0a01007387 */ /* 0x0003e20000100800 */
[----:B0-----:R-:W-:-:S03]  /*47360*/  IMAD.X R9, R3, 0x1, R0, P3 ;  /* 0x0000000103097824 */ /* 0x001fc600018e0600 */
[----:B------:R-:W4:Y:S01]  /*47370*/  LDL.LU R3, [R1+0xec4] ;  /* 0x000ec40001037983 */ /* 0x000f220000300800 */
[----:B-1----:R-:W-:-:S03]  /*47380*/  IADD3 R10, P3, R7, R54, RZ ;  /* 0x00000036070a7210 */ /* 0x002fc60007f7e0ff */
[----:B------:R0:W-:Y:S04]  /*47390*/  STL [R1+0x3dd8], R9 ;  /* 0x003dd80901007387 */ /* 0x0001e80000100800 */
[----:B------:R1:W-:Y:S01]  /*473a0*/  STL [R1+0x3e14], R10 ;  /* 0x003e140a01007387 */ /* 0x0003e20000100800 */
[C---:B0-----:R-:W-:Y:S01]  /*473b0*/  IMAD.X R9, R56.reuse, 0x1, R2, P4 ;  /* 0x0000000138097824 */ /* 0x041fe200020e0602 */
[----:B-1----:R-:W-:Y:S02]  /*473c0*/  IADD3 R10, P4, R7, R53, RZ ;  /* 0x00000035070a7210 */ /* 0x002fe40007f9e0ff */
[----:B------:R-:W4:Y:S04]  /*473d0*/  LDL.LU R7, [R1+0xcf8] ;  /* 0x000cf80001077983 */ /* 0x000f280000300800 */
[----:B------:R0:W-:Y:S04]  /*473e0*/  STL [R1+0x3de0], R9 ;  /* 0x003de00901007387 */ /* 0x0001e80000100800 */
[----:B------:R3:W-:Y:S01]  /*473f0*/  STL [R1+0x3e1c], R10 ;  /* 0x003e1c0a01007387 */ /* 0x0007e20000100800 */
[----:B0-----:R-:W-:-:S03]  /*47400*/  IMAD.X R9, R56, 0x1, R0, P5 ;  /* 0x0000000138097824 */ /* 0x001fc600028e0600 */
[----:B------:R-:W4:Y:S01]  /*47410*/  LDL.LU R56, [R1+0xec8] ;  /* 0x000ec80001387983 */ /* 0x000f220000300800 */
[----:B---3--:R-:W-:-:S03]  /*47420*/  IADD3 R10, P5, R57, R54, RZ ;  /* 0x00000036390a7210 */ /* 0x008fc60007fbe0ff */
[----:B------:R0:W-:Y:S04]  /*47430*/  STL [R1+0x3de8], R9 ;  /* 0x003de80901007387 */ /* 0x0001e80000100800 */
[----:B------:R1:W-:Y:S01]  /*47440*/  STL [R1+0x3e24], R10 ;  /* 0x003e240a01007387 */ /* 0x0003e20000100800 */
[C---:B0-----:R-:W-:Y:S01]  /*47450*/  IMAD.X R9, R58.reuse, 0x1, R2, P6 ;  /* 0x000000013a097824 */ /* 0x041fe200030e0602 */
[----:B-1----:R-:W-:Y:S02]  /*47460*/  IADD3 R10, P6, R57, R53, RZ ;  /* 0x00000035390a7210 */ /* 0x002fe40007fde0ff */
[----:B------:R-:W3:Y:S04]  /*47470*/  LDL.LU R57, [R1+0xd00] ;  /* 0x000d000001397983 */ /* 0x000ee80000300800 */
[----:B------:R0:W-:Y:S04]  /*47480*/  STL [R1+0x3df0], R9 ;  /* 0x003df00901007387 */ /* 0x0001e80000100800 */
[----:B------:R1:W-:Y:S01]  /*47490*/  STL [R1+0x3e2c], R10 ;  /* 0x003e2c0a01007387 */ /* 0x0003e20000100800 */
[----:B0-----:R-:W-:Y:S01]  /*474a0*/  IMAD.X R9, R58, 0x1, R0, P0 ;  /* 0x000000013a097824 */ /* 0x001fe200000e0600 */
[----:B-----5:R-:W-:-:S02]  /*474b0*/  IADD3 R11, P0, R6, R54, RZ ;  /* 0x00000036060b7210 */ /* 0x020fc40007f1e0ff */
[----:B------:R-:W5:Y:S01]  /*474c0*/  LDL.LU R58, [R1+0xecc] ;  /* 0x000ecc00013a7983 */ /* 0x000f620000300800 */
[----:B-1----:R-:W-:-:S03]  /*474d0*/  IMAD.X R10, R60, 0x1, R2, P1 ;  /* 0x000000013c0a7824 */ /* 0x002fc600008e0602 */
[----:B------:R0:W-:Y:S04]  /*474e0*/  STL [R1+0x3df8], R9 ;  /* 0x003df80901007387 */ /* 0x0001e80000100800 */
[----:B------:R-:W-:Y:S01]  /*474f0*/  STL [R1+0x3e34], R11 ;  /* 0x003e340b01007387 */ /* 0x000fe20000100800 */
[----:B0-----:R-:W-:-:S03]  /*47500*/  IADD3 R9, P1, R6, R53, RZ ;  /* 0x0000003506097210 */ /* 0x001fc60007f3e0ff */
[----:B------:R-:W5:Y:S04]  /*47510*/  LDL.LU R6, [R1+0xd04] ;  /* 0x000d040001067983 */ /* 0x000f680000300800 */
[----:B------:R0:W-:Y:S04]  /*47520*/  STL [R1+0x3e00], R10 ;  /* 0x003e000a01007387 */ /* 0x0001e80000100800 */
[----:B------:R1:W-:Y:S01]  /*47530*/  STL [R1+0x3e3c], R9 ;  /* 0x003e3c0901007387 */ /* 0x0003e20000100800 */
[----:B0-----:R-:W-:-:S03]  /*47540*/  IMAD.X R10, R60, 0x1, R0, P2 ;  /* 0x000000013c0a7824 */ /* 0x001fc600010e0600 */
[----:B------:R-:W5:Y:S01]  /*47550*/  LDL.LU R60, [R1+0xed0] ;  /* 0x000ed000013c7983 */ /* 0x000f620000300800 */
[----:B-1----:R-:W-:-:S03]  /*47560*/  IADD3 R9, P2, R5, R54, RZ ;  /* 0x0000003605097210 */ /* 0x002fc60007f5e0ff */
[----:B------:R0:W-:Y:S04]  /*47570*/  STL [R1+0x3e08], R10 ;  /* 0x003e080a01007387 */ /* 0x0001e80000100800 */
[----:B------:R1:W-:Y:S01]  /*47580*/  STL [R1+0x3e44], R9 ;  /* 0x003e440901007387 */ /* 0x0003e20000100800 */
[----:B0-----:R-:W-:Y:S01]  /*47590*/  IMAD.X R10, R61, 0x1, R2, P3 ;  /* 0x000000013d0a7824 */ /* 0x001fe200018e0602 */
[----:B-1----:R-:W-:Y:S01]  /*475a0*/  IADD3 R9, P3, R5, R53, RZ ;  /* 0x0000003505097210 */ /* 0x002fe20007f7e0ff */
[----:B------:R-:W-:-:S03]  /*475b0*/  IMAD.X R5, R61, 0x1, R0, P4 ;  /* 0x000000013d057824 */ /* 0x000fc600020e0600 */
[----:B------:R0:W-:Y:S04]  /*475c0*/  STL [R1+0x3e10], R10 ;  /* 0x003e100a01007387 */ /* 0x0001e80000100800 */
[----:B------:R-:W5:Y:S04]  /*475d0*/  LDL.LU R61, [R1+0xd0c] ;  /* 0x000d0c00013d7983 */ /* 0x000f680000300800 */
[----:B------:R1:W-:Y:S01]  /*475e0*/  STL [R1+0x3e4c], R9 ;  /* 0x003e4c0901007387 */ /* 0x0003e20000100800 */
[----:B0-----:R-:W-:-:S03]  /*475f0*/  IADD3 R10, P4, R4, R54, RZ ;  /* 0x00000036040a7210 */ /* 0x001fc60007f9e0ff */
[----:B------:R0:W-:Y:S01]  /*47600*/  STL [R1+0x3e18], R5 ;  /* 0x003e180501007387 */ /* 0x0001e20000100800 */
[----:B-1----:R-:W-:-:S03]  /*47610*/  IMAD.X R9, R59, 0x1, R2, P5 ;  /* 0x000000013b097824 */ /* 0x002fc600028e0602 */
[----:B0-----:R-:W5:Y:S04]  /*47620*/  LDL.LU R5, [R1+0xed4] ;  /* 0x000ed40001057983 */ /* 0x001f680000300800 */
[----:B------:R0:W-:Y:S04]  /*47630*/  STL [R1+0x3e54], R10 ;  /* 0x003e540a01007387 */ /* 0x0001e80000100800 */
[----:B------:R-:W-:Y:S01]  /*47640*/  STL [R1+0x3e20], R9 ;  /* 0x003e200901007387 */ /* 0x000fe20000100800 */
[----:B0-----:R-:W-:Y:S01]  /*47650*/  IADD3 R10, P5, R4, R53, RZ ;  /* 0x00000035040a7210 */ /* 0x001fe20007fbe0ff */
[----:B------:R-:W-:-:S04]  /*47660*/  IMAD.X R4, R59, 0x1, R0, P6 ;  /* 0x000000013b047824 */ /* 0x000fc800030e0600 */
[----:B------:R-:W-:Y:S04]  /*47670*/  STL [R1+0x3e5c], R10 ;  /* 0x003e5c0a01007387 */ /* 0x000fe80000100800 */
[----:B------:R-:W5:Y:S04]  /*47680*/  LDL.LU R59, [R1+0xd10] ;  /* 0x000d1000013b7983 */ /* 0x000f680000300800 */
[----:B------:R0:W-:Y:S04]  /*47690*/  STL [R1+0x3e28], R4 ;  /* 0x003e280401007387 */ /* 0x0001e80000100800 */
[----:B0-----:R-:W5:Y:S01]  /*476a0*/  LDL.LU R4, [R1+0xed8] ;  /* 0x000ed80001047983 */ /* 0x001f620000300800 */
[----:B--2---:R-:W-:-:S05]  /*476b0*/  IADD3 R9, P6, R8, R54, RZ ;  /* 0x0000003608097210 */ /* 0x004fca0007fde0ff */
[----:B------:R0:W-:Y:S01]  /*476c0*/  STL [R1+0x3e64], R9 ;  /* 0x003e640901007387 */ /* 0x0001e20000100800 */
[C---:B----4-:R-:W-:Y:S01]  /*476d0*/  IMAD.X R10, R3.reuse, 0x1, R2, P0 ;  /* 0x00000001030a7824 */ /* 0x050fe200000e0602 */
[----:B0-----:R-:W-:Y:S01]  /*476e0*/  IADD3 R9, P0, R8, R53, RZ ;  /* 0x0000003508097210 */ /* 0x001fe20007f1e0ff */
[----:B------:R-:W-:-:S03]  /*476f0*/  IMAD.X R3, R3, 0x1, R0, P1 ;  /* 0x0000000103037824 */ /* 0x000fc600008e0600 */
[----:B------:R0:W-:Y:S04]  /*47700*/  STL [R1+0x3e30], R10 ;  /* 0x003e300a01007387 */ /* 0x0001e80000100800 */
[----:B------:R-:W-:Y:S04]  /*47710*/  STL [R1+0x3e6c], R9 ;  /* 0x003e6c0901007387 */ /* 0x000fe80000100800 */
[----:B0-----:R-:W2:Y:S01]  /*47720*/  LDL.LU R10, [R1+0xd18] ;  /* 0x000d1800010a7983 */ /* 0x001ea20000300800 */
[----:B------:R-:W-:-:S03]  /*47730*/  IADD3 R8, P1, R7, R54, RZ ;  /* 0x0000003607087210 */ /* 0x000fc60007f3e0ff */
[----:B------:R0:W-:Y:S04]  /*47740*/  STL [R1+0x3e38], R3 ;  /* 0x003e380301007387 */ /* 0x0001e80000100800 */
[----:B0-----:R-:W4:Y:S04]  /*47750*/  LDL.LU R3, [R1+0xedc] ;  /* 0x000edc0001037983 */ /* 0x001f280000300800 */
[----:B------:R0:W-:Y:S02]  /*47760*/  STL [R1+0x3e74], R8 ;  /* 0x003e740801007387 */ /* 0x0001e40000100800 */
[C---:B0-----:R-:W-:Y:S01]  /*47770*/  IMAD.X R8, R56.reuse, 0x1, R2, P2 ;  /* 0x0000000138087824 */ /* 0x041fe200010e0602 */
[----:B------:R-:W-:Y:S01]  /*47780*/  IADD3 R9, P2, R7, R53, RZ ;  /* 0x0000003507097210 */ /* 0x000fe20007f5e0ff */
[----:B------:R-:W-:-:S03]  /*47790*/  IMAD.X R7, R56, 0x1, R0, P3 ;  /* 0x0000000138077824 */ /* 0x000fc600018e0600 */
[----:B------:R3:W-:Y:S04]  /*477a0*/  STL [R1+0x3e40], R8 ;  /* 0x003e400801007387 */ /* 0x0007e80000100800 */
[----:B------:R0:W-:Y:S04]  /*477b0*/  STL [R1+0x3e7c], R9 ;  /* 0x003e7c0901007387 */ /* 0x0001e80000100800 */
[----:B------:R-:W4:Y:S01]  /*477c0*/  LDL.LU R56, [R1+0xd20] ;  /* 0x000d200001387983 */ /* 0x000f220000300800 */
[----:B---3--:R-:W-:-:S03]  /*477d0*/  IADD3 R8, P3, R57, R54, RZ ;  /* 0x0000003639087210 */ /* 0x008fc60007f7e0ff */
[----:B------:R5:W-:Y:S04]  /*477e0*/  STL [R1+0x3e48], R7 ;  /* 0x003e480701007387 */ /* 0x000be80000100800 */
[----:B------:R1:W-:Y:S04]  /*477f0*/  STL [R1+0x3e84], R8 ;  /* 0x003e840801007387 */ /* 0x0003e80000100800 */
[----:B0-----:R-:W3:Y:S01]  /*47800*/  LDL.LU R9, [R1+0xee0] ;  /* 0x000ee00001097983 */ /* 0x001ee20000300800 */
[C---:B-----5:R-:W-:Y:S01]  /*47810*/  IMAD.X R7, R58.reuse, 0x1, R2, P4 ;  /* 0x000000013a077824 */ /* 0x060fe200020e0602 */
[----:B------:R-:W-:Y:S01]  /*47820*/  IADD3 R11, P4, R57, R53, RZ ;  /* 0x00000035390b7210 */ /* 0x000fe20007f9e0ff */
[----:B-1----:R-:W-:-:S03]  /*47830*/  IMAD.X R8, R58, 0x1, R0, P5 ;  /* 0x000000013a087824 */ /* 0x002fc600028e0600 */
[----:B------:R0:W-:Y:S04]  /*47840*/  STL [R1+0x3e50], R7 ;  /* 0x003e500701007387 */ /* 0x0001e80000100800 */
[----:B------:R-:W-:Y:S04]  /*47850*/  STL [R1+0x3e8c], R11 ;  /* 0x003e8c0b01007387 */ /* 0x000fe80000100800 */
[----:B------:R-:W5:Y:S01]  /*47860*/  LDL.LU R57, [R1+0xd24] ;  /* 0x000d240001397983 */ /* 0x000f620000300800 */
[----:B0-----:R-:W-:-:S03]  /*47870*/  IADD3 R7, P5, R6, R54, RZ ;  /* 0x0000003606077210 */ /* 0x001fc60007fbe0ff */
[----:B------:R0:W-:Y:S04]  /*47880*/  STL [R1+0x3e58], R8 ;  /* 0x003e580801007387 */ /* 0x0001e80000100800 */
[----:B------:R-:W5:Y:S04]  /*47890*/  LDL.LU R58, [R1+0xee4] ;  /* 0x000ee400013a7983 */ /* 0x000f680000300800 */
[----:B------:R1:W-:Y:S01]  /*478a0*/  STL [R1+0x3e94], R7 ;  /* 0x003e940701007387 */ /* 0x0003e20000100800 */
[----:B0-----:R-:W-:Y:S01]  /*478b0*/  IMAD.X R8, R60, 0x1, R2, P6 ;  /* 0x000000013c087824 */ /* 0x001fe200030e0602 */
[----:B------:R-:W-:Y:S01]  /*478c0*/  IADD3 R6, P6, R6, R53, RZ ;  /* 0x0000003506067210 */ /* 0x000fe20007fde0ff */
[----:B-1----:R-:W-:-:S03]  /*478d0*/  IMAD.X R7, R60, 0x1, R0, P0 ;  /* 0x000000013c077824 */ /* 0x002fc600000e0600 */
[----:B------:R0:W-:Y:S04]  /*478e0*/  STL [R1+0x3e60], R8 ;  /* 0x003e600801007387 */ /* 0x0001e80000100800 */
[----:B0-----:R-:W5:Y:S04]  /*478f0*/  LDL.LU R8, [R1+0xd2c] ;  /* 0x000d2c0001087983 */ /* 0x001f680000300800 */
[----:B------:R0:W-:Y:S04]  /*47900*/  STL [R1+0x3e9c], R6 ;  /* 0x003e9c0601007387 */ /* 0x0001e80000100800 */
[----:B------:R1:W-:Y:S04]  /*47910*/  STL [R1+0x3e68], R7 ;  /* 0x003e680701007387 */ /* 0x0003e80000100800 */
[----:B------:R-:W5:Y:S01]  /*47920*/  LDL.LU R60, [R1+0xee8] ;  /* 0x000ee800013c7983 */ /* 0x000f620000300800 */
[----:B0-----:R-:W-:-:S05]  /*47930*/  IADD3 R6, P0, R61, R54, RZ ;  /* 0x000000363d067210 */ /* 0x001fca0007f1e0ff */
[----:B------:R0:W-:Y:S01]  /*47940*/  STL [R1+0x3ea4], R6 ;  /* 0x003ea40601007387 */ /* 0x0001e20000100800 */
[----:B-1----:R-:W-:Y:S01]  /*47950*/  IMAD.X R7, R5, 0x1, R2, P1 ;  /* 0x0000000105077824 */ /* 0x002fe200008e0602 */
[----:B0-----:R-:W-:Y:S02]  /*47960*/  IADD3 R6, P1, R61, R53, RZ ;  /* 0x000000353d067210 */ /* 0x001fe40007f3e0ff */
[----:B------:R-:W5:Y:S01]  /*47970*/  LDL.LU R61, [R1+0xd30] ;  /* 0x000d3000013d7983 */ /* 0x000f620000300800 */
[----:B------:R-:W-:-:S03]  /*47980*/  IMAD.X R5, R5, 0x1, R0, P2 ;  /* 0x0000000105057824 */ /* 0x000fc600010e0600 */
[----:B------:R0:W-:Y:S04]  /*47990*/  STL [R1+0x3e70], R7 ;  /* 0x003e700701007387 */ /* 0x0001e80000100800 */
[----:B------:R1:W-:Y:S04]  /*479a0*/  STL [R1+0x3eac], R6 ;  /* 0x003eac0601007387 */ /* 0x0003e80000100800 */
[----:B0-----:R-:W5:Y:S01]  /*479b0*/  LDL.LU R7, [R1+0xeec] ;  /* 0x000eec0001077983 */ /* 0x001f620000300800 */
[----:B-1----:R-:W-:-:S03]  /*479c0*/  IADD3 R6, P2, R59, R54, RZ ;  /* 0x000000363b067210 */ /* 0x002fc60007f5e0ff */
[----:B------:R-:W-:Y:S04]  /*479d0*/  STL [R1+0x3e78], R5 ;  /* 0x003e780501007387 */ /* 0x000fe80000100800 */
[----:B------:R0:W-:Y:S01]  /*479e0*/  STL [R1+0x3eb4], R6 ;  /* 0x003eb40601007387 */ /* 0x0001e20000100800 */
[----:B------:R-:W-:-:S03]  /*479f0*/  IMAD.X R11, R4, 0x1, R2, P3 ;  /* 0x00000001040b7824 */ /* 0x000fc600018e0602 */
[----:B0-----:R-:W5:Y:S01]  /*47a00*/  LDL.LU R6, [R1+0xd38] ;  /* 0x000d380001067983 */ /* 0x001f620000300800 */
[----:B------:R-:W-:-:S03]  /*47a10*/  IADD3 R5, P3, R59, R53, RZ ;  /* 0x000000353b057210 */ /* 0x000fc60007f7e0ff */
[----:B------:R-:W-:Y:S04]  /*47a20*/  STL [R1+0x3e80], R11 ;  /* 0x003e800b01007387 */ /* 0x000fe80000100800 */
[----:B------:R-:W5:Y:S04]  /*47a30*/  LDL.LU R59, [R1+0xef0] ;  /* 0x000ef000013b7983 */ /* 0x000f680000300800 */
[----:B------:R0:W-:Y:S02]  /*47a40*/  STL [R1+0x3ebc], R5 ;  /* 0x003ebc0501007387 */ /* 0x0001e40000100800 */
[----:B0-----:R-:W-:-:S05]  /*47a50*/  IMAD.X R5, R4, 0x1, R0, P4 ;  /* 0x0000000104057824 */ /* 0x001fca00020e0600 */
[----:B------:R0:W-:Y:S04]  /*47a60*/  STL [R1+0x3e88], R5 ;  /* 0x003e880501007387 */ /* 0x0001e80000100800 */
[----:B0-----:R-:W5:Y:S01]  /*47a70*/  LDL.LU R5, [R1+0xd3c] ;  /* 0x000d3c0001057983 */ /* 0x001f620000300800 */
[----:B--2---:R-:W-:-:S05]  /*47a80*/  IADD3 R4, P4, R10, R54, RZ ;  /* 0x000000360a047210 */ /* 0x004fca0007f9e0ff */
[----:B------:R0:W-:Y:S04]  /*47a90*/  STL [R1+0x3ec4], R4 ;  /* 0x003ec40401007387 */ /* 0x0001e80000100800 */
[----:B0-----:R-:W2:Y:S01]  /*47aa0*/  LDL.LU R4, [R1+0xef4] ;  /* 0x000ef40001047983 */ /* 0x001ea20000300800 */
[----:B----4-:R-:W-:Y:S01]  /*47ab0*/  IMAD.X R11, R3, 0x1, R2, P5 ;  /* 0x00000001030b7824 */ /* 0x010fe200028e0602 */
[----:B------:R-:W-:-:S04]  /*47ac0*/  IADD3 R12, P5, R10, R53, RZ ;  /* 0x000000350a0c7210 */ /* 0x000fc80007fbe0ff */
[----:B------:R0:W-:Y:S04]  /*47ad0*/  STL [R1+0x3e90], R11 ;  /* 0x003e900b01007387 */ /* 0x0001e80000100800 */
[----:B------:R-:W-:Y:S01]  /*47ae0*/  STL [R1+0x3ecc], R12 ;  /* 0x003ecc0c01007387 */ /* 0x000fe20000100800 */
[----:B0-----:R-:W-:-:S03]  /*47af0*/  IMAD.X R11, R3, 0x1, R0, P6 ;  /* 0x00000001030b7824 */ /* 0x001fc600030e0600 */
[----:B------:R-:W4:Y:S04]  /*47b00*/  LDL.LU R3, [R1+0xd44] ;  /* 0x000d440001037983 */ /* 0x000f280000300800 */
[----:B------:R3:W-:Y:S01]  /*47b10*/  STL [R1+0x3e98], R11 ;  /* 0x003e980b01007387 */ /* 0x0007e20000100800 */
[----:B------:R-:W-:-:S05]  /*47b20*/  IADD3 R10, P6, R56, R54, RZ ;  /* 0x00000036380a7210 */ /* 0x000fca0007fde0ff */
[----:B------:R0:W-:Y:S01]  /*47b30*/  STL [R1+0x3ed4], R10 ;  /* 0x003ed40a01007387 */ /* 0x0001e20000100800 */
[C---:B---3--:R-:W-:Y:S01]  /*47b40*/  IMAD.X R11, R9.reuse, 0x1, R2, P0 ;  /* 0x00000001090b7824 */ /* 0x048fe200000e0602 */
[----:B0-----:R-:W-:Y:S01]  /*47b50*/  IADD3 R10, P0, R56, R53, RZ ;  /* 0x00000035380a7210 */ /* 0x001fe20007f1e0ff */
[----:B------:R-:W-:Y:S01]  /*47b60*/  IMAD.X R9, R9, 0x1, R0, P1 ;  /* 0x0000000109097824 */ /* 0x000fe200008e0600 */
[----:B------:R-:W3:Y:S04]  /*47b70*/  LDL.LU R56, [R1+0xef8] ;  /* 0x000ef80001387983 */ /* 0x000ee80000300800 */
[----:B------:R5:W-:Y:S04]  /*47b80*/  STL [R1+0x3ea0], R11 ;  /* 0x003ea00b01007387 */ /* 0x000be80000100800 */
[----:B------:R0:W-:Y:S01]  /*47b90*/  STL [R1+0x3edc], R10 ;  /* 0x003edc0a01007387 */ /* 0x0001e20000100800 */
[----:B-----5:R-:W-:-:S03]  /*47ba0*/  IADD3 R11, P1, R57, R54, RZ ;  /* 0x00000036390b7210 */ /* 0x020fc60007f3e0ff */
[----:B------:R1:W-:Y:S01]  /*47bb0*/  STL [R1+0x3ea8], R9 ;  /* 0x003ea80901007387 */ /* 0x0003e20000100800 */
[----:B0-----:R-:W-:-:S03]  /*47bc0*/  IMAD.X R10, R58, 0x1, R2, P2 ;  /* 0x000000013a0a7824 */ /* 0x001fc600010e0602 */
[----:B------:R-:W-:Y:S01]  /*47bd0*/  STL [R1+0x3ee4], R11 ;  /* 0x003ee40b01007387 */ /* 0x000fe20000100800 */
[----:B-1----:R-:W-:-:S03]  /*47be0*/  IADD3 R9, P2, R57, R53, RZ ;  /* 0x0000003539097210 */ /* 0x002fc60007f5e0ff */
        /* <DEDUP_REMOVED lines=8> */
[----:B------:R-:W-:Y:S01]  /*47c70*/  IMAD.X R11, R60, 0x1, R2, P4 ;  /* 0x000000013c0b7824 */ /* 0x000fe200020e0602 */
[----:B0-----:R-:W-:Y:S01]  /*47c80*/  IADD3 R10, P4, R8, R53, RZ ;  /* 0x00000035080a7210 */ /* 0x001fe20007f9e0ff */
[----:B-1----:R-:W-:-:S03]  /*47c90*/  IMAD.X R9, R60, 0x1, R0, P5 ;  /* 0x000000013c097824 */ /* 0x002fc600028e0600 */
[----:B------:R-:W-:Y:S04]  /*47ca0*/  STL [R1+0x3ec0], R11 ;  /* 0x003ec00b01007387 */ /* 0x000fe80000100800 */
[----:B------:R-:W-:Y:S04]  /*47cb0*/  STL [R1+0x3efc], R10 ;  /* 0x003efc0a01007387 */ /* 0x000fe80000100800 */
[----:B------:R-:W5:Y:S01]  /*47cc0*/  LDL.LU R60, [R1+0xd50] ;  /* 0x000d5000013c7983 */ /* 0x000f620000300800 */
[----:B------:R-:W-:-:S03]  /*47cd0*/  IADD3 R8, P5, R61, R54, RZ ;  /* 0x000000363d087210 */ /* 0x000fc60007fbe0ff */
        /* <DEDUP_REMOVED lines=8> */
[----:B------:R-:W-:-:S04]  /*47d60*/  IADD3 R7, P0, R6, R54, RZ ;  /* 0x0000003606077210 */ /* 0x000fc80007f1e0ff */
[----:B------:R-:W-:Y:S04]  /*47d70*/  STL [R1+0x3ed8], R9 ;  /* 0x003ed80901007387 */ /* 0x000fe80000100800 */
[----:B------:R0:W-:Y:S01]  /*47d80*/  STL [R1+0x3f14], R7 ;  /* 0x003f140701007387 */ /* 0x0001e20000100800 */
[----:B-1----:R-:W-:Y:S01]  /*47d90*/  IMAD.X R8, R59, 0x1, R2, P1 ;  /* 0x000000013b087824 */ /* 0x002fe200008e0602 */
[----:B------:R-:W-:-:S04]  /*47da0*/  IADD3 R6, P1, R6, R53, RZ ;  /* 0x0000003506067210 */ /* 0x000fc80007f3e0ff */
[----:B------:R-:W-:Y:S01]  /*47db0*/  STL [R1+0x3ee0], R8 ;  /* 0x003ee00801007387 */ /* 0x000fe20000100800 */
[----:B0-----:R-:W-:-:S03]  /*47dc0*/  IMAD.X R7, R59, 0x1, R0, P2 ;  /* 0x000000013b077824 */ /* 0x001fc600010e0600 */
[----:B------:R-:W5:Y:S04]  /*47dd0*/  LDL.LU R13, [R1+0xd58] ;  /* 0x000d5800010d7983 */ /* 0x000f680000300800 */
[----:B------:R0:W-:Y:S04]  /*47de0*/  STL [R1+0x3f1c], R6 ;  /* 0x003f1c0601007387 */ /* 0x0001e80000100800 */
[----:B------:R2:W-:Y:S04]  /*47df0*/  STL [R1+0x3ee8], R7 ;  /* 0x003ee80701007387 */ /* 0x0005e80000100800 */
[----:B------:R-:W5:Y:S01]  /*47e00*/  LDL.LU R59, [R1+0xf04] ;  /* 0x000f0400013b7983 */ /* 0x000f620000300800 */
[----:B0-----:R-:W-:-:S05]  /*47e10*/  IADD3 R6, P2, R5, R54, RZ ;  /* 0x0000003605067210 */ /* 0x001fca0007f5e0ff */
[----:B------:R0:W-:Y:S01]  /*47e20*/  STL [R1+0x3f24], R6 ;  /* 0x003f240601007387 */ /* 0x0001e20000100800 */
[C---:B--2---:R-:W-:Y:S01]  /*47e30*/  IMAD.X R7, R4.reuse, 0x1, R2, P3 ;  /* 0x0000000104077824 */ /* 0x044fe200018e0602 */
[----:B0-----:R-:W-:Y:S01]  /*47e40*/  IADD3 R6, P3, R5, R53, RZ ;  /* 0x0000003505067210 */ /* 0x001fe20007f7e0ff */
[----:B------:R-:W-:-:S03]  /*47e50*/  IMAD.X R5, R4, 0x1, R0, P4 ;  /* 0x0000000104057824 */ /* 0x000fc600020e0600 */
[----:B------:R-:W-:Y:S04]  /*47e60*/  STL [R1+0x3ef0], R7 ;  /* 0x003ef00701007387 */ /* 0x000fe80000100800 */
[----:B------:R-:W-:Y:S04]  /*47e70*/  STL [R1+0x3f2c], R6 ;  /* 0x003f2c0601007387 */ /* 0x000fe80000100800 */
[----:B------:R-:W2:Y:S01]  /*47e80*/  LDL.LU R12, [R1+0xd5c] ;  /* 0x000d5c00010c7983 */ /* 0x000ea20000300800 */
[----:B----4-:R-:W-:-:S03]  /*47e90*/  IADD3 R4, P4, R3, R54, RZ ;  /* 0x0000003603047210 */ /* 0x010fc60007f9e0ff */
[----:B------:R-:W-:Y:S04]  /*47ea0*/  STL [R1+0x3ef8], R5 ;  /* 0x003ef80501007387 */ /* 0x000fe80000100800 */
[----:B------:R-:W4:Y:S04]  /*47eb0*/  LDL.LU R11, [R1+0xf08] ;  /* 0x000f0800010b7983 */ /* 0x000f280000300800 */
[----:B------:R3:W-:Y:S04]  /*47ec0*/  STL [R1+0x3f34], R4 ;  /* 0x003f340401007387 */ /* 0x0007e80000100800 */
[----:B------:R-:W4:Y:S01]  /*47ed0*/  LDL.LU R10, [R1+0xd64] ;  /* 0x000d6400010a7983 */ /* 0x000f220000300800 */
[----:B---3--:R-:W-:Y:S01]  /*47ee0*/  IMAD.X R4, R56, 0x1, R2, P5 ;  /* 0x0000000138047824 */ /* 0x008fe200028e0602 */
[----:B------:R-:W-:-:S04]  /*47ef0*/  IADD3 R3, P5, R3, R53, RZ ;  /* 0x0000003503037210 */ /* 0x000fc80007fbe0ff */
[----:B------:R0:W-:Y:S04]  /*47f00*/  STL [R1+0x3f00], R4 ;  /* 0x003f000401007387 */ /* 0x0001e80000100800 */
[----:B------:R-:W3:Y:S04]  /*47f10*/  LDL.LU R9, [R1+0xf0c] ;  /* 0x000f0c0001097983 */ /* 0x000ee80000300800 */
[----:B------:R5:W-:Y:S01]  /*47f20*/  STL [R1+0x3f3c], R3 ;  /* 0x003f3c0301007387 */ /* 0x000be20000100800 */
[----:B0-----:R-:W-:-:S03]  /*47f30*/  IMAD.X R4, R56, 0x1, R0, P6 ;  /* 0x0000000138047824 */ /* 0x001fc600030e0600 */
[----:B------:R-:W3:Y:S04]  /*47f40*/  LDL.LU R8, [R1+0xd68] ;  /* 0x000d680001087983 */ /* 0x000ee80000300800 */
[----:B------:R0:W-:Y:S04]  /*47f50*/  STL [R1+0x3f08], R4 ;  /* 0x003f080401007387 */ /* 0x0001e80000100800 */
[----:B------:R-:W3:Y:S01]  /*47f60*/  LDL.LU R7, [R1+0xf10] ;  /* 0x000f100001077983 */ /* 0x000ee20000300800 */
[----:B-----5:R-:W-:-:S05]  /*47f70*/  IADD3 R3, P6, R57, R54, RZ ;  /* 0x0000003639037210 */ /* 0x020fca0007fde0ff */
[----:B------:R1:W-:Y:S04]  /*47f80*/  STL [R1+0x3f44], R3 ;  /* 0x003f440301007387 */ /* 0x0003e80000100800 */
[----:B------:R-:W5:Y:S01]  /*47f90*/  LDL.LU R6, [R1+0xd70] ;  /* 0x000d700001067983 */ /* 0x000f620000300800 */
[----:B0-----:R-:W-:Y:S01]  /*47fa0*/  IMAD.X R4, R58, 0x1, R2, P0 ;  /* 0x000000013a047824 */ /* 0x001fe200000e0602 */
[----:B-1----:R-:W-:-:S04]  /*47fb0*/  IADD3 R3, P0, R57, R53, RZ ;  /* 0x0000003539037210 */ /* 0x002fc80007f1e0ff */
[----:B------:R0:W-:Y:S04]  /*47fc0*/  STL [R1+0x3f10], R4 ;  /* 0x003f100401007387 */ /* 0x0001e80000100800 */
[----:B------:R-:W5:Y:S04]  /*47fd0*/  LDL.LU R5, [R1+0xf14] ;  /* 0x000f140001057983 */ /* 0x000f680000300800 */
[----:B------:R1:W-:Y:S04]  /*47fe0*/  STL [R1+0x3f4c], R3 ;  /* 0x003f4c0301007387 */ /* 0x0003e80000100800 */
[----:B0-----:R-:W5:Y:S01]  /*47ff0*/  LDL.LU R4, [R1+0xd74] ;  /* 0x000d740001047983 */ /* 0x001f620000300800 */
[----:B-1----:R-:W-:Y:S01]  /*48000*/  IMAD.X R3, R58, 0x1, R0, P1 ;  /* 0x000000013a037824 */ /* 0x002fe200008e0600 */
[----:B------:R-:W-:-:S04]  /*48010*/  IADD3 R14, P1, R60, R54, RZ ;  /* 0x000000363c0e7210 */ /* 0x000fc80007f3e0ff */
[----:B------:R0:W-:Y:S04]  /*48020*/  STL [R1+0x3f18], R3 ;  /* 0x003f180301007387 */ /* 0x0001e80000100800 */
[----:B0-----:R-:W5:Y:S04]  /*48030*/  LDL.LU R3, [R1+0xf18] ;  /* 0x000f180001037983 */ /* 0x001f680000300800 */
[----:B------:R0:W-:Y:S04]  /*48040*/  STL [R1+0x3f54], R14 ;  /* 0x003f540e01007387 */ /* 0x0001e80000100800 */
[----:B------:R-:W5:Y:S01]  /*48050*/  LDL.LU R56, [R1+0xd88] ;  /* 0x000d880001387983 */ /* 0x000f620000300800 */
[----:B------:R-:W-:Y:S01]  /*48060*/  IMAD.X R15, R61, 0x1, R2, P2 ;  /* 0x000000013d0f7824 */ /* 0x000fe200010e0602 */
[----:B0-----:R-:W-:-:S04]  /*48070*/  IADD3 R14, P2, R60, R53, RZ ;  /* 0x000000353c0e7210 */ /* 0x001fc80007f5e0ff */
[----:B------:R0:W-:Y:S04]  /*48080*/  STL [R1+0x3f20], R15 ;  /* 0x003f200f01007387 */ /* 0x0001e80000100800 */
[----:B------:R-:W5:Y:S01]  /*48090*/  LDL.LU R57, [R1+0xf1c] ;  /* 0x000f1c0001397983 */ /* 0x000f620000300800 */
[----:B0-----:R-:W-:-:S03]  /*480a0*/  IMAD.X R15, R61, 0x1, R0, P3 ;  /* 0x000000013d0f7824 */ /* 0x001fc600018e0600 */
[----:B------:R0:W-:Y:S04]  /*480b0*/  STL [R1+0x3f5c], R14 ;  /* 0x003f5c0e01007387 */ /* 0x0001e80000100800 */
[----:B------:R-:W5:Y:S04]  /*480c0*/  LDL.LU R60, [R1+0xf28] ;  /* 0x000f2800013c7983 */ /* 0x000f680000300800 */
[----:B------:R1:W-:Y:S04]  /*480d0*/  STL [R1+0x3f28], R15 ;  /* 0x003f280f01007387 */ /* 0x0003e80000100800 */
[----:B------:R-:W5:Y:S04]  /*480e0*/  LDL.LU R58, [R1+0xf20] ;  /* 0x000f2000013a7983 */ /* 0x000f680000300800 */
[----:B------:R-:W5:Y:S01]  /*480f0*/  LDL.LU R61, [R1+0xf2c] ;  /* 0x000f2c00013d7983 */ /* 0x000f620000300800 */
[----:B0-----:R-:W-:-:S05]  /*48100*/  IADD3 R14, P3, R13, R54, RZ ;  /* 0x000000360d0e7210 */ /* 0x001fca0007f7e0ff */
[----:B------:R0:W-:Y:S01]  /*48110*/  STL [R1+0x3f64], R14 ;  /* 0x003f640e01007387 */ /* 0x0001e20000100800 */
[----:B-1----:R-:W-:Y:S01]  /*48120*/  IMAD.X R15, R59, 0x1, R2, P4 ;  /* 0x000000013b0f7824 */ /* 0x002fe200020e0602 */
[----:B0-----:R-:W-:Y:S01]  /*48130*/  IADD3 R14, P4, R13, R53, RZ ;  /* 0x000000350d0e7210 */ /* 0x001fe20007f9e0ff */
[----:B------:R-:W-:-:S03]  /*48140*/  IMAD.X R13, R59, 0x1, R0, P5 ;  /* 0x000000013b0d7824 */ /* 0x000fc600028e0600 */
[----:B------:R-:W-:Y:S04]  /*48150*/  STL [R1+0x3f30], R15 ;  /* 0x003f300f01007387 */ /* 0x000fe80000100800 */
[----:B------:R-:W5:Y:S04]  /*48160*/  LDL.LU R59, [R1+0xf24] ;  /* 0x000f2400013b7983 */ /* 0x000f680000300800 */
[----:B------:R2:W-:Y:S04]  /*48170*/  STL [R1+0x3f6c], R14 ;  /* 0x003f6c0e01007387 */ /* 0x0005e80000100800 */
[----:B------:R4:W-:Y:S01]  /*48180*/  STL [R1+0x3f38], R13 ;  /* 0x003f380d01007387 */ /* 0x0009e20000100800 */
[----:B--2---:R-:W-:-:S05]  /*48190*/  IADD3 R14, P5, R12, R54, RZ ;  /* 0x000000360c0e7210 */ /* 0x004fca0007fbe0ff */
[----:B------:R-:W-:Y:S01]  /*481a0*/  STL [R1+0x3f74], R14 ;  /* 0x003f740e01007387 */ /* 0x000fe20000100800 */
[C---:B----4-:R-:W-:Y:S01]  /*481b0*/  IMAD.X R13, R11.reuse, 0x1, R2, P6 ;  /* 0x000000010b0d7824 */ /* 0x050fe200030e0602 */
[----:B------:R-:W-:Y:S01]  /*481c0*/  IADD3 R12, P6, R12, R53, RZ ;  /* 0x000000350c0c7210 */ /* 0x000fe20007fde0ff */
[----:B------:R-:W-:-:S03]  /*481d0*/  IMAD.X R11, R11, 0x1, R0, P0 ;  /* 0x000000010b0b7824 */ /* 0x000fc600000e0600 */
[----:B------:R0:W-:Y:S04]  /*481e0*/  STL [R1+0x3f40], R13 ;  /* 0x003f400d01007387 */ /* 0x0001e80000100800 */
[----:B------:R3:W-:Y:S04]  /*481f0*/  STL [R1+0x3f7c], R12 ;  /* 0x003f7c0c01007387 */ /* 0x0007e80000100800 */
[----:B------:R1:W-:Y:S01]  /*48200*/  STL [R1+0x3f48], R11 ;  /* 0x003f480b01007387 */ /* 0x0003e20000100800 */
[----:B0-----:R-:W-:-:S05]  /*48210*/  IADD3 R13, P0, R10, R54, RZ ;  /* 0x000000360a0d7210 */ /* 0x001fca0007f1e0ff */
[----:B------:R-:W-:Y:S01]  /*48220*/  STL [R1+0x3f84], R13 ;  /* 0x003f840d01007387 */ /* 0x000fe20000100800 */
[C---:B---3--:R-:W-:Y:S01]  /*48230*/  IMAD.X R12, R9.reuse, 0x1, R2, P1 ;  /* 0x00000001090c7824 */ /* 0x048fe200008e0602 */
[----:B-1----:R-:W-:Y:S01]  /*48240*/  IADD3 R11, P1, R10, R53, RZ ;  /* 0x000000350a0b7210 */ /* 0x002fe20007f3e0ff */
[----:B------:R-:W-:-:S03]  /*48250*/  IMAD.X R10, R9, 0x1, R0, P2 ;  /* 0x00000001090a7824 */ /* 0x000fc600010e0600 */
[----:B------:R-:W-:Y:S01]  /*48260*/  STL [R1+0x3f50], R12 ;  /* 0x003f500c01007387 */ /* 0x000fe20000100800 */
[----:B------:R-:W-:-:S03]  /*48270*/  IADD3 R9, P2, R8, R54, RZ ;  /* 0x0000003608097210 */ /* 0x000fc60007f5e0ff */
[----:B------:R0:W-:Y:S04]  /*48280*/  STL [R1+0x3f8c], R11 ;  /* 0x003f8c0b01007387 */ /* 0x0001e80000100800 */
[----:B------:R1:W-:Y:S04]  /*48290*/  STL [R1+0x3f58], R10 ;  /* 0x003f580a01007387 */ /* 0x0003e80000100800 */
[----:B------:R2:W-:Y:S01]  /*482a0*/  STL [R1+0x3f90], R9 ;  /* 0x003f900901007387 */ /* 0x0005e20000100800 */
[----:B0-----:R-:W-:Y:S01]  /*482b0*/  IMAD.X R11, R7, 0x1, R2, P3 ;  /* 0x00000001070b7824 */ /* 0x001fe200018e0602 */
[----:B-1----:R-:W-:-:S04]  /*482c0*/  IADD3 R10, P3, R8, R53, RZ ;  /* 0x00000035080a7210 */ /* 0x002fc80007f7e0ff */
[----:B------:R-:W-:Y:S01]  /*482d0*/  STL [R1+0x3f60], R11 ;  /* 0x003f600b01007387 */ /* 0x000fe20000100800 */
[----:B--2---:R-:W-:Y:S01]  /*482e0*/  IMAD.X R9, R7, 0x1, R0, P4 ;  /* 0x0000000107097824 */ /* 0x004fe200020e0600 */
[C---:B-----5:R-:W-:Y:S02]  /*482f0*/  IADD3 R8, P4, R6.reuse, R54, RZ ;  /* 0x0000003606087210 */ /* 0x060fe40007f9e0ff */
[----:B------:R-:W-:Y:S04]  /*48300*/  STL [R1+0x3f94], R10 ;  /* 0x003f940a01007387 */ /* 0x000fe80000100800 */
[----:B------:R-:W-:Y:S04]  /*48310*/  STL [R1+0x3f68], R9 ;  /* 0x003f680901007387 */ /* 0x000fe80000100800 */
[----:B------:R-:W-:Y:S01]  /*48320*/  STL [R1+0x3f98], R8 ;  /* 0x003f980801007387 */ /* 0x000fe20000100800 */
[C---:B------:R-:W-:Y:S01]  /*48330*/  IMAD.X R7, R5.reuse, 0x1, R2, P5 ;  /* 0x0000000105077824 */ /* 0x040fe200028e0602 */
[----:B------:R-:W-:Y:S01]  /*48340*/  IADD3 R6, P5, R6, R53, RZ ;  /* 0x0000003506067210 */ /* 0x000fe20007fbe0ff */
[----:B------:R-:W-:-:S03]  /*48350*/  IMAD.X R5, R5, 0x1, R0, P6 ;  /* 0x0000000105057824 */ /* 0x000fc600030e0600 */
[----:B------:R0:W-:Y:S04]  /*48360*/  STL [R1+0x3f70], R7 ;  /* 0x003f700701007387 */ /* 0x0001e80000100800 */
[----:B------:R1:W-:Y:S04]  /*48370*/  STL [R1+0x3f9c], R6 ;  /* 0x003f9c0601007387 */ /* 0x0003e80000100800 */
[----:B------:R2:W-:Y:S01]  /*48380*/  STL [R1+0x3f78], R5 ;  /* 0x003f780501007387 */ /* 0x0005e20000100800 */
[----:B0-----:R-:W-:-:S05]  /*48390*/  IADD3 R7, P6, R4, R54, RZ ;  /* 0x0000003604077210 */ /* 0x001fca0007fde0ff */
[----:B------:R-:W-:Y:S01]  /*483a0*/  STL [R1+0x3fa0], R7 ;  /* 0x003fa00701007387 */ /* 0x000fe20000100800 */
[C---:B-1----:R-:W-:Y:S01]  /*483b0*/  IMAD.X R6, R3.reuse, 0x1, R2, P0 ;  /* 0x0000000103067824 */ /* 0x042fe200000e0602 */
[----:B--2---:R-:W-:Y:S01]  /*483c0*/  IADD3 R5, P0, R4, R53, RZ ;  /* 0x0000003504057210 */ /* 0x004fe20007f1e0ff */
[----:B------:R-:W-:-:S03]  /*483d0*/  IMAD.X R4, R3, 0x1, R0, P1 ;  /* 0x0000000103047824 */ /* 0x000fc600008e0600 */
[----:B------:R-:W-:Y:S01]  /*483e0*/  STL [R1+0x3f80], R6 ;  /* 0x003f800601007387 */ /* 0x000fe20000100800 */
[----:B------:R-:W-:-:S03]  /*483f0*/  IADD3 R3, P1, R56, R54, RZ ;  /* 0x0000003638037210 */ /* 0x000fc60007f3e0ff */
[----:B------:R0:W-:Y:S04]  /*48400*/  STL [R1+0x3fa4], R5 ;  /* 0x003fa40501007387 */ /* 0x0001e80000100800 */
[----:B------:R1:W-:Y:S01]  /*48410*/  STL [R1+0x3f88], R4 ;  /* 0x003f880401007387 */ /* 0x0003e20000100800 */
[----:B0-----:R-:W-:-:S03]  /*48420*/  IMAD.X R5, R57, 0x1, R2, P2 ;  /* 0x0000000139057824 */ /* 0x001fc600010e0602 */
[----:B------:R-:W-:Y:S01]  /*48430*/  STL [R1+0x24ec], R3 ;  /* 0x0024ec0301007387 */ /* 0x000fe20000100800 */
[----:B-1----:R-:W-:-:S03]  /*48440*/  IADD3 R4, P2, R56, R53, RZ ;  /* 0x0000003538047210 */ /* 0x002fc60007f5e0ff */
[----:B------:R0:W-:Y:S04]  /*48450*/  STL [R1+0x24f0], R5 ;  /* 0x0024f00501007387 */ /* 0x0001e80000100800 */
[----:B------:R1:W-:Y:S01]  /*48460*/  STL [R1+0x24e8], R4 ;  /* 0x0024e80401007387 */ /* 0x0003e20000100800 */
[----:B0-----:R-:W-:Y:S02]  /*48470*/  IMAD.X R5, R57, 0x1, R0, P3 ;  /* 0x0000000139057824 */ /* 0x001fe400018e0600 */
[----:B------:R-:W-:Y:S01]  /*48480*/  IMAD.X R6, R58, 0x1, R2, P4 ;  /* 0x000000013a067824 */ /* 0x000fe200020e0602 */
[----:B-1----:R-:W-:Y:S02]  /*48490*/  IADD3 R4, P3, R60, UR6, RZ ;  /* 0x000000063c047c10 */ /* 0x002fe4000ff7e0ff */
[----:B------:R0:W-:Y:S01]  /*484a0*/  STL [R1+0x24d4], R5 ;  /* 0x0024d40501007387 */ /* 0x0001e20000100800 */
[----:B------:R-:W-:Y:S01]  /*484b0*/  IMAD.X R7, R58, 0x1, R0, P5 ;  /* 0x000000013a077824 */ /* 0x000fe200028e0600 */
[----:B------:R-:W-:-:S02]  /*484c0*/  SHF.R.S32.HI R3, RZ, 0x1f, R56 ;  /* 0x0000001fff037819 */ /* 0x000fc40000011438 */
[----:B------:R1:W-:Y:S01]  /*484d0*/  STL [R1+0x24d8], R6 ;  /* 0x0024d80601007387 */ /* 0x0003e20000100800 */
[----:B0-----:R-:W-:-:S03]  /*484e0*/  IADD3 R5, P4, R61, UR6, RZ ;  /* 0x000000063d057c10 */ /* 0x001fc6000ff9e0ff */
[----:B------:R-:W-:Y:S04]  /*484f0*/  STL [R1+0x1fe8], R4 ;  /* 0x001fe80401007387 */ /* 0x000fe80000100800 */
[----:B------:R0:W-:Y:S04]  /*48500*/  STL [R1+0x24dc], R7 ;  /* 0x0024dc0701007387 */ /* 0x0001e80000100800 */
[----:B------:R-:W-:Y:S01]  /*48510*/  STL [R1+0x1fec], R5 ;  /* 0x001fec0501007387 */ /* 0x000fe20000100800 */
[C---:B-1----:R-:W-:Y:S02]  /*48520*/  IMAD.X R6, R59.reuse, 0x1, R2, P6 ;  /* 0x000000013b067824 */ /* 0x042fe400030e0602 */
[----:B0-----:R-:W-:-:S03]  /*48530*/  IMAD.X R7, R59, 0x1, R0, P0 ;  /* 0x000000013b077824 */ /* 0x001fc600000e0600 */
[----:B------:R0:W-:Y:S01]  /*48540*/  STL [R1+0x24e0], R6 ;  /* 0x0024e00601007387 */ /* 0x0001e20000100800 */
[----:B------:R-:W-:-:S03]  /*48550*/  IMAD.X R0, R3, 0x1, R0, P2 ;  /* 0x0000000103007824 */ /* 0x000fc600010e0600 */
[----:B------:R-:W-:Y:S01]  /*48560*/  STL [R1+0x24e4], R7 ;  /* 0x0024e40701007387 */ /* 0x000fe20000100800 */
[----:B0-----:R-:W-:Y:S01]  /*48570*/  IMAD.X R6, R3, 0x1, R2, P1 ;  /* 0x0000000103067824 */ /* 0x001fe200008e0602 */
[----:B------:R-:W-:Y:S02]  /*48580*/  LEA.HI.X.SX32 R2, R60, UR7, 0x1, P3 ;  /* 0x000000073c027c11 */ /* 0x000fe400098f0eff */
[----:B------:R-:W-:Y:S02]  /*48590*/  LEA.HI.X.SX32 R3, R61, UR7, 0x1, P4 ;  /* 0x000000073d037c11 */ /* 0x000fe4000a0f0eff */
[----:B------:R0:W-:Y:S04]  /*485a0*/  STL [R1+0x24d0], R6 ;  /* 0x0024d00601007387 */ /* 0x0001e80000100800 */
[----:B------:R1:W-:Y:S04]  /*485b0*/  STL [R1+0x24cc], R0 ;  /* 0x0024cc0001007387 */ /* 0x0003e80000100800 */
[----:B------:R-:W-:Y:S04]  /*485c0*/  STL [R1+0x1fe0], R2 ;  /* 0x001fe00201007387 */ /* 0x000fe80000100800 */
[----:B------:R-:W-:Y:S04]  /*485d0*/  STL [R1+0x1fe4], R3 ;  /* 0x001fe40301007387 */ /* 0x000fe80000100800 */
        /* <DEDUP_REMOVED lines=883> */
[----:B------:R-:W-:Y:S01]  /*4bd10*/  STL [R1+0x5e8], RZ ;  /* 0x0005e8ff01007387 */ /* 0x000fe20000100800 */
[----:B------:R-:W-:-:S03]  /*4bd20*/  UIMAD UR25, UR5, 0x3f, URZ ;  /* 0x0000003f051978a4 */ /* 0x000fc6000f8e023f */
[----:B------:R-:W-:Y:S04]  /*4bd30*/  STL [R1+0x5ec], RZ ;  /* 0x0005ecff01007387 */ /* 0x000fe80000100800 */
[----:B------:R-:W-:Y:S04]  /*4bd40*/  STL [R1+0x5c0], RZ ;  /* 0x0005c0ff01007387 */ /* 0x000fe80000100800 */
[----:B------:R-:W-:Y:S04]  /*4bd50*/  STL [R1+0x5c4], RZ ;  /* 0x0005c4ff01007387 */ /* 0x000fe80000100800 */
[----:B------:R-:W-:Y:S04]  /*4bd60*/  STL [R1+0x5c8], RZ ;  /* 0x0005c8ff01007387 */ /* 0x000fe80000100800 */
[----:B------:R-:W-:Y:S04]  /*4bd70*/  STL [R1+0x5cc], RZ ;  /* 0x0005ccff01007387 */ /* 0x000fe80000100800 */
[----:B------:R-:W-:Y:S01]  /*4bd80*/  STL [R1+0x1270], RZ ;  /* 0x001270ff01007387 */ /* 0x000fe20000100800 */
[----:B------:R-:W-:-:S03]  /*4bd90*/  USHF.R.S32.HI UR24, URZ, 0x1f, UR25 ;  /* 0x0000001f3f187899 */ /* 0x000fc60008011419 */
[----:B------:R-:W-:Y:S01]  /*4bda0*/  STL [R1+0x1274], RZ ;  /* 0x001274ff01007387 */ /* 0x000fe20000100800 */
[----:B0-----:R-:W-:-:S03]  /*4bdb0*/  IADD3 R6, P0, R5, UR25, RZ ;  /* 0x0000001905067c10 */ /* 0x001fc6000ff1e0ff */
[----:B------:R-:W-:Y:S01]  /*4bdc0*/  STL [R1+0x1278], RZ ;  /* 0x001278ff01007387 */ /* 0x000fe20000100800 */
[----:B-1----:R-:W-:-:S03]  /*4bdd0*/  IADD3 R0, P1, R4, UR25, RZ ;  /* 0x0000001904007c10 */ /* 0x002fc6000ff3e0ff */
[----:B------:R-:W-:Y:S04]  /*4bde0*/  STL [R1+0x127c], RZ ;  /* 0x00127cff01007387 */ /* 0x000fe80000100800 */
[----:B------:R-:W-:Y:S04]  /*4bdf0*/  STL [R1+0x1260], RZ ;  /* 0x001260ff01007387 */ /* 0x000fe80000100800 */
[----:B------:R-:W-:Y:S04]  /*4be00*/  STL [R1+0x1264], RZ ;  /* 0x001264ff01007387 */ /* 0x000fe80000100800 */
[----:B------:R-:W-:Y:S01]  /*4be10*/  STL [R1+0x1268], RZ ;  /* 0x001268ff01007387 */ /* 0x000fe20000100800 */
[----:B------:R-:W-:-:S03]  /*4be20*/  UIMAD UR26, UR5, 0x3e, URZ ;  /* 0x0000003e051a78a4 */ /* 0x000fc6000f8e023f */
[----:B------:R-:W-:Y:S04]  /*4be30*/  STL [R1+0x126c], RZ ;  /* 0x00126cff01007387 */ /* 0x000fe80000100800 */
[----:B------:R-:W-:Y:S04]  /*4be40*/  STL [R1+0x1250], RZ ;  /* 0x001250ff01007387 */ /* 0x000fe80000100800 */
[----:B------:R0:W-:Y:S04]  /*4be50*/  STL [R1+0x20e0], R6 ;  /* 0x0020e00601007387 */ /* 0x0001e80000100800 */
[----:B------:R-:W-:Y:S04]  /*4be60*/  STL [R1+0x1254], RZ ;  /* 0x001254ff01007387 */ /* 0x000fe80000100800 */
[----:B------:R1:W-:Y:S01]  /*4be70*/  STL [R1+0x20e8], R0 ;  /* 0x0020e80001007387 */ /* 0x0003e20000100800 */
[----:B0-----:R-:W-:Y:S01]  /*4be80*/  IADD3.X R6, R3, UR24, RZ, P0, !PT ;  /* 0x0000001803067c10 */ /* 0x001fe200087fe4ff */
[----:B------:R-:W-:-:S04]  /*4be90*/  USHF.R.S32.HI UR25, URZ, 0x1f, UR26 ;  /* 0x0000001f3f197899 */ /* 0x000fc8000801141a */
[----:B------:R0:W-:Y:S01]  /*4bea0*/  STL [R1+0x20dc], R6 ;  /* 0x0020dc0601007387 */ /* 0x0001e20000100800 */
[----:B-1----:R-:W-:-:S05]  /*4beb0*/  IADD3.X R0, R2, UR24, RZ, P1, !PT ;  /* 0x0000001802007c10 */ /* 0x002fca0008ffe4ff */
[----:B------:R1:W-:Y:S01]  /*4bec0*/  STL [R1+0x20e4], R0 ;  /* 0x0020e40001007387 */ /* 0x0003e20000100800 */
[----:B0-----:R-:W-:Y:S01]  /*4bed0*/  IADD3 R6, P0, R5, UR26, RZ ;  /* 0x0000001a05067c10 */ /* 0x001fe2000ff1e0ff */
[----:B------:R-:W-:-:S04]  /*4bee0*/  UIMAD UR27, UR5, 0x3d, URZ ;  /* 0x0000003d051b78a4 */ /* 0x000fc8000f8e023f */
[----:B------:R0:W-:Y:S01]  /*4bef0*/  STL [R1+0x20f0], R6 ;  /* 0x0020f00601007387 */ /* 0x0001e20000100800 */
[----:B-1----:R-:W-:-:S03]  /*4bf00*/  IADD3 R0, P1, R4, UR26, RZ ;  /* 0x0000001a04007c10 */ /* 0x002fc6000ff3e0ff */
        /* <DEDUP_REMOVED lines=316> */
[----:B------:R-:W-:-:S04]  /*4d2d0*/  USHF.L.U32 UR53, UR5, 0x5, URZ ;  /* 0x0000000505357899 */ /* 0x000fc8000800063f */
        /* <DEDUP_REMOVED lines=37> */
[----:B0-----:R-:W-:Y:S02]  /*4d530*/  IADD3.X R6, R3, UR56, RZ, P0, !PT ;  /* 0x0000003803067c10 */ /* 0x001fe400087fe4ff */
[----:B-1----:R-:W-:-:S03]  /*4d540*/  IADD3.X R0, R2, UR56, RZ, P1, !PT ;  /* 0x0000003802007c10 */ /* 0x002fc60008ffe4ff */
[----:B------:R0:W-:Y:S04]  /*4d550*/  STL [R1+0x22ec], R6 ;  /* 0x0022ec0601007387 */ /* 0x0001e80000100800 */
[----:B------:R1:W-:Y:S01]  /*4d560*/  STL [R1+0x22f4], R0 ;  /* 0x0022f40001007387 */ /* 0x0003e20000100800 */
[----:B0-----:R-:W-:Y:S02]  /*4d570*/  IADD3 R6, P0, R5, UR59, RZ ;  /* 0x0000003b05067c10 */ /* 0x001fe4000ff1e0ff */
[----:B-1----:R-:W-:-:S05]  /*4d580*/  IADD3 R0, P1, R4, UR59, RZ ;  /* 0x0000003b04007c10 */ /* 0x002fca000ff3e0ff */
[----:B------:R0:W-:Y:S04]  /*4d590*/  STL [R1+0x2308], R0 ;  /* 0x0023080001007387 */ /* 0x0001e80000100800 */
[----:B------:R-:W-:Y:S01]  /*4d5a0*/  STL [R1+0x2300], R6 ;  /* 0x0023000601007387 */ /* 0x000fe20000100800 */
[----:B------:R-:W-:Y:S02]  /*4d5b0*/  UIMAD UR6, UR5, 0x1c, URZ ;  /* 0x0000001c050678a4 */ /* 0x000fe4000f8e023f */
[----:B------:R-:W-:Y:S02]  /*4d5c0*/  UIMAD UR7, UR5, 0x1b, URZ ;  /* 0x0000001b050778a4 */ /* 0x000fe4000f8e023f */
[----:B------:R-:W-:Y:S02]  /*4d5d0*/  UIMAD UR8, UR5, 0x1a, URZ ;  /* 0x0000001a050878a4 */ /* 0x000fe4000f8e023f */
[----:B------:R-:W-:-:S02]  /*4d5e0*/  UIMAD UR9, UR5, 0x19, URZ ;  /* 0x00000019050978a4 */ /* 0x000fc4000f8e023f */
[----:B------:R-:W-:Y:S02]  /*4d5f0*/  UIMAD UR10, UR5, 0x18, URZ ;  /* 0x00000018050a78a4 */ /* 0x000fe4000f8e023f */
[----:B------:R-:W-:Y:S02]  /*4d600*/  UIMAD UR11, UR5, 0x17, URZ ;  /* 0x00000017050b78a4 */ /* 0x000fe4000f8e023f */
[----:B------:R-:W-:Y:S02]  /*4d610*/  UIMAD UR12, UR5, 0x16, URZ ;  /* 0x00000016050c78a4 */ /* 0x000fe4000f8e023f */
[----:B------:R-:W-:Y:S02]  /*4d620*/  UIMAD UR13, UR5, 0x15, URZ ;  /* 0x00000015050d78a4 */ /* 0x000fe4000f8e023f */
[----:B------:R-:W-:Y:S02]  /*4d630*/  UIMAD UR14, UR5, 0x14, URZ ;  /* 0x00000014050e78a4 */ /* 0x000fe4000f8e023f */
[----:B------:R-:W-:-:S02]  /*4d640*/  UIMAD UR15, UR5, 0x13, URZ ;  /* 0x00000013050f78a4 */ /* 0x000fc4000f8e023f */
[----:B------:R-:W-:Y:S02]  /*4d650*/  UIMAD UR16, UR5, 0x12, URZ ;  /* 0x00000012051078a4 */ /* 0x000fe4000f8e023f */
[----:B------:R-:W-:Y:S02]  /*4d660*/  UIMAD UR17, UR5, 0x11, URZ ;  /* 0x00000011051178a4 */ /* 0x000fe4000f8e023f */
[----:B------:R-:W-:Y:S02]  /*4d670*/  USHF.L.U32 UR18, UR5, 0x4, URZ ;  /* 0x0000000405127899 */ /* 0x000fe4000800063f */
[----:B------:R-:W-:Y:S02]  /*4d680*/  UIMAD UR19, UR5, 0xf, URZ ;  /* 0x0000000f051378a4 */ /* 0x000fe4000f8e023f */
[----:B------:R-:W-:Y:S02]  /*4d690*/  UIMAD UR20, UR5, 0xe, URZ ;  /* 0x0000000e051478a4 */ /* 0x000fe4000f8e023f */
[----:B------:R-:W-:-:S02]  /*4d6a0*/  UIMAD UR21, UR5, 0xd, URZ ;  /* 0x0000000d051578a4 */ /* 0x000fc4000f8e023f */
[----:B------:R-:W-:Y:S02]  /*4d6b0*/  UIMAD UR22, UR5, 0xc, URZ ;  /* 0x0000000c051678a4 */ /* 0x000fe4000f8e023f */
[----:B------:R-:W-:Y:S02]  /*4d6c0*/  UIMAD UR23, UR5, 0xb, URZ ;  /* 0x0000000b051778a4 */ /* 0x000fe4000f8e023f */
[----:B------:R-:W-:Y:S02]  /*4d6d0*/  UIMAD UR24, UR5, 0xa, URZ ;  /* 0x0000000a051878a4 */ /* 0x000fe4000f8e023f */
[----:B------:R-:W-:Y:S02]  /*4d6e0*/  UIMAD UR25, UR5, 0x9, URZ ;  /* 0x00000009051978a4 */ /* 0x000fe4000f8e023f */
[----:B------:R-:W-:Y:S02]  /*4d6f0*/  USHF.L.U32 UR26, UR5, 0x3, URZ ;  /* 0x00000003051a7899 */ /* 0x000fe4000800063f */
[----:B------:R-:W-:-:S02]  /*4d700*/  UIMAD UR27, UR5, 0x7, URZ ;  /* 0x00000007051b78a4 */ /* 0x000fc4000f8e023f */
[----:B------:R-:W-:Y:S02]  /*4d710*/  UIMAD UR28, UR5, 0x6, URZ ;  /* 0x00000006051c78a4 */ /* 0x000fe4000f8e023f */
[----:B------:R-:W-:Y:S02]  /*4d720*/  UIMAD UR29, UR5, 0x5, URZ ;  /* 0x00000005051d78a4 */ /* 0x000fe4000f8e023f */
[----:B------:R-:W-:Y:S02]  /*4d730*/  USHF.L.U32 UR30, UR5, 0x2, URZ ;  /* 0x00000002051e7899 */ /* 0x000fe4000800063f */
[----:B------:R-:W-:Y:S02]  /*4d740*/  UIMAD UR31, UR5, 0x3, URZ ;  /* 0x00000003051f78a4 */ /* 0x000fe4000f8e023f */
[----:B------:R-:W-:Y:S02]  /*4d750*/  USHF.L.U32 UR32, UR5, 0x1, URZ ;  /* 0x0000000105207899 */ /* 0x000fe4000800063f */
[----:B------:R-:W-:-:S02]  /*4d760*/  USHF.R.S32.HI UR33, URZ, 0x1f, UR5 ;  /* 0x0000001f3f217899 */ /* 0x000fc40008011405 */
[----:B------:R-:W-:Y:S02]  /*4d770*/  USHF.L.U32 UR34, UR5, 0x6, URZ ;  /* 0x0000000605227899 */ /* 0x000fe4000800063f */
[----:B------:R-:W-:Y:S02]  /*4d780*/  USHF.R.S32.HI UR58, URZ, 0x1f, UR59 ;  /* 0x0000001f3f3a7899 */ /* 0x000fe4000801143b */
[----:B------:R-:W-:Y:S02]  /*4d790*/  USHF.R.S32.HI UR35, URZ, 0x1f, UR6 ;  /* 0x0000001f3f237899 */ /* 0x000fe40008011406 */
[----:B------:R-:W-:Y:S02]  /*4d7a0*/  USHF.R.S32.HI UR36, URZ, 0x1f, UR7 ;  /* 0x0000001f3f247899 */ /* 0x000fe40008011407 */
[----:B------:R-:W-:Y:S02]  /*4d7b0*/  USHF.R.S32.HI UR37, URZ, 0x1f, UR8 ;  /* 0x0000001f3f257899 */ /* 0x000fe40008011408 */
[----:B------:R-:W-:-:S02]  /*4d7c0*/  USHF.R.S32.HI UR38, URZ, 0x1f, UR9 ;  /* 0x0000001f3f267899 */ /* 0x000fc40008011409 */
[----:B------:R-:W-:Y:S02]  /*4d7d0*/  USHF.R.S32.HI UR39, URZ, 0x1f, UR10 ;  /* 0x0000001f3f277899 */ /* 0x000fe4000801140a */
        /* <DEDUP_REMOVED lines=17> */
[----:B------:R-:W-:Y:S01]  /*4d8f0*/  USHF.R.S32.HI UR56, URZ, 0x1f, UR28 ;  /* 0x0000001f3f387899 */ /* 0x000fe2000801141c */
[----:B0-----:R-:W-:Y:S01]  /*4d900*/  IADD3.X R0, R3, UR58, RZ, P0, !PT ;  /* 0x0000003a03007c10 */ /* 0x001fe200087fe4ff */
[----:B------:R-:W0:Y:S01]  /*4d910*/  LDC R60, c[0x0][0x230] ;  /* 0x00008c00ff3c7b82 */ /* 0x000e220000000800 */
[----:B------:R-:W-:-:S03]  /*4d920*/  USHF.R.S32.HI UR59, URZ, 0x1f, UR29 ;  /* 0x0000001f3f3b7899 */ /* 0x000fc6000801141d */
[----:B------:R1:W-:Y:S04]  /*4d930*/  STL [R1+0x22fc], R0 ;  /* 0x0022fc0001007387 */ /* 0x0003e80000100800 */
[----:B------:R-:W2:Y:S01]  /*4d940*/  LDC R59, c[0x0][0x23c] ;  /* 0x00008f00ff3b7b82 */ /* 0x000ea20000000800 */
[----:B-1----:R-:W-:Y:S01]  /*4d950*/  IADD3.X R0, R2, UR58, RZ, P1, !PT ;  /* 0x0000003a02007c10 */ /* 0x002fe20008ffe4ff */
[----:B------:R-:W-:Y:S01]  /*4d960*/  USHF.R.S32.HI UR58, URZ, 0x1f, UR30 ;  /* 0x0000001f3f3a7899 */ /* 0x000fe2000801141e */
[----:B------:R-:W-:-:S03]  /*4d970*/  IADD3 R6, P1, R4, UR6, RZ ;  /* 0x0000000604067c10 */ /* 0x000fc6000ff3e0ff */
[----:B------:R1:W-:Y:S01]  /*4d980*/  STL [R1+0x2304], R0 ;  /* 0x0023040001007387 */ /* 0x0003e20000100800 */
[----:B0-----:R-:W-:Y:S01]  /*4d990*/  VIADD R60, R60, 0x3f ;  /* 0x0000003f3c3c7836 */ /* 0x001fe20000000000 */
[----:B-1----:R-:W-:Y:S01]  /*4d9a0*/  IADD3 R0, P0, R5, UR6, RZ ;  /* 0x0000000605007c10 */ /* 0x002fe2000ff1e0ff */
[----:B------:R-:W-:-:S03]  /*4d9b0*/  USHF.R.S32.HI UR6, URZ, 0x1f, UR31 ;  /* 0x0000001f3f067899 */ /* 0x000fc6000801141f */
[----:B------:R-:W-:Y:S02]  /*4d9c0*/  SHF.R.S32.HI R61, RZ, 0x1f, R60 ;  /* 0x0000001fff3d7819 */ /* 0x000fe4000001143c */
[----:B------:R-:W-:Y:S01]  /*4d9d0*/  IADD3.X R7, R3, UR35, RZ, P0, !PT ;  /* 0x0000002303077c10 */ /* 0x000fe200087fe4ff */
[----:B------:R2:W-:Y:S01]  /*4d9e0*/  STL [R1+0x2310], R0 ;  /* 0x0023100001007387 */ /* 0x0005e20000100800 */
[----:B------:R-:W-:-:S03]  /*4d9f0*/  LEA.HI R61, R61, R60, RZ, 0x6 ;  /* 0x0000003c3d3d7211 */ /* 0x000fc600078f30ff */
[----:B------:R0:W-:Y:S01]  /*4da00*/  STL [R1+0x2318], R6 ;  /* 0x0023180601007387 */ /* 0x0001e20000100800 */
[----:B------:R-:W-:-:S03]  /*4da10*/  SHF.R.S32.HI R8, RZ, 0x6, R61 ;  /* 0x00000006ff087819 */ /* 0x000fc6000001143d */
[----:B------:R1:W-:Y:S01]  /*4da20*/  STL [R1+0x230c], R7 ;  /* 0x00230c0701007387 */ /* 0x0003e20000100800 */
[----:B--2---:R-:W-:Y:S01]  /*4da30*/  IMAD.SHL.U32 R0, R59, 0x40, RZ ;  /* 0x000000403b007824 */ /* 0x004fe200078e00ff */
[----:B0-----:R-:W-:Y:S01]  /*4da40*/  IADD3.X R6, R2, UR35, RZ, P1, !PT ;  /* 0x0000002302067c10 */ /* 0x001fe20008ffe4ff */
[----:B------:R-:W-:Y:S01]  /*4da50*/  USHF.R.S32.HI UR35, URZ, 0x1f, UR32 ;  /* 0x0000001f3f237899 */ /* 0x000fe20008011420 */
[----:B-1----:R-:W-:-:S03]  /*4da60*/  IADD3 R7, P0, R5, UR7, RZ ;  /* 0x0000000705077c10 */ /* 0x002fc6000ff1e0ff */
[----:B------:R0:W-:Y:S04]  /*4da70*/  STL [R1+0x2314], R6 ;  /* 0x0023140601007387 */ /* 0x0001e80000100800 */
[----:B------:R1:W-:Y:S01]  /*4da80*/  STL [R1+0x2320], R7 ;  /* 0x0023200701007387 */ /* 0x0003e20000100800 */
[----:B0-----:R-:W-:Y:S01]  /*4da90*/  IADD3 R6, P1, R4, UR7, RZ ;  /* 0x0000000704067c10 */ /* 0x001fe2000ff3e0ff */
[----:B------:R-:W-:-:S04]  /*4daa0*/  USHF.R.S32.HI UR7, URZ, 0x1f, UR34 ;  /* 0x0000001f3f077899 */ /* 0x000fc80008011422 */
[----:B------:R0:W-:Y:S04]  /*4dab0*/  STL [R1+0x2328], R6 ;  /* 0x0023280601007387 */ /* 0x0001e80000100800 */
[----:B------:R-:W-:Y:S01]  /*4dac0*/  STL [R1+0x87c], RZ ;  /* 0x00087cff01007387 */ /* 0x000fe20000100800 */
[----:B------:R-:W-:-:S03]  /*4dad0*/  SHF.R.S32.HI R0, RZ, 0x1f, R0 ;  /* 0x0000001fff007819 */ /* 0x000fc60000011400 */
        /* <DEDUP_REMOVED lines=41> */
[----:B------:R-:W2:Y:S03]  /*4dd70*/  S2R R60, SR_TID.X ;  /* 0x00000000003c7919 */ /* 0x000ea60000002100 */
        /* <DEDUP_REMOVED lines=8> */
[----:B--2---:R-:W-:-:S02]  /*4de00*/  LOP3.LUT R61, R60, 0x3, RZ, 0xc0, !PT ;  /* 0x000000033c3d7812 */ /* 0x004fc400078ec0ff */
[----:B------:R-:W-:Y:S01]  /*4de10*/  SHF.R.U32.HI R60, RZ, 0x2, R60 ;  /* 0x00000002ff3c7819 */ /* 0x000fe2000001163c */
[----:B------:R-:W-:Y:S02]  /*4de20*/  STL [R1+0x284], RZ ;  /* 0x000284ff01007387 */ /* 0x000fe40000100800 */
[----:B------:R-:W-:Y:S01]  /*4de30*/  IMAD R61, R61, 0x110, RZ ;  /* 0x000001103d3d7824 */ /* 0x000fe200078e02ff */
[----:B------:R-:W-:Y:S01]  /*4de40*/  SGXT.U32 R60, R60, 0x3 ;  /* 0x000000033c3c781a */ /* 0x000fe20000000000 */
[----:B------:R-:W-:Y:S03]  /*4de50*/  STL [R1+0x288], RZ ;  /* 0x000288ff01007387 */ /* 0x000fe60000100800 */
[----:B------:R-:W-:Y:S01]  /*4de60*/  LOP3.LUT R61, R61, R60, RZ, 0xfc, !PT ;  /* 0x0000003c3d3d7212 */ /* 0x000fe200078efcff */
[----:B------:R-:W-:Y:S03]  /*4de70*/  STL [R1+0x28c], RZ ;  /* 0x00028cff01007387 */ /* 0x000fe60000100800 */
[C---:B------:R-:W-:Y:S01]  /*4de80*/  LOP3.LUT R8, R61.reuse, 0x10, RZ, 0x3c, !PT ;  /* 0x000000103d087812 */ /* 0x040fe200078e3cff */
[----:B------:R-:W-:Y:S01]  /*4de90*/  STL [R1+0x260], RZ ;  /* 0x000260ff01007387 */ /* 0x000fe20000100800 */
[----:B-1----:R-:W-:-:S02]  /*4dea0*/  LOP3.LUT R7, R61, 0x20, RZ, 0x3c, !PT ;  /* 0x000000203d077812 */ /* 0x002fc400078e3cff */
[----:B------:R-:W-:Y:S01]  /*4deb0*/  IADD3 R8, P2, R5, UR8, RZ ;  /* 0x0000000805087c10 */ /* 0x000fe2000ff5e0ff */
[----:B------:R-:W-:Y:S01]  /*4dec0*/  STL [R1+0x264], RZ ;  /* 0x000264ff01007387 */ /* 0x000fe20000100800 */
[----:B0-----:R-:W-:Y:S02]  /*4ded0*/  LOP3.LUT R6, R61, 0x30, RZ, 0x3c, !PT ;  /* 0x000000303d067812 */ /* 0x001fe400078e3cff */
[----:B------:R-:W-:Y:S01]  /*4dee0*/  IADD3 R7, P3, R4, UR8, RZ ;  /* 0x0000000804077c10 */ /* 0x000fe2000ff7e0ff */
[----:B------:R-:W-:Y:S01]  /*4def0*/  STL [R1+0x268], RZ ;  /* 0x000268ff01007387 */ /* 0x000fe20000100800 */
[----:B------:R-:W-:-:S03]  /*4df00*/  IADD3 R6, P4, R5, UR9, RZ ;  /* 0x0000000905067c10 */ /* 0x000fc6000ff9e0ff */
        /* <DEDUP_REMOVED lines=37> */
[----:B------:R0:W-:Y:S04]  /*4e160*/  STL [R1+0x2330], R8 ;  /* 0x0023300801007387 */ /* 0x0001e80000100800 */
[----:B------:R1:W-:Y:S04]  /*4e170*/  STL [R1+0x2338], R7 ;  /* 0x0023380701007387 */ /* 0x0003e80000100800 */
[----:B------:R2:W-:Y:S01]  /*4e180*/  STL [R1+0x2340], R6 ;  /* 0x0023400601007387 */ /* 0x0005e20000100800 */
[----:B0-----:R-:W-:-:S02]  /*4e190*/  IADD3 R8, P5, R4, UR9, RZ ;  /* 0x0000000904087c10 */ /* 0x001fc4000ffbe0ff */
[----:B-1----:R-:W-:-:S03]  /*4e1a0*/  IADD3.X R7, R3, UR36, RZ, P0, !PT ;  /* 0x0000002403077c10 */ /* 0x002fc600087fe4ff */
[----:B------:R0:W-:Y:S01]  /*4e1b0*/  STL [R1+0x2348], R8 ;  /* 0x0023480801007387 */ /* 0x0001e20000100800 */
[----:B--2---:R-:W-:-:S03]  /*4e1c0*/  IADD3 R6, P0, R5, UR10, RZ ;  /* 0x0000000a05067c10 */ /* 0x004fc6000ff1e0ff */
[----:B------:R1:W-:Y:S04]  /*4e1d0*/  STL [R1+0x231c], R7 ;  /* 0x00231c0701007387 */ /* 0x0003e80000100800 */
[----:B------:R2:W-:Y:S01]  /*4e1e0*/  STL [R1+0x2350], R6 ;  /* 0x0023500601007387 */ /* 0x0005e20000100800 */
[----:B0-----:R-:W-:Y:S02]  /*4e1f0*/  IADD3.X R8, R2, UR36, RZ, P1, !PT ;  /* 0x0000002402087c10 */ /* 0x001fe40008ffe4ff */
[----:B-1----:R-:W-:-:S03]  /*4e200*/  IADD3 R7, P1, R4, UR10, RZ ;  /* 0x0000000a04077c10 */ /* 0x002fc6000ff3e0ff */
[----:B------:R0:W-:Y:S01]  /*4e210*/  STL [R1+0x2324], R8 ;  /* 0x0023240801007387 */ /* 0x0001e20000100800 */
[----:B--2---:R-:W-:-:S03]  /*4e220*/  IADD3.X R6, R3, UR37, RZ, P2, !PT ;  /* 0x0000002503067c10 */ /* 0x004fc600097fe4ff */
[----:B------:R1:W-:Y:S04]  /*4e230*/  STL [R1+0x2358], R7 ;  /* 0x0023580701007387 */ /* 0x0003e80000100800 */
[----:B------:R2:W-:Y:S01]  /*4e240*/  STL [R1+0x232c], R6 ;  /* 0x00232c0601007387 */ /* 0x0005e20000100800 */
[----:B0-----:R-:W-:Y:S02]  /*4e250*/  IADD3 R8, P2, R5, UR11, RZ ;  /* 0x0000000b05087c10 */ /* 0x001fe4000ff5e0ff */
        /* <DEDUP_REMOVED lines=175> */
[----:B------:R-:W-:Y:S01]  /*4ed50*/  STL [R1+0x248c], R8 ;  /* 0x00248c0801007387 */ /* 0x000fe20000100800 */
[----:B--2---:R-:W-:-:S03]  /*4ed60*/  IADD3.X R6, R2, UR58, RZ, P5, !PT ;  /* 0x0000003a02067c10 */ /* 0x004fc6000affe4ff */
[----:B------:R-:W-:Y:S01]  /*4ed70*/  STL [R1+0x24c0], R7 ;  /* 0x0024c00701007387 */ /* 0x000fe20000100800 */
[----:B------:R-:W-:Y:S02]  /*4ed80*/  IADD3 R5, P5, R4, UR5, RZ ;  /* 0x0000000504057c10 */ /* 0x000fe4000ffbe0ff */
[----:B------:R-:W-:Y:S01]  /*4ed90*/  IADD3.X R4, R3, UR6, RZ, P0, !PT ;  /* 0x0000000603047c10 */ /* 0x000fe200087fe4ff */
[----:B------:R0:W-:Y:S04]  /*4eda0*/  STL [R1+0x2494], R6 ;  /* 0x0024940601007387 */ /* 0x0001e80000100800 */
[----:B------:R1:W-:Y:S04]  /*4edb0*/  STL [R1+0x24c8], R5 ;  /* 0x0024c80501007387 */ /* 0x0003e80000100800 */
[----:B------:R2:W-:Y:S01]  /*4edc0*/  STL [R1+0x249c], R4 ;  /* 0x00249c0401007387 */ /* 0x0005e20000100800 */
[----:B0-----:R-:W-:-:S02]  /*4edd0*/  IADD3.X R6, R2, UR6, RZ, P1, !PT ;  /* 0x0000000602067c10 */ /* 0x001fc40008ffe4ff */
[----:B-1----:R-:W-:-:S03]  /*4ede0*/  IADD3.X R5, R3, UR35, RZ, P2, !PT ;  /* 0x0000002303057c10 */ /* 0x002fc600097fe4ff */
[----:B------:R0:W-:Y:S01]  /*4edf0*/  STL [R1+0x24a4], R6 ;  /* 0x0024a40601007387 */ /* 0x0001e20000100800 */
[----:B------:R-:W-:Y:S02]  /*4ee00*/  IADD3.X R3, R3, UR33, RZ, P4, !PT ;  /* 0x0000002103037c10 */ /* 0x000fe4000a7fe4ff */
[C---:B--2---:R-:W-:Y:S01]  /*4ee10*/  IADD3.X R4, R2.reuse, UR35, RZ, P3, !PT ;  /* 0x0000002302047c10 */ /* 0x044fe20009ffe4ff */
[----:B------:R0:W-:Y:S01]  /*4ee20*/  STL [R1+0x24ac], R5 ;  /* 0x0024ac0501007387 */ /* 0x0001e20000100800 */
[----:B------:R-:W-:-:S03]  /*4ee30*/  IADD3.X R2, R2, UR33, RZ, P5, !PT ;  /* 0x0000002102027c10 */ /* 0x000fc6000affe4ff */
[----:B------:R0:W-:Y:S04]  /*4ee40*/  STL [R1+0x24b4], R4 ;  /* 0x0024b40401007387 */ /* 0x0001e80000100800 */
[----:B------:R0:W-:Y:S04]  /*4ee50*/  STL [R1+0x24c4], R2 ;  /* 0x0024c40201007387 */ /* 0x0001e80000100800 */
[----:B------:R0:W-:Y:S02]  /*4ee60*/  STL [R1+0x24bc], R3 ;  /* 0x0024bc0301007387 */ /* 0x0001e40000100800 */
.L_x_1:
[----:B0-----:R-:W2:Y:S01]  /*4ee70*/  LDL R5, [R1+0x1fe0] ;  /* 0x001fe00001057983 */ /* 0x001ea20000100800 */
[----:B------:R-:W0:Y:S03]  /*4ee80*/  LDC R2, c[0x0][0x230] ;  /* 0x00008c00ff027b82 */ /* 0x000e260000000800 */
[----:B--2---:R1:W-:Y:S04]  /*4ee90*/  STL [R1+0x5674], R5 ;  /* 0x0056740501007387 */ /* 0x0043e80000100800 */
[----:B------:R-:W2:Y:S04]  /*4eea0*/  LDL R4, [R1+0x1fe8] ;  /* 0x001fe80001047983 */ /* 0x000ea80000100800 */
[----:B-1----:R-:W0:Y:S04]  /*4eeb0*/  LDL R5, [R1+0x2090] ;  /* 0x0020900001057983 */ /* 0x002e280000100800 */
[----:B------:R-:W-:Y:S04]  /*4eec0*/  STL [R1+0x5658], R24 ;  /* 0x0056581801007387 */ /* 0x000fe80000100800 */
[----:B------:R-:W-:Y:S04]  /*4eed0*/  STL [R1+0x5660], R24 ;  /* 0x0056601801007387 */ /* 0x000fe80000100800 */
[----:B------:R-:W-:Y:S04]  /*4eee0*/  STL [R1+0x5668], R24 ;  /* 0x0056681801007387 */ /* 0x000fe80000100800 */
[----:B------:R1:W-:Y:S04]  /*4eef0*/  STL [R1+0x5670], R24 ;  /* 0x0056701801007387 */ /* 0x0003e80000100800 */
[----:B------:R-:W-:Y:S04]  /*4ef00*/  STL [R1+0x5654], R23 ;  /* 0x0056541701007387 */ /* 0x000fe80000100800 */
        /* <DEDUP_REMOVED lines=58> */
[----:B------:R-:W-:Y:S01]  /*4f2b0*/  STL [R1+0x551c], R0 ;  /* 0x00551c0001007387 */ /* 0x000fe20000100800 */
[----:B0-----:R-:W-:-:S03]  /*4f2c0*/  IMAD R2, R5, -0x40, R2 ;  /* 0xffffffc005027824 */ /* 0x001fc600078e0202 */
[----:B------:R-:W2:Y:S02]  /*4f2d0*/  LDL.LU R5, [R1+0x5674] ;  /* 0x0056740001057983 */ /* 0x000ea40000300800 */
[----:B------:R-:W-:Y:S02]  /*4f2e0*/  ISETP.GT.AND P0, PT, R2, RZ, PT ;  /* 0x000000ff0200720c */ /* 0x000fe40003f04270 */
[----:B-1----:R-:W-:-:S11]  /*4f2f0*/  PRMT R24, RZ, 0x7610, R24 ;  /* 0x00007610ff187816 */ /* 0x002fd60000000018 */
[----:B--2---:R-:W2:Y:S04]  /*4f300*/  @P0 LDG.E.U8 R24, desc[UR46][R4.64] ;  /* 0x0000002e04180981 */ /* 0x004ea8000c1e1100 */
[----:B--2---:R0:W-:Y:S04]  /*4f310*/  STL [R1+0x118], R24 ;  /* 0x0001181801007387 */ /* 0x0041e80000100800 */
[----:B0-----:R-:W2:Y:S04]  /*4f320*/  LDL.LU R24, [R1+0x5670] ;  /* 0x0056700001187983 */ /* 0x001ea80000300800 */
[----:B------:R-:W3:Y:S04]  /*4f330*/  LDL R4, [R1+0x1fe4] ;  /* 0x001fe40001047983 */ /* 0x000ee80000100800 */
[----:B------:R-:W3:Y:S01]  /*4f340*/  LDL R5, [R1+0x1fec] ;  /* 0x001fec0001057983 */ /* 0x000ee20000100800 */
[----:B------:R-:W-:-:S02]  /*4f350*/  PRMT R23, RZ, 0x7610, R23 ;  /* 0x00007610ff177816 */ /* 0x000fc40000000017 */
[----:B---3--:R-:W-:-:S04]  /*4f360*/  @P0 LOP3.LUT R5, R5, R4, RZ, 0x3c, !PT ;  /* 0x0000000405050212 */ /* 0x008fc800078e3cff */
[----:B------:R-:W-:-:S04]  /*4f370*/  @P0 LOP3.LUT R4, R5, R4, RZ, 0x3c, !PT ;  /* 0x0000000405040212 */ /* 0x000fc800078e3cff */
[----:B------:R-:W-:-:S05]  /*4f380*/  @P0 LOP3.LUT R5, R5, R4, RZ, 0x3c, !PT ;  /* 0x0000000405050212 */ /* 0x000fca00078e3cff */
[----:B------:R-:W3:Y:S01]  /*4f390*/  @P0 LDG.E.U8 R23, desc[UR46][R4.64] ;  /* 0x0000002e04170981 */ /* 0x000ee2000c1e1100 */
[----:B------:R-:W-:-:S03]  /*4f3a0*/  ISETP.GT.AND P1, PT, R2, 0x1, PT ;  /* 0x000000010200780c */ /* 0x000fc60003f24270 */
[----:B---3--:R0:W-:Y:S04]  /*4f3b0*/  STL [R1+0x114], R23 ;  /* 0x0001141701007387 */ /* 0x0081e80000100800 */
[----:B0-----:R-:W3:Y:S04]  /*4f3c0*/  LDL.LU R23, [R1+0x566c] ;  /* 0x00566c0001177983 */ /* 0x001ee80000300800 */
[----:B------:R-:W4:Y:S04]  /*4f3d0*/  LDL R4, [R1+0x24c4] ;  /* 0x0024c40001047983 */ /* 0x000f280000100800 */
[----:B------:R-:W4:Y:S01]  /*4f3e0*/  LDL R5, [R1+0x24c8] ;  /* 0x0024c80001057983 */ /* 0x000f220000100800 */
[----:B--2---:R-:W-:-:S02]  /*4f3f0*/  PRMT R24, RZ, 0x7610, R24 ;  /* 0x00007610ff187816 */ /* 0x004fc40000000018 */
[----:B----4-:R-:W-:-:S04]  /*4f400*/  @P1 LOP3.LUT R5, R5, R4, RZ, 0x3c, !PT ;  /* 0x0000000405051212 */ /* 0x010fc800078e3cff */
[----:B------:R-:W-:-:S04]  /*4f410*/  @P1 LOP3.LUT R4, R5, R4, RZ, 0x3c, !PT ;  /* 0x0000000405041212 */ /* 0x000fc800078e3cff */
[----:B------:R-:W-:-:S05]  /*4f420*/  @P1 LOP3.LUT R5, R5, R4, RZ, 0x3c, !PT ;  /* 0x0000000405051212 */ /* 0x000fca00078e3cff */
[----:B------:R-:W2:Y:S04]  /*4f430*/  @P1 LDG.E.U8 R24, desc[UR46][R4.64] ;  /* 0x0000002e04181981 */ /* 0x000ea8000c1e1100 */
[----:B--2---:R0:W-:Y:S04]  /*4f440*/  STL [R1+0x110], R24 ;  /* 0x0001101801007387 */ /* 0x0041e80000100800 */
[----:B0-----:R-:W2:Y:S04]  /*4f450*/  LDL.LU R24, [R1+0x5668] ;  /* 0x0056680001187983 */ /* 0x001ea80000300800 */
[----:B------:R-:W4:Y:S04]  /*4f460*/  LDL R4, [R1+0x24bc] ;  /* 0x0024bc0001047983 */ /* 0x000f280000100800 */
[----:B------:R-:W4:Y:S01]  /*4f470*/  LDL R5, [R1+0x24c0] ;  /* 0x0024c00001057983 */ /* 0x000f220000100800 */
[----:B---3--:R-:W-:-:S02]  /*4f480*/  PRMT R23, RZ, 0x7610, R23 ;  /* 0x00007610ff177816 */ /* 0x008fc40000000017 */
[----:B----4-:R-:W-:-:S04]  /*4f490*/  @P1 LOP3.LUT R5, R5, R4, RZ, 0x3c, !PT ;  /* 0x0000000405051212 */ /* 0x010fc800078e3cff */
        /* <DEDUP_REMOVED lines=46> */
[----:B------:R-:W-:-:S02]  /*4f780*/  PRMT R21, RZ, 0x7610, R21 ;  /* 0x00007610ff157816 */ /* 0x000fc40000000015 */
[----:B----4-:R-:W-:-:S04]  /*4f790*/  @P1 LOP3.LUT R5, R5, R4, RZ, 0x3c, !PT ;  /* 0x0000000405051212 */ /* 0x010fc800078e3cff */
[----:B------:R-:W-:-:S04]  /*4f7a0*/  @P1 LOP3.LUT R4, R5, R4, RZ, 0x3c, !PT ;  /* 0x0000000405041212 */ /* 0x000fc800078e3cff */
[----:B------:R-:W-:-:S05]  /*4f7b0*/  @P1 LOP3.LUT R5, R5, R4, RZ, 0x3c, !PT ;  /* 0x0000000405051212 */ /* 0x000fca00078e3cff */
[----:B------:R-:W4:Y:S04]  /*4f7c0*/  @P1 LDG.E.U8 R21, desc[UR46][R4.64] ;  /* 0x0000002e04151981 */ /* 0x000f28000c1e1100 */
[----:B----4-:R0:W-:Y:S04]  /*4f7d0*/  STL [R1+0xf8], R21 ;  /* 0x0000f81501007387 */ /* 0x0101e80000100800 */
[----:B0-----:R-:W4:Y:S04]  /*4f7e0*/  LDL.LU R21, [R1+0x5650] ;  /* 0x0056500001157983 */ /* 0x001f280000300800 */
[----:B------:R-:W5:Y:S04]  /*4f7f0*/  LDL R4, [R1+0x248c] ;  /* 0x00248c0001047983 */ /* 0x000f680000100800 */
[----:B------:R-:W5:Y:S01]  /*4f800*/  LDL R5, [R1+0x2490] ;  /* 0x0024900001057983 */ /* 0x000f620000100800 */
[----:B------:R-:W-:-:S02]  /*4f810*/  PRMT R20, RZ, 0x7610, R20 ;  /* 0x00007610ff147816 */ /* 0x000fc40000000014 */
[----:B-----5:R-:W-:-:S04]  /*4f820*/  @P1 LOP3.LUT R5, R5, R4, RZ, 0x3c, !PT ;  /* 0x0000000405051212 */ /* 0x020fc800078e3cff */
[----:B------:R-:W-:-:S04]  /*4f830*/  @P1 LOP3.LUT R4, R5, R4, RZ, 0x3c, !PT ;  /* 0x0000000405041212 */ /* 0x000fc800078e3cff */
[----:B------:R-:W-:-:S05]  /*4f840*/  @P1 LOP3.LUT R5, R5, R4, RZ, 0x3c, !PT ;  /* 0x0000000405051212 */ /* 0x000fca00078e3cff */
[----:B------:R-:W5:Y:S01]  /*4f850*/  @P1 LDG.E.U8 R20, desc[UR46][R4.64] ;  /* 0x0000002e04141981 */ /* 0x000f62000c1e1100 */
[----:B------:R-:W-:-:S03]  /*4f860*/  ISETP.GT.AND P2, PT, R2, 0x5, PT ;  /* 0x000000050200780c */ /* 0x000fc60003f44270 */
[----:B-----5:R0:W-:Y:S04]  /*4f870*/  STL [R1+0xf4], R20 ;  /* 0x0000f41401007387 */ /* 0x0201e80000100800 */
[----:B0-----:R-:W5:Y:S04]  /*4f880*/  LDL.LU R20, [R1+0x564c] ;  /* 0x00564c0001147983 */ /* 0x001f680000300800 */
[----:B------:R-:W2:Y:S04]  /*4f890*/  LDL R4, [R1+0x2484] ;  /* 0x0024840001047983 */ /* 0x000ea80000100800 */
[----:B------:R-:W2:Y:S01]  /*4f8a0*/  LDL R5, [R1+0x2488] ;  /* 0x0024880001057983 */ /* 0x000ea20000100800 */
[----:B------:R-:W-:-:S02]  /*4f8b0*/  PRMT R22, RZ, 0x7610, R22 ;  /* 0x00007610ff167816 */ /* 0x000fc40000000016 */
[----:B--2---:R-:W-:-:S04]  /*4f8c0*/  @P2 LOP3.LUT R5, R5, R4, RZ, 0x3c, !PT ;  /* 0x0000000405052212 */ /* 0x004fc800078e3cff */
[----:B------:R-:W-:-:S04]  /*4f8d0*/  @P2 LOP3.LUT R4, R5, R4, RZ, 0x3c, !PT ;  /* 0x0000000405042212 */ /* 0x000fc800078e3cff */
[----:B------:R-:W-:-:S05]  /*4f8e0*/  @P2 LOP3.LUT R5, R5, R4, RZ, 0x3c, !PT ;  /* 0x0000000405052212 */ /* 0x000fca00078e3cff */
[----:B------:R-:W2:Y:S04]  /*4f8f0*/  @P2 LDG.E.U8 R22, desc[UR46][R4.64] ;  /* 0x0000002e04162981 */ /* 0x000ea8000c1e1100 */
        /* <DEDUP_REMOVED lines=426> */
[----:B------:R0:W3:Y:S04]  /*513a0*/  @P0 LDG.E.U8 R24, desc[UR46][R4.64] ;  /* 0x0000002e04180981 */ /* 0x0000e8000c1e1100 */
[----:B------:R-:W0:Y:S04]  /*513b0*/  LDL R4, [R1+0x2314] ;  /* 0x0023140001047983 */ /* 0x000e280000100800 */
[----:B------:R-:W0:Y:S01]  /*513c0*/  LDL R5, [R1+0x2318] ;  /* 0x0023180001057983 */ /* 0x000e220000100800 */
[----:B------:R-:W-:Y:S02]  /*513d0*/  ISETP.GT.AND P1, PT, R2, 0x1c, PT ;  /* 0x0000001c0200780c */ /* 0x000fe40003f24270 */
[----:B------:R-:W-:-:S11]  /*513e0*/  PRMT R39, RZ, 0x7610, R39 ;  /* 0x00007610ff277816 */ /* 0x000fd60000000027 */
[----:B0-----:R-:W-:-:S04]  /*513f0*/  @P1 LOP3.LUT R5, R5, R4, RZ, 0x3c, !PT ;  /* 0x0000000405051212 */ /* 0x001fc800078e3cff */
[----:B------:R-:W-:-:S04]  /*51400*/  @P1 LOP3.LUT R4, R5, R4, RZ, 0x3c, !PT ;  /* 0x0000000405041212 */ /* 0x000fc800078e3cff */
[----:B------:R-:W-:-:S05]  /*51410*/  @P1 LOP3.LUT R5, R5, R4, RZ, 0x3c, !PT ;  /* 0x0000000405051212 */ /* 0x000fca00078e3cff */
[----:B------:R-:W4:Y:S04]  /*51420*/  @P1 LDG.E.U8 R39, desc[UR46][R4.64] ;  /* 0x0000002e04271981 */ /* 0x000f28000c1e1100 */
[----:B---3--:R0:W-:Y:S04]  /*51430*/  STL [R1+0x3c], R24 ;  /* 0x00003c1801007387 */ /* 0x0081e80000100800 */
[----:B0-----:R-:W3:Y:S04]  /*51440*/  LDL R24, [R1+0x22f8] ;  /* 0x0022f80001187983 */ /* 0x001ee80000100800 */
        /* <DEDUP_REMOVED lines=18> */
[----:B------:R0:W2:Y:S04]  /*51570*/  @P2 LDG.E.U8 R23, desc[UR46][R4.64] ;  /* 0x0000002e04172981 */ /* 0x0000a8000c1e1100 */
[----:B------:R-:W0:Y:S04]  /*51580*/  LDL R4, [R1+0x22fc] ;  /* 0x0022fc0001047983 */ /* 0x000e280000100800 */
[----:B------:R-:W0:Y:S01]  /*51590*/  LDL R5, [R1+0x2300] ;  /* 0x0023000001057983 */ /* 0x000e220000100800 */
[----:B------:R-:W-:Y:S02]  /*515a0*/  PRMT R43, RZ, 0x7610, R43 ;  /* 0x00007610ff2b7816 */ /* 0x000fe4000000002b */
[----:B0-----:R-:W-:-:S04]  /*515b0*/  @P2 LOP3.LUT R5, R5, R4, RZ, 0x3c, !PT ;  /* 0x0000000405052212 */ /* 0x001fc800078e3cff */
[----:B------:R-:W-:-:S04]  /*515c0*/  @P2 LOP3.LUT R4, R5, R4, RZ, 0x3c, !PT ;  /* 0x0000000405042212 */ /* 0x000fc800078e3cff */
[----:B------:R-:W-:-:S05]  /*515d0*/  @P2 LOP3.LUT R5, R5, R4, RZ, 0x3c, !PT ;  /* 0x0000000405052212 */ /* 0x000fca00078e3cff */
[----:B------:R-:W3:Y:S04]  /*515e0*/  @P2 LDG.E.U8 R43, desc[UR46][R4.64] ;  /* 0x0000002e042b2981 */ /* 0x000ee8000c1e1100 */
[----:B--2---:R0:W-:Y:S04]  /*515f0*/  STL [R1+0x30], R23 ;  /* 0x0000301701007387 */ /* 0x0041e80000100800 */
[----:B0-----:R-:W2:Y:S01]  /*51600*/  LDL R23, [R1+0x22e0] ;  /* 0x0022e00001177983 */ /* 0x001ea20000100800 */
[----:B------:R-:W-:-:S03]  /*51610*/  ISETP.GT.AND P0, PT, R2, 0x1e, PT ;  /* 0x0000001e0200780c */ /* 0x000fc60003f04270 */
[----:B---3--:R0:W-:Y:S04]  /*51620*/  STL [R1+0x2c], R43 ;  /* 0x00002c2b01007387 */ /* 0x0081e80000100800 */
[----:B0-----:R-:W3:Y:S04]  /*51630*/  LDL.LU R43, [R1+0x558c] ;  /* 0x00558c00012b7983 */ /* 0x001ee80000300800 */
[----:B------:R-:W4:Y:S01]  /*51640*/  LDL R5, [R1+0x22f4] ;  /* 0x0022f40001057983 */ /* 0x000f220000100800 */
[----:B------:R-:W-:Y:S01]  /*51650*/  PRMT R21, RZ, 0x7610, R21 ;  /* 0x00007610ff157816 */ /* 0x000fe20000000015 */
[----:B------:R-:W-:Y:S01]  /*51660*/  @P0 IMAD.MOV.U32 R4, RZ, RZ, R24 ;  /* 0x000000ffff040224 */ /* 0x000fe200078e0018 */
[----:B------:R-:W-:Y:S01]  /*51670*/  PRMT R45, RZ, 0x7610, R45 ;  /* 0x00007610ff2d7816 */ /* 0x000fe2000000002d */
[----:B------:R-:W5:Y:S04]  /*51680*/  LDL R24, [R1+0x22cc] ;  /* 0x0022cc0001187983 */ /* 0x000f680000100800 */
[----:B----4-:R0:W4:Y:S04]  /*51690*/  @P0 LDG.E.U8 R21, desc[UR46][R4.64] ;  /* 0x0000002e04150981 */ /* 0x010128000c1e1100 */
[----:B------:R-:W0:Y:S04]  /*516a0*/  LDL R4, [R1+0x22ec] ;  /* 0x0022ec0001047983 */ /* 0x000e280000100800 */
[----:B------:R-:W0:Y:S02]  /*516b0*/  LDL R5, [R1+0x22f0] ;  /* 0x0022f00001057983 */ /* 0x000e240000100800 */
[----:B0-----:R-:W-:-:S04]  /*516c0*/  @P0 LOP3.LUT R5, R5, R4, RZ, 0x3c, !PT ;  /* 0x0000000405050212 */ /* 0x001fc800078e3cff */
[----:B------:R-:W-:-:S04]  /*516d0*/  @P0 LOP3.LUT R4, R5, R4, RZ, 0x3c, !PT ;  /* 0x0000000405040212 */ /* 0x000fc800078e3cff */
[----:B------:R-:W-:-:S05]  /*516e0*/  @P0 LOP3.LUT R5, R5, R4, RZ, 0x3c, !PT ;  /* 0x0000000405050212 */ /* 0x000fca00078e3cff */
[----:B------:R-:W2:Y:S04]  /*516f0*/  @P0 LDG.E.U8 R45, desc[UR46][R4.64] ;  /* 0x0000002e042d0981 */ /* 0x000ea8000c1e1100 */
[----:B----4-:R0:W-:Y:S04]  /*51700*/  STL [R1+0x28], R21 ;  /* 0x0000281501007387 */ /* 0x0101e80000100800 */
[----:B0-----:R-:W4:Y:S04]  /*51710*/  LDL R21, [R1+0x22d0] ;  /* 0x0022d00001157983 */ /* 0x001f280000100800 */
[----:B--2---:R0:W-:Y:S04]  /*51720*/  STL [R1+0x24], R45 ;  /* 0x0000242d01007387 */ /* 0x0041e80000100800 */
[----:B0-----:R-:W2:Y:S04]  /*51730*/  LDL.LU R45, [R1+0x5588] ;  /* 0x00558800012d7983 */ /* 0x001ea80000300800 */
[----:B------:R-:W3:Y:S04]  /*51740*/  LDL R4, [R1+0x22e4] ;  /* 0x0022e40001047983 */ /* 0x000ee80000100800 */
[----:B------:R-:W3:Y:S01]  /*51750*/  LDL R5, [R1+0x22e8] ;  /* 0x0022e80001057983 */ /* 0x000ee20000100800 */
[----:B------:R-:W-:-:S02]  /*51760*/  ISETP.GT.AND P1, PT, R2, 0x1f, PT ;  /* 0x0000001f0200780c */ /* 0x000fc40003f24270 */
[----:B------:R-:W-:-:S11]  /*51770*/  PRMT R47, RZ, 0x7610, R47 ;  /* 0x00007610ff2f7816 */ /* 0x000fd6000000002f */
[----:B---3--:R-:W-:-:S04]  /*51780*/  @P1 LOP3.LUT R5, R5, R4, RZ, 0x3c, !PT ;  /* 0x0000000405051212 */ /* 0x008fc800078e3cff */
[----:B------:R-:W-:-:S04]  /*51790*/  @P1 LOP3.LUT R4, R5, R4, RZ, 0x3c, !PT ;  /* 0x0000000405041212 */ /* 0x000fc800078e3cff */
[----:B------:R-:W-:-:S05]  /*517a0*/  @P1 LOP3.LUT R5, R5, R4, RZ, 0x3c, !PT ;  /* 0x0000000405051212 */ /* 0x000fca00078e3cff */
[----:B------:R-:W3:Y:S01]  /*517b0*/  @P1 LDG.E.U8 R47, desc[UR46][R4.64] ;  /* 0x0000002e042f1981 */ /* 0x000ee2000c1e1100 */
[----:B------:R-:W-:-:S03]  /*517c0*/  PRMT R0, RZ, 0x7610, R0 ;  /* 0x00007610ff007816 */ /* 0x000fc60000000000 */
[----:B---3--:R0:W-:Y:S04]  /*517d0*/  STL [R1+0x20], R47 ;  /* 0x0000202f01007387 */ /* 0x0081e80000100800 */
[----:B0-----:R-:W3:Y:S04]  /*517e0*/  LDL.LU R47, [R1+0x5584] ;  /* 0x00558400012f7983 */ /* 0x001ee80000300800 */
[----:B------:R-:W5:Y:S01]  /*517f0*/  LDL R5, [R1+0x22dc] ;  /* 0x0022dc0001057983 */ /* 0x000f620000100800 */
[----:B------:R-:W-:Y:S01]  /*51800*/  @P1 IMAD.MOV.U32 R4, RZ, RZ, R23 ;  /* 0x000000ffff041224 */ /* 0x000fe200078e0017 */
[----:B------:R-:W-:-:S02]  /*51810*/  ISETP.GT.AND P2, PT, R2, 0x20, PT ;  /* 0x000000200200780c */ /* 0x000fc40003f44270 */
[----:B------:R-:W-:Y:S01]  /*51820*/  PRMT R49, RZ, 0x7610, R49 ;  /* 0x00007610ff317816 */ /* 0x000fe20000000031 */
[----:B------:R-:W2:Y:S04]  /*51830*/  LDL R23, [R1+0x22c0] ;  /* 0x0022c00001177983 */ /* 0x000ea80000100800 */
[----:B-----5:R0:W5:Y:S04]  /*51840*/  @P1 LDG.E.U8 R0, desc[UR46][R4.64] ;  /* 0x0000002e04001981 */ /* 0x020168000c1e1100 */
[----:B------:R-:W0:Y:S04]  /*51850*/  LDL R4, [R1+0x22d4] ;  /* 0x0022d40001047983 */ /* 0x000e280000100800 */
[----:B------:R-:W0:Y:S01]  /*51860*/  LDL R5, [R1+0x22d8] ;  /* 0x0022d80001057983 */ /* 0x000e220000100800 */
[----:B------:R-:W-:-:S02]  /*51870*/  PRMT R50, RZ, 0x7610, R50 ;  /* 0x00007610ff327816 */ /* 0x000fc40000000032 */
[----:B0-----:R-:W-:-:S04]  /*51880*/  @P2 LOP3.LUT R5, R5, R4, RZ, 0x3c, !PT ;  /* 0x0000000405052212 */ /* 0x001fc800078e3cff */
[----:B------:R-:W-:-:S04]  /*51890*/  @P2 LOP3.LUT R4, R5, R4, RZ, 0x3c, !PT ;  /* 0x0000000405042212 */ /* 0x000fc800078e3cff */
[----:B------:R-:W-:-:S05]  /*518a0*/  @P2 LOP3.LUT R5, R5, R4, RZ, 0x3c, !PT ;  /* 0x0000000405052212 */ /* 0x000fca00078e3cff */
[----:B------:R4:W3:Y:S02]  /*518b0*/  @P2 LDG.E.U8 R49, desc[UR46][R4.64] ;  /* 0x0000002e04312981 */ /* 0x0008e4000c1e1100 */
[----:B----4-:R-:W-:Y:S02]  /*518c0*/  @P2 IMAD.MOV.U32 R4, RZ, RZ, R21 ;  /* 0x000000ffff042224 */ /* 0x010fe400078e0015 */
[----:B------:R-:W-:-:S05]  /*518d0*/  @P2 IMAD.MOV.U32 R5, RZ, RZ, R24 ;  /* 0x000000ffff052224 */ /* 0x000fca00078e0018 */
[----:B------:R-:W4:Y:S04]  /*518e0*/  @P2 LDG.E.U8 R50, desc[UR46][R4.64] ;  /* 0x0000002e04322981 */ /* 0x000f28000c1e1100 */
[----:B-----5:R-:W-:Y:S04]  /*518f0*/  STL [R1+0x5520], R0 ;  /* 0x0055200001007387 */ /* 0x020fe80000100800 */
[----:B---3--:R0:W-:Y:S04]  /*51900*/  STL [R1+0x18], R49 ;  /* 0x0000183101007387 */ /* 0x0081e80000100800 */
[----:B0-----:R-:W3:Y:S04]  /*51910*/  LDL.LU R49, [R1+0x5580] ;  /* 0x0055800001317983 */ /* 0x001ee80000300800 */
[----:B------:R-:W5:Y:S04]  /*51920*/  LDL R24, [R1+0x22ac] ;  /* 0x0022ac0001187983 */ /* 0x000f680000100800 */
[----:B------:R-:W3:Y:S04]  /*51930*/  LDL R21, [R1+0x22b0] ;  /* 0x0022b00001157983 */ /* 0x000ee80000100800 */
[----:B----4-:R0:W-:Y:S04]  /*51940*/  STL [R1+0x14], R50 ;  /* 0x0000143201007387 */ /* 0x0101e80000100800 */
[----:B0-----:R-:W4:Y:S04]  /*51950*/  LDL.LU R50, [R1+0x557c] ;  /* 0x00557c0001327983 */ /* 0x001f280000300800 */
[----:B------:R-:W2:Y:S04]  /*51960*/  LDL R4, [R1+0x22c4] ;  /* 0x0022c40001047983 */ /* 0x000ea80000100800 */
[----:B------:R-:W2:Y:S01]  /*51970*/  LDL R5, [R1+0x22c8] ;  /* 0x0022c80001057983 */ /* 0x000ea20000100800 */
[----:B------:R-:W-:-:S02]  /*51980*/  ISETP.GT.AND P0, PT, R2, 0x21, PT ;  /* 0x000000210200780c */ /* 0x000fc40003f04270 */
[----:B------:R-:W-:-:S11]  /*51990*/  PRMT R20, RZ, 0x7610, R20 ;  /* 0x00007610ff147816 */ /* 0x000fd60000000014 */
[----:B--2---:R-:W-:-:S04]  /*519a0*/  @P0 LOP3.LUT R5, R5, R4, RZ, 0x3c, !PT ;  /* 0x0000000405050212 */ /* 0x004fc800078e3cff */
[----:B------:R-:W-:-:S04]  /*519b0*/  @P0 LOP3.LUT R4, R5, R4, RZ, 0x3c, !PT ;  /* 0x0000000405040212 */ /* 0x000fc800078e3cff */
[----:B------:R-:W-:-:S05]  /*519c0*/  @P0 LOP3.LUT R5, R5, R4, RZ, 0x3c, !PT ;  /* 0x0000000405050212 */ /* 0x000fca00078e3cff */
[----:B------:R0:W2:Y:S04]  /*519d0*/  @P0 LDG.E.U8 R20, desc[UR46][R4.64] ;  /* 0x0000002e04140981 */ /* 0x0000a8000c1e1100 */
[----:B------:R-:W5:Y:S01]  /*519e0*/  LDL R5, [R1+0x22bc] ;  /* 0x0022bc0001057983 */ /* 0x000f620000100800 */
[----:B------:R-:W-:Y:S01]  /*519f0*/  PRMT R22, RZ, 0x7610, R22 ;  /* 0x00007610ff167816 */ /* 0x000fe20000000016 */
[----:B0-----:R-:W-:Y:S02]  /*51a00*/  @P0 IMAD.MOV.U32 R4, RZ, RZ, R23 ;  /* 0x000000ffff040224 */ /* 0x001fe400078e0017 */
[----:B--2---:R0:W-:Y:S01]  /*51a10*/  STL [R1+0x10], R20 ;  /* 0x0000101401007387 */ /* 0x0041e20000100800 */
[----:B------:R-:W-:Y:S02]  /*51a20*/  ISETP.GT.AND P1, PT, R2, 0x22, PT ;  /* 0x000000220200780c */ /* 0x000fe40003f24270 */
[----:B------:R-:W-:Y:S01]  /*51a30*/  PRMT R51, RZ, 0x7610, R51 ;  /* 0x00007610ff337816 */ /* 0x000fe20000000033 */
[----:B------:R-:W2:Y:S04]  /*51a40*/  LDL R23, [R1+0x229c] ;  /* 0x00229c0001177983 */ /* 0x000ea80000100800 */
[----:B-----5:R1:W5:Y:S01]  /*51a50*/  @P0 LDG.E.U8 R22, desc[UR46][R4.64] ;  /* 0x0000002e04160981 */ /* 0x020362000c1e1100 */
[----:B------:R-:W-:-:S03]  /*51a60*/  PRMT R0, RZ, 0x7610, R0 ;  /* 0x00007610ff007816 */ /* 0x000fc60000000000 */
[----:B0-----:R-:W4:Y:S04]  /*51a70*/  LDL R20, [R1+0x22a8] ;  /* 0x0022a80001147983 */ /* 0x001f280000100800 */
[----:B------:R-:W1:Y:S04]  /*51a80*/  LDL R4, [R1+0x22b4] ;  /* 0x0022b40001047983 */ /* 0x000e680000100800 */
[----:B------:R-:W1:Y:S02]  /*51a90*/  LDL R5, [R1+0x22b8] ;  /* 0x0022b80001057983 */ /* 0x000e640000100800 */
[----:B-1----:R-:W-:-:S04]  /*51aa0*/  @P1 LOP3.LUT R5, R5, R4, RZ, 0x3c, !PT ;  /* 0x0000000405051212 */ /* 0x002fc800078e3cff */
[----:B------:R-:W-:-:S04]  /*51ab0*/  @P1 LOP3.LUT R4, R5, R4, RZ, 0x3c, !PT ;  /* 0x0000000405041212 */ /* 0x000fc800078e3cff */
[----:B------:R-:W-:-:S05]  /*51ac0*/  @P1 LOP3.LUT R5, R5, R4, RZ, 0x3c, !PT ;  /* 0x0000000405051212 */ /* 0x000fca00078e3cff */
[----:B------:R3:W2:Y:S02]  /*51ad0*/  @P1 LDG.E.U8 R51, desc[UR46][R4.64] ;  /* 0x0000002e04331981 */ /* 0x0006a4000c1e1100 */
[----:B---3--:R-:W-:Y:S02]  /*51ae0*/  @P1 IMAD.MOV.U32 R4, RZ, RZ, R21 ;  /* 0x000000ffff041224 */ /* 0x008fe400078e0015 */
[----:B------:R-:W-:-:S05]  /*51af0*/  @P1 IMAD.MOV.U32 R5, RZ, RZ, R24 ;  /* 0x000000ffff051224 */ /* 0x000fca00078e0018 */
[----:B------:R4:W3:Y:S04]  /*51b00*/  @P1 LDG.E.U8 R0, desc[UR46][R4.64] ;  /* 0x0000002e04001981 */ /* 0x0008e8000c1e1100 */
[----:B-----5:R0:W-:Y:S01]  /*51b10*/  STL [R1+0xc], R22 ;  /* 0x00000c1601007387 */ /* 0x0201e20000100800 */
[----:B------:R-:W-:-:S03]  /*51b20*/  ISETP.GT.AND P2, PT, R2, 0x23, PT ;  /* 0x000000230200780c */ /* 0x000fc60003f44270 */
[----:B0-----:R-:W5:Y:S10]  /*51b30*/  LDL R22, [R1+0x22a0] ;  /* 0x0022a00001167983 */ /* 0x001f740000100800 */
[----:B----4-:R-:W-:Y:S01]  /*51b40*/  @P2 IMAD.MOV.U32 R4, RZ, RZ, R20 ;  /* 0x000000ffff042224 */ /* 0x010fe200078e0014 */
[----:B--2---:R0:W-:Y:S04]  /*51b50*/  STL [R1+0x8], R51 ;  /* 0x0000083301007387 */ /* 0x0041e80000100800 */
[----:B0-----:R-:W2:Y:S04]  /*51b60*/  LDL.LU R51, [R1+0x5578] ;  /* 0x0055780001337983 */ /* 0x001ea80000300800 */
[----:B------:R-:W4:Y:S04]  /*51b70*/  LDL R5, [R1+0x22a4] ;  /* 0x0022a40001057983 */ /* 0x000f280000100800 */
[----:B------:R-:W2:Y:S04]  /*51b80*/  LDL R24, [R1+0x2294] ;  /* 0x0022940001187983 */ /* 0x000ea80000100800 */
[----:B------:R-:W2:Y:S04]  /*51b90*/  LDL R21, [R1+0x2298] ;  /* 0x0022980001157983 */ /* 0x000ea80000100800 */
[----:B---3--:R0:W-:Y:S04]  /*51ba0*/  STL [R1+0x5560], R0 ;  /* 0x0055600001007387 */ /* 0x0081e80000100800 */
[----:B------:R-:W3:Y:S04]  /*51bb0*/  LDL R20, [R1+0x228c] ;  /* 0x00228c0001147983 */ /* 0x000ee80000100800 */
[----:B0-----:R-:W3:Y:S01]  /*51bc0*/  LDL R0, [R1+0x2290] ;  /* 0x0022900001007983 */ /* 0x001ee20000100800 */
[----:B------:R-:W-:-:S02]  /*51bd0*/  PRMT R25, RZ, 0x7610, R25 ;  /* 0x00007610ff197816 */ /* 0x000fc40000000019 */
[----:B------:R-:W-:Y:S02]  /*51be0*/  ISETP.GT.AND P0, PT, R2, 0x24, PT ;  /* 0x000000240200780c */ /* 0x000fe40003f04270 */
[----:B------:R-:W-:Y:S02]  /*51bf0*/  PRMT R61, RZ, 0x7610, R61 ;  /* 0x00007610ff3d7816 */ /* 0x000fe4000000003d */
[----:B------:R-:W-:Y:S02]  /*51c00*/  PRMT R60, RZ, 0x7610, R60 ;  /* 0x00007610ff3c7816 */ /* 0x000fe4000000003c */
[----:B------:R-:W-:Y:S01]  /*51c10*/  PRMT R59, RZ, 0x7610, R59 ;  /* 0x00007610ff3b7816 */ /* 0x000fe2000000003b */
[----:B----4-:R5:W4:Y:S02]  /*51c20*/  @P2 LDG.E.U8 R25, desc[UR46][R4.64] ;  /* 0x0000002e04192981 */ /* 0x010b24000c1e1100 */
[----:B-----5:R-:W-:Y:S02]  /*51c30*/  @P2 IMAD.MOV.U32 R4, RZ, RZ, R22 ;  /* 0x000000ffff042224 */ /* 0x020fe400078e0016 */
[----:B------:R-:W-:Y:S01]  /*51c40*/  @P2 IMAD.MOV.U32 R5, RZ, RZ, R23 ;  /* 0x000000ffff052224 */ /* 0x000fe200078e0017 */
[----:B------:R-:W5:Y:S04]  /*51c50*/  LDL R22, [R1+0x2288] ;  /* 0x0022880001167983 */ /* 0x000f680000100800 */
[----:B------:R2:W4:Y:S04]  /*51c60*/  @P2 LDG.E.U8 R61, desc[UR46][R4.64] ;  /* 0x0000002e043d2981 */ /* 0x000528000c1e1100 */
[----:B------:R-:W5:Y:S01]  /*51c70*/  LDL R23, [R1+0x2284] ;  /* 0x0022840001177983 */ /* 0x000f620000100800 */
[----:B--2---:R-:W-:-:S02]  /*51c80*/  @P0 IMAD.MOV.U32 R4, RZ, RZ, R21 ;  /* 0x000000ffff040224 */ /* 0x004fc400078e0015 */
[----:B------:R-:W-:-:S05]  /*51c90*/  @P0 IMAD.MOV.U32 R5, RZ, RZ, R24 ;  /* 0x000000ffff050224 */ /* 0x000fca00078e0018 */
[----:B------:R3:W2:Y:S02]  /*51ca0*/  @P0 LDG.E.U8 R60, desc[UR46][R4.64] ;  /* 0x0000002e043c0981 */ /* 0x0006a4000c1e1100 */
[----:B---3--:R-:W-:Y:S02]  /*51cb0*/  @P0 IMAD.MOV.U32 R4, RZ, RZ, R0 ;  /* 0x000000ffff040224 */ /* 0x008fe400078e0000 */
[----:B------:R-:W-:-:S05]  /*51cc0*/  @P0 IMAD.MOV.U32 R5, RZ, RZ, R20 ;  /* 0x000000ffff050224 */ /* 0x000fca00078e0014 */
[----:B------:R5:W3:Y:S01]  /*51cd0*/  @P0 LDG.E.U8 R59, desc[UR46][R4.64] ;  /* 0x0000002e043b0981 */ /* 0x000ae2000c1e1100 */
[----:B------:R-:W-:Y:S02]  /*51ce0*/  ISETP.GT.AND P1, PT, R2, 0x25, PT ;  /* 0x000000250200780c */ /* 0x000fe40003f24270 */
[----:B------:R-:W-:Y:S01]  /*51cf0*/  PRMT R58, RZ, 0x7610, R58 ;  /* 0x00007610ff3a7816 */ /* 0x000fe2000000003a */
[----:B----4-:R-:W-:Y:S04]  /*51d00*/  STL [R1+0x5564], R61 ;  /* 0x0055643d01007387 */ /* 0x010fe80000100800 */
[----:B------:R-:W4:Y:S04]  /*51d10*/  LDL R24, [R1+0x227c] ;  /* 0x00227c0001187983 */ /* 0x000f280000100800 */
[----:B------:R-:W4:Y:S02]  /*51d20*/  LDL R21, [R1+0x2280] ;  /* 0x0022800001157983 */ /* 0x000f240000100800 */
[----:B-----5:R-:W-:-:S02]  /*51d30*/  @P1 IMAD.MOV.U32 R4, RZ, RZ, R22 ;  /* 0x000000ffff041224 */ /* 0x020fc400078e0016 */
[----:B------:R-:W-:-:S05]  /*51d40*/  @P1 IMAD.MOV.U32 R5, RZ, RZ, R23 ;  /* 0x000000ffff051224 */ /* 0x000fca00078e0017 */
[----:B------:R4:W5:Y:S04]  /*51d50*/  @P1 LDG.E.U8 R58, desc[UR46][R4.64] ;  /* 0x0000002e043a1981 */ /* 0x000968000c1e1100 */
[----:B--2---:R-:W-:Y:S04]  /*51d60*/  STL [R1+0x5558], R60 ;  /* 0x0055583c01007387 */ /* 0x004fe80000100800 */
[----:B------:R-:W2:Y:S04]  /*51d70*/  LDL R20, [R1+0x2274] ;  /* 0x0022740001147983 */ /* 0x000ea80000100800 */
[----:B------:R-:W5:Y:S04]  /*51d80*/  LDL R0, [R1+0x2278] ;  /* 0x0022780001007983 */ /* 0x000f680000100800 */
[----:B---3--:R-:W-:Y:S04]  /*51d90*/  STL [R1+0x555c], R59 ;  /* 0x00555c3b01007387 */ /* 0x008fe80000100800 */
[----:B------:R-:W3:Y:S04]  /*51da0*/  LDL R23, [R1+0x226c] ;  /* 0x00226c0001177983 */ /* 0x000ee80000100800 */
[----:B------:R-:W3:Y:S01]  /*51db0*/  LDL R22, [R1+0x2270] ;  /* 0x0022700001167983 */ /* 0x000ee20000100800 */
[----:B------:R-:W-:-:S02]  /*51dc0*/  ISETP.GT.AND P2, PT, R2, 0x26, PT ;  /* 0x000000260200780c */ /* 0x000fc40003f44270 */
[----:B------:R-:W-:Y:S02]  /*51dd0*/  PRMT R57, RZ, 0x7610, R57 ;  /* 0x00007610ff397816 */ /* 0x000fe40000000039 */
[----:B------:R-:W-:Y:S02]  /*51de0*/  PRMT R56, RZ, 0x7610, R56 ;  /* 0x00007610ff387816 */ /* 0x000fe40000000038 */
[----:B------:R-:W-:Y:S01]  /*51df0*/  PRMT R55, RZ, 0x7610, R55 ;  /* 0x00007610ff377816 */ /* 0x000fe20000000037 */
[----:B----4-:R-:W-:Y:S02]  /*51e00*/  @P1 IMAD.MOV.U32 R5, RZ, RZ, R24 ;  /* 0x000000ffff051224 */ /* 0x010fe400078e0018 */
[----:B------:R-:W-:-:S05]  /*51e10*/  @P1 IMAD.MOV.U32 R4, RZ, RZ, R21 ;  /* 0x000000ffff041224 */ /* 0x000fca00078e0015 */
[----:B------:R2:W4:Y:S02]  /*51e20*/  @P1 LDG.E.U8 R57, desc[UR46][R4.64] ;  /* 0x0000002e04391981 */ /* 0x000524000c1e1100 */
[----:B--2---:R-:W-:Y:S02]  /*51e30*/  @P2 IMAD.MOV.U32 R5, RZ, RZ, R20 ;  /* 0x000000ffff052224 */ /* 0x004fe400078e0014 */
[----:B-----5:R-:W-:-:S05]  /*51e40*/  @P2 IMAD.MOV.U32 R4, RZ, RZ, R0 ;  /* 0x000000ffff042224 */ /* 0x020fca00078e0000 */
[----:B------:R3:W2:Y:S04]  /*51e50*/  @P2 LDG.E.U8 R56, desc[UR46][R4.64] ;  /* 0x0000002e04382981 */ /* 0x0006a8000c1e1100 */
[----:B------:R-:W-:Y:S04]  /*51e60*/  STL [R1+0x5568], R58 ;  /* 0x0055683a01007387 */ /* 0x000fe80000100800 */
[----:B------:R-:W5:Y:S01]  /*51e70*/  LDL R24, [R1+0x2264] ;  /* 0x0022640001187983 */ /* 0x000f620000100800 */
[----:B---3--:R-:W-:Y:S02]  /*51e80*/  @P2 IMAD.MOV.U32 R4, RZ, RZ, R22 ;  /* 0x000000ffff042224 */ /* 0x008fe400078e0016 */
[----:B------:R-:W-:Y:S01]  /*51e90*/  @P2 IMAD.MOV.U32 R5, RZ, RZ, R23 ;  /* 0x000000ffff052224 */ /* 0x000fe200078e0017 */
[----:B------:R-:W3:Y:S04]  /*51ea0*/  LDL R21, [R1+0x2268] ;  /* 0x0022680001157983 */ /* 0x000ee80000100800 */
[----:B------:R5:W3:Y:S04]  /*51eb0*/  @P2 LDG.E.U8 R55, desc[UR46][R4.64] ;  /* 0x0000002e04372981 */ /* 0x000ae8000c1e1100 */
[----:B------:R0:W-:Y:S01]  /*51ec0*/  STL [R1], R25 ;  /* 0x0000001901007387 */ /* 0x0001e20000100800 */
[----:B------:R-:W-:-:S02]  /*51ed0*/  ISETP.GT.AND P0, PT, R2, 0x27, PT ;  /* 0x000000270200780c */ /* 0x000fc40003f04270 */
[----:B------:R-:W-:Y:S01]  /*51ee0*/  PRMT R54, RZ, 0x7610, R54 ;  /* 0x00007610ff367816 */ /* 0x000fe20000000036 */
[----:B----4-:R-:W-:Y:S04]  /*51ef0*/  STL [R1+0x556c], R57 ;  /* 0x00556c3901007387 */ /* 0x010fe80000100800 */
[----:B------:R-:W4:Y:S04]  /*51f00*/  LDL R20, [R1+0x225c] ;  /* 0x00225c0001147983 */ /* 0x000f280000100800 */
[----:B------:R-:W4:Y:S04]  /*51f10*/  LDL R0, [R1+0x2260] ;  /* 0x0022600001007983 */ /* 0x000f280000100800 */
[----:B--2---:R-:W-:Y:S04]  /*51f20*/  STL [R1+0x5524], R56 ;  /* 0x0055243801007387 */ /* 0x004fe80000100800 */
[----:B------:R-:W2:Y:S04]  /*51f30*/  LDL R23, [R1+0x2254] ;  /* 0x0022540001177983 */ /* 0x000ea80000100800 */
[----:B------:R-:W2:Y:S01]  /*51f40*/  LDL R22, [R1+0x2258] ;  /* 0x0022580001167983 */ /* 0x000ea20000100800 */
[----:B-----5:R-:W-:-:S02]  /*51f50*/  @P0 IMAD.MOV.U32 R5, RZ, RZ, R24 ;  /* 0x000000ffff050224 */ /* 0x020fc400078e0018 */
[----:B---3--:R-:W-:Y:S01]  /*51f60*/  @P0 IMAD.MOV.U32 R4, RZ, RZ, R21 ;  /* 0x000000ffff040224 */ /* 0x008fe200078e0015 */
[----:B------:R-:W-:Y:S04]  /*51f70*/  STL [R1+0x5528], R55 ;  /* 0x0055283701007387 */ /* 0x000fe80000100800 */
[----:B------:R-:W3:Y:S04]  /*51f80*/  LDL R24, [R1+0x224c] ;  /* 0x00224c0001187983 */ /* 0x000ee80000100800 */
[----:B------:R-:W5:Y:S04]  /*51f90*/  LDL R21, [R1+0x2250] ;  /* 0x0022500001157983 */ /* 0x000f680000100800 */
[----:B------:R4:W5:Y:S01]  /*51fa0*/  @P0 LDG.E.U8 R54, desc[UR46][R4.64] ;  /* 0x0000002e04360981 */ /* 0x000962000c1e1100 */
        /* <DEDUP_REMOVED lines=8> */
[----:B------:R-:W-:-:S05]  /*52030*/  @P1 IMAD.MOV.U32 R4, RZ, RZ, R22 ;  /* 0x000000ffff041224 */ /* 0x000fca00078e0016 */
[----:B------:R3:W2:Y:S02]  /*52040*/  @P1 LDG.E.U8 R52, desc[UR46][R4.64] ;  /* 0x0000002e04341981 */ /* 0x0006a4000c1e1100 */
[----:B---3--:R-:W-:Y:S02]  /*52050*/  @P1 IMAD.MOV.U32 R5, RZ, RZ, R24 ;  /* 0x000000ffff051224 */ /* 0x008fe400078e0018 */
[----:B-----5:R-:W-:Y:S01]  /*52060*/  @P1 IMAD.MOV.U32 R4, RZ, RZ, R21 ;  /* 0x000000ffff041224 */ /* 0x020fe200078e0015 */
[----:B------:R-:W-:Y:S04]  /*52070*/  STL [R1+0x552c], R54 ;  /* 0x00552c3601007387 */ /* 0x000fe80000100800 */
[----:B------:R-:W3:Y:S04]  /*52080*/  LDL R20, [R1+0x2244] ;  /* 0x0022440001147983 */ /* 0x000ee80000100800 */
[----:B------:R3:W5:Y:S04]  /*52090*/  @P1 LDG.E.U8 R48, desc[UR46][R4.64] ;  /* 0x0000002e04301981 */ /* 0x000768000c1e1100 */
[----:B------:R-:W5:Y:S01]  /*520a0*/  LDL R0, [R1+0x2248] ;  /* 0x0022480001007983 */ /* 0x000f620000100800 */
[----:B------:R-:W-:-:S03]  /*520b0*/  ISETP.GT.AND P2, PT, R2, 0x29, PT ;  /* 0x000000290200780c */ /* 0x000fc60003f44270 */
[----:B----4-:R1:W-:Y:S04]  /*520c0*/  STL [R1+0x5530], R53 ;  /* 0x0055303501007387 */ /* 0x0103e80000100800 */
[----:B0-----:R-:W4:Y:S04]  /*520d0*/  LDL R25, [R1+0x2240] ;  /* 0x0022400001197983 */ /* 0x001f280000100800 */
[----:B------:R-:W4:Y:S04]  /*520e0*/  LDL R23, [R1+0x2234] ;  /* 0x0022340001177983 */ /* 0x000f280000100800 */
[----:B-1----:R-:W4:Y:S04]  /*520f0*/  LDL R53, [R1+0x223c] ;  /* 0x00223c0001357983 */ /* 0x002f280000100800 */
[----:B------:R-:W4:Y:S04]  /*52100*/  LDL R22, [R1+0x2238] ;  /* 0x0022380001167983 */ /* 0x000f280000100800 */
[----:B--2---:R-:W-:Y:S04]  /*52110*/  STL [R1+0x5570], R52 ;  /* 0x0055703401007387 */ /* 0x004fe80000100800 */
[----:B------:R-:W2:Y:S04]  /*52120*/  LDL R24, [R1+0x222c] ;  /* 0x00222c0001187983 */ /* 0x000ea80000100800 */
[----:B------:R-:W2:Y:S01]  /*52130*/  LDL R21, [R1+0x2230] ;  /* 0x0022300001157983 */ /* 0x000ea20000100800 */
[----:B---3--:R-:W-:-:S03]  /*52140*/  @P2 IMAD.MOV.U32 R5, RZ, RZ, R20 ;  /* 0x000000ffff052224 */ /* 0x008fc600078e0014 */
[----:B-----5:R0:W-:Y:S01]  /*52150*/  STL [R1+0x5574], R48 ;  /* 0x0055743001007387 */ /* 0x0201e20000100800 */
[----:B------:R-:W-:-:S03]  /*52160*/  @P2 IMAD.MOV.U32 R4, RZ, RZ, R0 ;  /* 0x000000ffff042224 */ /* 0x000fc600078e0000 */
[----:B------:R-:W3:Y:S04]  /*52170*/  LDL R20, [R1+0x2224] ;  /* 0x0022240001147983 */ /* 0x000ee80000100800 */
[----:B------:R-:W5:Y:S01]  /*52180*/  LDL R0, [R1+0x2228] ;  /* 0x0022280001007983 */ /* 0x000f620000100800 */
[C---:B------:R-:W-:Y:S02]  /*52190*/  ISETP.GT.AND P0, PT, R2.reuse, 0x2a, PT ;  /* 0x0000002a0200780c */ /* 0x040fe40003f04270 */
[----:B------:R-:W-:Y:S01]  /*521a0*/  PRMT R46, RZ, 0x7610, R46 ;  /* 0x00007610ff2e7816 */ /* 0x000fe2000000002e */
[----:B0-----:R-:W5:Y:S01]  /*521b0*/  LDL R48, [R1+0x221c] ;  /* 0x00221c0001307983 */ /* 0x001f620000100800 */
[----:B------:R-:W-:Y:S02]  /*521c0*/  PRMT R44, RZ, 0x7610, R44 ;  /* 0x00007610ff2c7816 */ /* 0x000fe4000000002c */
[----:B------:R-:W-:Y:S01]  /*521d0*/  ISETP.GT.AND P1, PT, R2, 0x2b, PT ;  /* 0x0000002b0200780c */ /* 0x000fe20003f24270 */
[----:B------:R-:W5:Y:S04]  /*521e0*/  LDL R52, [R1+0x2130] ;  /* 0x0021300001347983 */ /* 0x000f680000100800 */
[----:B------:R4:W5:Y:S01]  /*521f0*/  @P2 LDG.E.U8 R46, desc[UR46][R4.64] ;  /* 0x0000002e042e2981 */ /* 0x000962000c1e1100 */
[----:B------:R-:W-:-:S02]  /*52200*/  PRMT R42, RZ, 0x7610, R42 ;  /* 0x00007610ff2a7816 */ /* 0x000fc4000000002a */
[----:B------:R-:W-:Y:S01]  /*52210*/  PRMT R40, RZ, 0x7610, R40 ;  /* 0x00007610ff287816 */ /* 0x000fe20000000028 */
[----:B------:R-:W5:Y:S01]  /*52220*/  LDL R54, [R1+0x218c] ;  /* 0x00218c0001367983 */ /* 0x000f620000100800 */
[----:B------:R-:W-:Y:S02]  /*52230*/  PRMT R38, RZ, 0x7610, R38 ;  /* 0x00007610ff267816 */ /* 0x000fe40000000026 */
[----:B------:R-:W-:Y:S01]  /*52240*/  PRMT R36, RZ, 0x7610, R36 ;  /* 0x00007610ff247816 */ /* 0x000fe20000000024 */
[----:B------:R-:W5:Y:S01]  /*52250*/  LDL R57, [R1+0x217c] ;  /* 0x00217c0001397983 */ /* 0x000f620000100800 */
[----:B----4-:R-:W-:-:S03]  /*52260*/  @P2 IMAD.MOV.U32 R4, RZ, RZ, R25 ;  /* 0x000000ffff042224 */ /* 0x010fc600078e0019 */
[----:B------:R-:W4:Y:S01]  /*52270*/  LDL R25, [R1+0x2220] ;  /* 0x0022200001197983 */ /* 0x000f220000100800 */
[----:B------:R-:W-:Y:S01]  /*52280*/  @P2 IMAD.MOV.U32 R5, RZ, RZ, R53 ;  /* 0x000000ffff052224 */ /* 0x000fe200078e0035 */
[----:B------:R-:W-:Y:S02]  /*52290*/  PRMT R34, RZ, 0x7610, R34 ;  /* 0x00007610ff227816 */ /* 0x000fe40000000022 */
[----:B------:R-:W4:Y:S04]  /*522a0*/  LDL R53, [R1+0x212c] ;  /* 0x00212c0001357983 */ /* 0x000f280000100800 */
[----:B------:R0:W4:Y:S02]  /*522b0*/  @P2 LDG.E.U8 R44, desc[UR46][R4.64] ;  /* 0x0000002e042c2981 */ /* 0x000124000c1e1100 */
[----:B0-----:R-:W-:-:S02]  /*522c0*/  @P0 IMAD.MOV.U32 R4, RZ, RZ, R22 ;  /* 0x000000ffff040224 */ /* 0x001fc400078e0016 */
[----:B------:R-:W-:Y:S01]  /*522d0*/  @P0 IMAD.MOV.U32 R5, RZ, RZ, R23 ;  /* 0x000000ffff050224 */ /* 0x000fe200078e0017 */
[----:B------:R-:W4:Y:S04]  /*522e0*/  LDL R22, [R1+0x2218] ;  /* 0x0022180001167983 */ /* 0x000f280000100800 */
[----:B------:R-:W4:Y:S04]  /*522f0*/  LDL R23, [R1+0x2214] ;  /* 0x0022140001177983 */ /* 0x000f280000100800 */
[----:B------:R2:W4:Y:S02]  /*52300*/  @P0 LDG.E.U8 R42, desc[UR46][R4.64] ;  /* 0x0000002e042a0981 */ /* 0x000524000c1e1100 */
[----:B--2---:R-:W-:-:S02]  /*52310*/  @P0 IMAD.MOV.U32 R4, RZ, RZ, R21 ;  /* 0x000000ffff040224 */ /* 0x004fc400078e0015 */
[----:B------:R-:W-:Y:S01]  /*52320*/  @P0 IMAD.MOV.U32 R5, RZ, RZ, R24 ;  /* 0x000000ffff050224 */ /* 0x000fe200078e0018 */
[----:B------:R-:W2:Y:S04]  /*52330*/  LDL R21, [R1+0x2210] ;  /* 0x0022100001157983 */ /* 0x000ea80000100800 */
[----:B------:R-:W2:Y:S04]  /*52340*/  LDL R24, [R1+0x220c] ;  /* 0x00220c0001187983 */ /* 0x000ea80000100800 */
[----:B------:R3:W2:Y:S02]  /*52350*/  @P0 LDG.E.U8 R40, desc[UR46][R4.64] ;  /* 0x0000002e04280981 */ /* 0x0006a4000c1e1100 */
[----:B---3--:R-:W-:-:S02]  /*52360*/  @P1 IMAD.MOV.U32 R5, RZ, RZ, R20 ;  /* 0x000000ffff051224 */ /* 0x008fc400078e0014 */
[----:B-----5:R-:W-:Y:S01]  /*52370*/  @P1 IMAD.MOV.U32 R4, RZ, RZ, R0 ;  /* 0x000000ffff041224 */ /* 0x020fe200078e0000 */
[----:B------:R-:W3:Y:S04]  /*52380*/  LDL R20, [R1+0x2204] ;  /* 0x0022040001147983 */ /* 0x000ee80000100800 */
[----:B------:R-:W5:Y:S01]  /*52390*/  LDL R0, [R1+0x2208] ;  /* 0x0022080001007983 */ /* 0x000f620000100800 */
[----:B------:R-:W-:-:S03]  /*523a0*/  ISETP.GT.AND P2, PT, R2, 0x2c, PT ;  /* 0x0000002c0200780c */ /* 0x000fc60003f44270 */
[----:B------:R0:W5:Y:S01]  /*523b0*/  @P1 LDG.E.U8 R38, desc[UR46][R4.64] ;  /* 0x0000002e04261981 */ /* 0x000162000c1e1100 */
[----:B------:R-:W-:Y:S01]  /*523c0*/  ISETP.GT.AND P0, PT, R2, 0x2d, PT ;  /* 0x0000002d0200780c */ /* 0x000fe20003f04270 */
[----:B0-----:R-:W-:Y:S01]  /*523d0*/  @P1 IMAD.MOV.U32 R5, RZ, RZ, R48 ;  /* 0x000000ffff051224 */ /* 0x001fe200078e0030 */
[----:B------:R-:W-:Y:S01]  /*523e0*/  PRMT R32, RZ, 0x7610, R32 ;  /* 0x00007610ff207816 */ /* 0x000fe20000000020 */
[----:B------:R-:W5:Y:S01]  /*523f0*/  LDL R48, [R1+0x21bc] ;  /* 0x0021bc0001307983 */ /* 0x000f620000100800 */
[----:B----4-:R-:W-:Y:S01]  /*52400*/  @P1 IMAD.MOV.U32 R4, RZ, RZ, R25 ;  /* 0x000000ffff041224 */ /* 0x010fe200078e0019 */
[----:B------:R-:W-:Y:S02]  /*52410*/  PRMT R30, RZ, 0x7610, R30 ;  /* 0x00007610ff1e7816 */ /* 0x000fe4000000001e */
[----:B------:R-:W4:Y:S04]  /*52420*/  LDL R25, [R1+0x21c0] ;  /* 0x0021c00001197983 */ /* 0x000f280000100800 */
[----:B------:R0:W4:Y:S02]  /*52430*/  @P1 LDG.E.U8 R36, desc[UR46][R4.64] ;  /* 0x0000002e04241981 */ /* 0x000124000c1e1100 */
[----:B0-----:R-:W-:-:S02]  /*52440*/  @P2 IMAD.MOV.U32 R4, RZ, RZ, R22 ;  /* 0x000000ffff042224 */ /* 0x001fc400078e0016 */
[----:B------:R-:W4:Y:S01]  /*52450*/  LDL R22, [R1+0x21d8] ;  /* 0x0021d80001167983 */ /* 0x000f220000100800 */
[----:B------:R-:W-:-:S03]  /*52460*/  @P2 IMAD.MOV.U32 R5, RZ, RZ, R23 ;  /* 0x000000ffff052224 */ /* 0x000fc600078e0017 */
[----:B------:R-:W4:Y:S04]  /*52470*/  LDL R23, [R1+0x21d4] ;  /* 0x0021d40001177983 */ /* 0x000f280000100800 */
[----:B------:R2:W4:Y:S02]  /*52480*/  @P2 LDG.E.U8 R34, desc[UR46][R4.64] ;  /* 0x0000002e04222981 */ /* 0x000524000c1e1100 */
[----:B--2---:R-:W-:Y:S02]  /*52490*/  @P2 IMAD.MOV.U32 R4, RZ, RZ, R21 ;  /* 0x000000ffff042224 */ /* 0x004fe400078e0015 */
[----:B------:R-:W2:Y:S01]  /*524a0*/  LDL R21, [R1+0x21d0] ;  /* 0x0021d00001157983 */ /* 0x000ea20000100800 */
[----:B------:R-:W-:-:S03]  /*524b0*/  @P2 IMAD.MOV.U32 R5, RZ, RZ, R24 ;  /* 0x000000ffff052224 */ /* 0x000fc600078e0018 */
[----:B------:R-:W2:Y:S04]  /*524c0*/  LDL R24, [R1+0x21cc] ;  /* 0x0021cc0001187983 */ /* 0x000ea80000100800 */
[----:B------:R3:W2:Y:S02]  /*524d0*/  @P2 LDG.E.U8 R32, desc[UR46][R4.64] ;  /* 0x0000002e04202981 */ /* 0x0006a4000c1e1100 */
[----:B---3--:R-:W-:Y:S02]  /*524e0*/  @P0 IMAD.MOV.U32 R5, RZ, RZ, R20 ;  /* 0x000000ffff050224 */ /* 0x008fe400078e0014 */
[----:B------:R-:W3:Y:S01]  /*524f0*/  LDL R20, [R1+0x21c4] ;  /* 0x0021c40001147983 */ /* 0x000ee20000100800 */
[----:B-----5:R-:W-:-:S03]  /*52500*/  @P0 IMAD.MOV.U32 R4, RZ, RZ, R0 ;  /* 0x000000ffff040224 */ /* 0x020fc600078e0000 */
[----:B------:R-:W5:Y:S01]  /*52510*/  LDL R0, [R1+0x21c8] ;  /* 0x0021c80001007983 */ /* 0x000f620000100800 */
[C---:B------:R-:W-:Y:S02]  /*52520*/  ISETP.GT.AND P1, PT, R2.reuse, 0x30, PT ;  /* 0x000000300200780c */ /* 0x040fe40003f24270 */
[----:B------:R-:W-:Y:S01]  /*52530*/  ISETP.GT.AND P2, PT, R2, 0x31, PT ;  /* 0x000000310200780c */ /* 0x000fe20003f44270 */
[----:B------:R4:W5:Y:S01]  /*52540*/  @P0 LDG.E.U8 R30, desc[UR46][R4.64] ;  /* 0x0000002e041e0981 */ /* 0x000962000c1e1100 */
[----:B------:R-:W-:Y:S02]  /*52550*/  PRMT R18, RZ, 0x7610, R18 ;  /* 0x00007610ff127816 */ /* 0x000fe40000000012 */
[----:B------:R-:W-:-:S07]  /*52560*/  PRMT R17, RZ, 0x7610, R17 ;  /* 0x00007610ff117816 */ /* 0x000fce0000000011 */
[----:B----4-:R-:W-:Y:S02]  /*52570*/  @P1 IMAD.MOV.U32 R4, RZ, RZ, R22 ;  /* 0x000000ffff041224 */ /* 0x010fe400078e0016 */
        /* <DEDUP_REMOVED lines=13> */
[----:B------:R-:W-:Y:S02]  /*52650*/  ISETP.GT.AND P3, PT, R2, 0x38, PT ;  /* 0x000000380200780c */ /* 0x000fe40003f64270 */
[----:B------:R-:W-:Y:S02]  /*52660*/  PRMT R16, RZ, 0x7610, R16 ;  /* 0x00007610ff107816 */ /* 0x000fe40000000010 */
[----:B------:R-:W-:-:S04]  /*52670*/  PRMT R15, RZ, 0x7610, R15 ;  /* 0x00007610ff0f7816 */ /* 0x000fc8000000000f */
[----:B------:R0:W5:Y:S01]  /*52680*/  @P2 LDG.E.U8 R16, desc[UR46][R4.64] ;  /* 0x0000002e04102981 */ /* 0x000162000c1e1100 */
[----:B------:R-:W-:Y:S02]  /*52690*/  ISETP.GT.AND P4, PT, R2, 0x39, PT ;  /* 0x000000390200780c */ /* 0x000fe40003f84270 */
[----:B------:R-:W-:Y:S01]  /*526a0*/  PRMT R14, RZ, 0x7610, R14 ;  /* 0x00007610ff0e7816 */ /* 0x000fe2000000000e */
[----:B0-----:R-:W-:Y:S02]  /*526b0*/  @P2 IMAD.MOV.U32 R4, RZ, RZ, R25 ;  /* 0x000000ffff042224 */ /* 0x001fe400078e0019 */
[----:B------:R-:W-:Y:S01]  /*526c0*/  @P2 IMAD.MOV.U32 R5, RZ, RZ, R48 ;  /* 0x000000ffff052224 */ /* 0x000fe200078e0030 */
[----:B------:R-:W-:Y:S01]  /*526d0*/  PRMT R13, RZ, 0x7610, R13 ;  /* 0x00007610ff0d7816 */ /* 0x000fe2000000000d */
[----:B------:R-:W5:Y:S04]  /*526e0*/  LDL R48, [R1+0x21ac] ;  /* 0x0021ac0001307983 */ /* 0x000f680000100800 */
[----:B------:R4:W5:Y:S01]  /*526f0*/  @P2 LDG.E.U8 R15, desc[UR46][R4.64] ;  /* 0x0000002e040f2981 */ /* 0x000962000c1e1100 */
[----:B------:R-:W-:-:S03]  /*52700*/  PRMT R12, RZ, 0x7610, R12 ;  /* 0x00007610ff0c7816 */ /* 0x000fc6000000000c */
[----:B------:R-:W5:Y:S01]  /*52710*/  LDL R25, [R1+0x21b0] ;  /* 0x0021b00001197983 */ /* 0x000f620000100800 */
[----:B----4-:R-:W-:-:S03]  /*52720*/  @P3 IMAD.MOV.U32 R4, RZ, RZ, R22 ;  /* 0x000000ffff043224 */ /* 0x010fc600078e0016 */
        /* <DEDUP_REMOVED lines=14> */
[----:B------:R-:W-:Y:S01]  /*52810*/  PRMT R11, RZ, 0x7610, R11 ;  /* 0x00007610ff0b7816 */ /* 0x000fe2000000000b */
[----:B------:R4:W5:Y:S01]  /*52820*/  @P4 LDG.E.U8 R12, desc[UR46][R4.64] ;  /* 0x0000002e040c4981 */ /* 0x000962000c1e1100 */
[----:B------:R-:W-:Y:S01]  /*52830*/  PRMT R28, RZ, 0x7610, R28 ;  /* 0x00007610ff1c7816 */ /* 0x000fe2000000001c */
        /* <DEDUP_REMOVED lines=18> */
[----:B------:R-:W-:Y:S01]  /*52960*/  ISETP.GT.AND P3, PT, R2, 0x3a, PT ;  /* 0x0000003a0200780c */ /* 0x000fe20003f64270 */
[----:B0-----:R-:W-:Y:S02]  /*52970*/  @P1 IMAD.MOV.U32 R4, RZ, RZ, R25 ;  /* 0x000000ffff041224 */ /* 0x001fe400078e0019 */
[----:B------:R-:W-:Y:S01]  /*52980*/  @P1 IMAD.MOV.U32 R5, RZ, RZ, R48 ;  /* 0x000000ffff051224 */ /* 0x000fe200078e0030 */
[----:B------:R-:W-:Y:S01]  /*52990*/  PRMT R8, RZ, 0x7610, R8 ;  /* 0x00007610ff087816 */ /* 0x000fe20000000008 */
[----:B------:R-:W5:Y:S04]  /*529a0*/  LDL R48, [R1+0x211c] ;  /* 0x00211c0001307983 */ /* 0x000f680000100800 */
[----:B------:R4:W5:Y:S04]  /*529b0*/  @P1 LDG.E.U8 R9, desc[UR46][R4.64] ;  /* 0x0000002e04091981 */ /* 0x000968000c1e1100 */
[----:B------:R-:W5:Y:S01]  /*529c0*/  LDL R25, [R1+0x2120] ;  /* 0x0021200001197983 */ /* 0x000f620000100800 */
[----:B----4-:R-:W-:-:S03]  /*529d0*/  @P2 IMAD.MOV.U32 R4, RZ, RZ, R22 ;  /* 0x000000ffff042224 */ /* 0x010fc600078e0016 */
[----:B------:R-:W4:Y:S01]  /*529e0*/  LDL R22, [R1+0x2128] ;  /* 0x0021280001167983 */ /* 0x000f220000100800 */
[----:B------:R-:W-:-:S03]  /*529f0*/  @P2 IMAD.MOV.U32 R5, RZ, RZ, R23 ;  /* 0x000000ffff052224 */ /* 0x000fc600078e0017 */
[----:B------:R-:W4:Y:S04]  /*52a00*/  LDL R23, [R1+0x2124] ;  /* 0x0021240001177983 */ /* 0x000f280000100800 */
[----:B------:R2:W4:Y:S02]  /*52a10*/  @P2 LDG.E.U8 R8, desc[UR46][R4.64] ;  /* 0x0000002e04082981 */ /* 0x000524000c1e1100 */
[----:B--2---:R-:W-:Y:S02]  /*52a20*/  @P2 IMAD.MOV.U32 R4, RZ, RZ, R21 ;  /* 0x000000ffff042224 */ /* 0x004fe400078e0015 */
[----:B------:R-:W-:Y:S02]  /*52a30*/  @P2 IMAD.MOV.U32 R5, RZ, RZ, R24 ;  /* 0x000000ffff052224 */ /* 0x000fe400078e0018 */
[----:B------:R-:W2:Y:S01]  /*52a40*/  LDL R24, [R1+0x21f4] ;  /* 0x0021f40001187983 */ /* 0x000ea20000100800 */
[----:B---3--:R-:W-:-:S02]  /*52a50*/  @P3 IMAD.MOV.U32 R21, RZ, RZ, R20 ;  /* 0x000000ffff153224 */ /* 0x008fc400078e0014 */
[----:B-----5:R-:W-:Y:S02]  /*52a60*/  @P3 IMAD.MOV.U32 R20, RZ, RZ, R0 ;  /* 0x000000ffff143224 */ /* 0x020fe400078e0000 */
[----:B------:R-:W3:Y:S01]  /*52a70*/  LDL R0, [R1+0x21f8] ;  /* 0x0021f80001007983 */ /* 0x000ee20000100800 */
[----:B------:R-:W-:Y:S02]  /*52a80*/  PRMT R7, RZ, 0x7610, R7 ;  /* 0x00007610ff077816 */ /* 0x000fe40000000007 */
[----:B------:R-:W-:Y:S02]  /*52a90*/  ISETP.GT.AND P4, PT, R2, 0x3b, PT ;  /* 0x0000003b0200780c */ /* 0x000fe40003f84270 */
[----:B------:R-:W-:Y:S02]  /*52aa0*/  PRMT R6, RZ, 0x7610, R6 ;  /* 0x00007610ff067816 */ /* 0x000fe40000000006 */
[----:B------:R0:W5:Y:S04]  /*52ab0*/  @P2 LDG.E.U8 R7, desc[UR46][R4.64] ;  /* 0x0000002e04072981 */ /* 0x000168000c1e1100 */
[----:B------:R1:W5:Y:S01]  /*52ac0*/  @P3 LDG.E.U8 R6, desc[UR46][R20.64] ;  /* 0x0000002e14063981 */ /* 0x000362000c1e1100 */
[----:B0-----:R-:W-:Y:S01]  /*52ad0*/  PRMT R5, RZ, 0x7610, R5 ;  /* 0x00007610ff057816 */ /* 0x001fe20000000005 */
[----:B-1----:R-:W-:-:S02]  /*52ae0*/  @P3 IMAD.MOV.U32 R20, RZ, RZ, R52 ;  /* 0x000000ffff143224 */ /* 0x002fc400078e0034 */
[----:B------:R-:W-:Y:S01]  /*52af0*/  @P3 IMAD.MOV.U32 R21, RZ, RZ, R53 ;  /* 0x000000ffff153224 */ /* 0x000fe200078e0035 */
[----:B------:R-:W-:Y:S02]  /*52b00*/  ISETP.GT.AND P0, PT, R2, 0x2e, PT ;  /* 0x0000002e0200780c */ /* 0x000fe40003f04270 */
[----:B------:R-:W-:Y:S02]  /*52b10*/  PRMT R4, RZ, 0x7610, R4 ;  /* 0x00007610ff047816 */ /* 0x000fe40000000004 */
[----:B------:R4:W5:Y:S01]  /*52b20*/  @P3 LDG.E.U8 R5, desc[UR46][R20.64] ;  /* 0x0000002e14053981 */ /* 0x000962000c1e1100 */
[----:B------:R-:W-:Y:S02]  /*52b30*/  PRMT R3, RZ, 0x7610, R3 ;  /* 0x00007610ff037816 */ /* 0x000fe40000000003 */
[----:B------:R-:W-:Y:S01]  /*52b40*/  PRMT R26, RZ, 0x7610, R26 ;  /* 0x00007610ff1a7816 */ /* 0x000fe2000000001a */
[----:B----4-:R-:W-:Y:S02]  /*52b50*/  @P4 IMAD.MOV.U32 R20, RZ, RZ, R22 ;  /* 0x000000ffff144224 */ /* 0x010fe400078e0016 */
[----:B------:R-:W4:Y:S01]  /*52b60*/  LDL R22, [R1+0x2198] ;  /* 0x0021980001167983 */ /* 0x000f220000100800 */
[----:B------:R-:W-:-:S03]  /*52b70*/  @P4 IMAD.MOV.U32 R21, RZ, RZ, R23 ;  /* 0x000000ffff154224 */ /* 0x000fc600078e0017 */
[----:B------:R-:W4:Y:S04]  /*52b80*/  LDL R23, [R1+0x2194] ;  /* 0x0021940001177983 */ /* 0x000f280000100800 */
[----:B------:R0:W5:Y:S02]  /*52b90*/  @P4 LDG.E.U8 R4, desc[UR46][R20.64] ;  /* 0x0000002e14044981 */ /* 0x000164000c1e1100 */
[----:B0-----:R-:W-:Y:S02]  /*52ba0*/  @P4 IMAD.MOV.U32 R20, RZ, RZ, R25 ;  /* 0x000000ffff144224 */ /* 0x001fe400078e0019 */
[----:B------:R-:W-:Y:S01]  /*52bb0*/  @P4 IMAD.MOV.U32 R21, RZ, RZ, R48 ;  /* 0x000000ffff154224 */ /* 0x000fe200078e0030 */
[----:B------:R-:W5:Y:S04]  /*52bc0*/  LDL R25, [R1+0x2184] ;  /* 0x0021840001197983 */ /* 0x000f680000100800 */
[----:B------:R2:W5:Y:S04]  /*52bd0*/  @P4 LDG.E.U8 R3, desc[UR46][R20.64] ;  /* 0x0000002e14034981 */ /* 0x000568000c1e1100 */
[----:B------:R-:W5:Y:S01]  /*52be0*/  LDL R48, [R1+0x2190] ;  /* 0x0021900001307983 */ /* 0x000f620000100800 */
[----:B--2---:R-:W-:-:S03]  /*52bf0*/  @P0 IMAD.MOV.U32 R21, RZ, RZ, R24 ;  /* 0x000000ffff150224 */ /* 0x004fc600078e0018 */
[----:B------:R-:W2:Y:S01]  /*52c00*/  LDL R24, [R1+0x2188] ;  /* 0x0021880001187983 */ /* 0x000ea20000100800 */
[----:B---3--:R-:W-:-:S03]  /*52c10*/  @P0 IMAD.MOV.U32 R20, RZ, RZ, R0 ;  /* 0x000000ffff140224 */ /* 0x008fc600078e0000 */
[----:B------:R-:W3:Y:S04]  /*52c20*/  LDL R0, [R1+0x2180] ;  /* 0x0021800001007983 */ /* 0x000ee80000100800 */
[----:B------:R0:W5:Y:S01]  /*52c30*/  @P0 LDG.E.U8 R26, desc[UR46][R20.64] ;  /* 0x0000002e141a0981 */ /* 0x000162000c1e1100 */
[C---:B------:R-:W-:Y:S02]  /*52c40*/  ISETP.GT.AND P1, PT, R2.reuse, 0x34, PT ;  /* 0x000000340200780c */ /* 0x040fe40003f24270 */
[----:B------:R-:W-:Y:S02]  /*52c50*/  PRMT R19, RZ, 0x7610, R19 ;  /* 0x00007610ff137816 */ /* 0x000fe40000000013 */
[C---:B------:R-:W-:Y:S02]  /*52c60*/  ISETP.GT.AND P2, PT, R2.reuse, 0x35, PT ;  /* 0x000000350200780c */ /* 0x040fe40003f44270 */
[----:B------:R-:W-:-:S02]  /*52c70*/  ISETP.GT.AND P3, PT, R2, 0x3c, PT ;  /* 0x0000003c0200780c */ /* 0x000fc40003f64270 */
[----:B0-----:R-:W-:Y:S02]  /*52c80*/  PRMT R20, RZ, 0x7610, R20 ;  /* 0x00007610ff147816 */ /* 0x001fe40000000014 */
[----:B------:R-:W-:-:S03]  /*52c90*/  PRMT R21, RZ, 0x7610, R21 ;  /* 0x00007610ff157816 */ /* 0x000fc60000000015 */
[----:B----4-:R0:W4:Y:S04]  /*52ca0*/  @P1 LDG.E.U8 R19, desc[UR46][R22.64] ;  /* 0x0000002e16131981 */ /* 0x010128000c1e1100 */
[----:B-----5:R1:W-:Y:S04]  /*52cb0*/  STL [R1+0x5534], R26 ;  /* 0x0055341a01007387 */ /* 0x0203e80000100800 */
[----:B------:R-:W5:Y:S04]  /*52cc0*/  LDL R53, [R1+0x2114] ;  /* 0x0021140001357983 */ /* 0x000f680000100800 */
[----:B------:R-:W4:Y:S01]  /*52cd0*/  LDL R52, [R1+0x2118] ;  /* 0x0021180001347983 */ /* 0x000f220000100800 */
[----:B0-----:R-:W-:-:S02]  /*52ce0*/  @P1 IMAD.MOV.U32 R22, RZ, RZ, R48 ;  /* 0x000000ffff161224 */ /* 0x001fc400078e0030 */
[----:B------:R-:W-:Y:S01]  /*52cf0*/  @P1 IMAD.MOV.U32 R23, RZ, RZ, R54 ;  /* 0x000000ffff171224 */ /* 0x000fe200078e0036 */
[----:B------:R-:W4:Y:S04]  /*52d00*/  LDL R48, [R1+0x2110] ;  /* 0x0021100001307983 */ /* 0x000f280000100800 */
[----:B------:R-:W4:Y:S04]  /*52d10*/  LDL R54, [R1+0x210c] ;  /* 0x00210c0001367983 */ /* 0x000f280000100800 */
[----:B------:R-:W4:Y:S04]  /*52d20*/  LDL R56, [R1+0x2104] ;  /* 0x0021040001387983 */ /* 0x000f280000100800 */
[----:B------:R-:W4:Y:S04]  /*52d30*/  LDL R55, [R1+0x2108] ;  /* 0x0021080001377983 */ /* 0x000f280000100800 */
[----:B------:R0:W4:Y:S04]  /*52d40*/  @P1 LDG.E.U8 R20, desc[UR46][R22.64] ;  /* 0x0000002e16141981 */ /* 0x000128000c1e1100 */
[----:B--2---:R3:W2:Y:S04]  /*52d50*/  @P2 LDG.E.U8 R21, desc[UR46][R24.64] ;  /* 0x0000002e18152981 */ /* 0x0046a8000c1e1100 */
[----:B-1----:R-:W2:Y:S01]  /*52d60*/  LDL R26, [R1+0x20fc] ;  /* 0x0020fc00011a7983 */ /* 0x002ea20000100800 */
[----:B0-----:R-:W-:Y:S01]  /*52d70*/  PRMT R22, RZ, 0x7610, R22 ;  /* 0x00007610ff167816 */ /* 0x001fe20000000016 */
[----:B---3--:R-:W-:-:S02]  /*52d80*/  @P2 IMAD.MOV.U32 R24, RZ, RZ, R0 ;  /* 0x000000ffff182224 */ /* 0x008fc400078e0000 */
[----:B------:R-:W-:Y:S01]  /*52d90*/  @P2 IMAD.MOV.U32 R25, RZ, RZ, R57 ;  /* 0x000000ffff192224 */ /* 0x000fe200078e0039 */
[----:B------:R-:W3:Y:S04]  /*52da0*/  LDL R0, [R1+0x2100] ;  /* 0x0021000001007983 */ /* 0x000ee80000100800 */
[----:B------:R5:W2:Y:S02]  /*52db0*/  @P2 LDG.E.U8 R22, desc[UR46][R24.64] ;  /* 0x0000002e18162981 */ /* 0x000aa4000c1e1100 */
[----:B-----5:R-:W-:Y:S02]  /*52dc0*/  @P3 IMAD.MOV.U32 R25, RZ, RZ, R53 ;  /* 0x000000ffff193224 */ /* 0x020fe400078e0035 */
[----:B------:R-:W5:Y:S01]  /*52dd0*/  LDL R53, [R1+0x21ec] ;  /* 0x0021ec0001357983 */ /* 0x000f620000100800 */
[----:B----4-:R-:W-:-:S03]  /*52de0*/  @P3 IMAD.MOV.U32 R24, RZ, RZ, R52 ;  /* 0x000000ffff183224 */ /* 0x010fc600078e0034 */
[----:B------:R-:W4:Y:S01]  /*52df0*/  LDL R52, [R1+0x21f0] ;  /* 0x0021f00001347983 */ /* 0x000f220000100800 */
[----:B------:R-:W-:Y:S02]  /*52e00*/  ISETP.GT.AND P4, PT, R2, 0x3d, PT ;  /* 0x0000003d0200780c */ /* 0x000fe40003f84270 */
[----:B------:R-:W-:Y:S02]  /*52e10*/  PRMT R23, RZ, 0x7610, R23 ;  /* 0x00007610ff177816 */ /* 0x000fe40000000017 */
[----:B------:R-:W-:-:S04]  /*52e20*/  PRMT R27, RZ, 0x7610, R27 ;  /* 0x00007610ff1b7816 */ /* 0x000fc8000000001b */
[----:B------:R0:W4:Y:S01]  /*52e30*/  @P3 LDG.E.U8 R23, desc[UR46][R24.64] ;  /* 0x0000002e18173981 */ /* 0x000122000c1e1100 */
[----:B------:R-:W-:Y:S01]  /*52e40*/  PRMT R29, RZ, 0x7610, R29 ;  /* 0x00007610ff1d7816 */ /* 0x000fe2000000001d */
[----:B0-----:R-:W-:Y:S02]  /*52e50*/  @P3 IMAD.MOV.U32 R24, RZ, RZ, R48 ;  /* 0x000000ffff183224 */ /* 0x001fe400078e0030 */
[----:B------:R-:W-:Y:S01]  /*52e60*/  @P3 IMAD.MOV.U32 R25, RZ, RZ, R54 ;  /* 0x000000ffff193224 */ /* 0x000fe200078e0036 */
[----:B------:R-:W4:Y:S04]  /*52e70*/  LDL R48, [R1+0x21e8] ;  /* 0x0021e80001307983 */ /* 0x000f280000100800 */
[----:B------:R0:W4:Y:S04]  /*52e80*/  @P3 LDG.E.U8 R27, desc[UR46][R24.64] ;  /* 0x0000002e181b3981 */ /* 0x000128000c1e1100 */
[----:B------:R-:W4:Y:S01]  /*52e90*/  LDL R54, [R1+0x21e4] ;  /* 0x0021e40001367983 */ /* 0x000f220000100800 */
[----:B------:R-:W-:Y:S01]  /*52ea0*/  PRMT R31, RZ, 0x7610, R31 ;  /* 0x00007610ff1f7816 */ /* 0x000fe2000000001f */
[----:B0-----:R-:W-:-:S02]  /*52eb0*/  @P4 IMAD.MOV.U32 R24, RZ, RZ, R55 ;  /* 0x000000ffff184224 */ /* 0x001fc400078e0037 */
[----:B------:R-:W-:-:S05]  /*52ec0*/  @P4 IMAD.MOV.U32 R25, RZ, RZ, R56 ;  /* 0x000000ffff194224 */ /* 0x000fca00078e0038 */
[----:B------:R3:W4:Y:S02]  /*52ed0*/  @P4 LDG.E.U8 R29, desc[UR46][R24.64] ;  /* 0x0000002e181d4981 */ /* 0x000724000c1e1100 */
[----:B---3--:R-:W-:Y:S02]  /*52ee0*/  @P4 IMAD.MOV.U32 R24, RZ, RZ, R0 ;  /* 0x000000ffff184224 */ /* 0x008fe400078e0000 */
[----:B--2---:R-:W-:Y:S01]  /*52ef0*/  @P4 IMAD.MOV.U32 R25, RZ, RZ, R26 ;  /* 0x000000ffff194224 */ /* 0x004fe200078e001a */
[----:B------:R-:W2:Y:S04]  /*52f00*/  LDL R0, [R1+0x21e0] ;  /* 0x0021e00001007983 */ /* 0x000ea80000100800 */
[----:B------:R-:W3:Y:S04]  /*52f10*/  LDL R26, [R1+0x21dc] ;  /* 0x0021dc00011a7983 */ /* 0x000ee80000100800 */
[----:B------:R5:W3:Y:S01]  /*52f20*/  @P4 LDG.E.U8 R31, desc[UR46][R24.64] ;  /* 0x0000002e181f4981 */ /* 0x000ae2000c1e1100 */
[----:B------:R-:W-:Y:S01]  /*52f30*/  PRMT R33, RZ, 0x7610, R33 ;  /* 0x00007610ff217816 */ /* 0x000fe20000000021 */
[----:B-----5:R-:W-:-:S02]  /*52f40*/  @P0 IMAD.MOV.U32 R25, RZ, RZ, R53 ;  /* 0x000000ffff190224 */ /* 0x020fc400078e0035 */
[----:B------:R-:W5:Y:S01]  /*52f50*/  LDL R53, [R1+0x2174] ;  /* 0x0021740001357983 */ /* 0x000f620000100800 */
[----:B----4-:R-:W-:-:S03]  /*52f60*/  @P0 IMAD.MOV.U32 R24, RZ, RZ, R52 ;  /* 0x000000ffff180224 */ /* 0x010fc600078e0034 */
[----:B------:R-:W4:Y:S04]  /*52f70*/  LDL R52, [R1+0x2178] ;  /* 0x0021780001347983 */ /* 0x000f280000100800 */
[----:B------:R0:W4:Y:S01]  /*52f80*/  @P0 LDG.E.U8 R33, desc[UR46][R24.64] ;  /* 0x0000002e18210981 */ /* 0x000122000c1e1100 */
[C---:B------:R-:W-:Y:S02]  /*52f90*/  ISETP.GT.AND P1, PT, R2.reuse, 0x2f, PT ;  /* 0x0000002f0200780c */ /* 0x040fe40003f24270 */
[----:B------:R-:W-:Y:S02]  /*52fa0*/  ISETP.GT.AND P2, PT, R2, 0x36, PT ;  /* 0x000000360200780c */ /* 0x000fe40003f44270 */
[----:B------:R-:W-:Y:S02]  /*52fb0*/  PRMT R35, RZ, 0x7610, R35 ;  /* 0x00007610ff237816 */ /* 0x000fe40000000023 */
[----:B------:R-:W-:-:S07]  /*52fc0*/  PRMT R37, RZ, 0x7610, R37 ;  /* 0x00007610ff257816 */ /* 0x000fce0000000025 */
[----:B0-----:R-:W-:Y:S02]  /*52fd0*/  @P1 IMAD.MOV.U32 R24, RZ, RZ, R48 ;  /* 0x000000ffff181224 */ /* 0x001fe400078e0030 */
[----:B------:R-:W-:-:S05]  /*52fe0*/  @P1 IMAD.MOV.U32 R25, RZ, RZ, R54 ;  /* 0x000000ffff191224 */ /* 0x000fca00078e0036 */
[----:B------:R2:W4:Y:S01]  /*52ff0*/  @P1 LDG.E.U8 R35, desc[UR46][R24.64] ;  /* 0x0000002e18231981 */ /* 0x000522000c1e1100 */
[----:B------:R-:W-:Y:S01]  /*53000*/  PRMT R39, RZ, 0x7610, R39 ;  /* 0x00007610ff277816 */ /* 0x000fe20000000027 */
[----:B--2---:R-:W-:Y:S02]  /*53010*/  @P1 IMAD.MOV.U32 R24, RZ, RZ, R0 ;  /* 0x000000ffff181224 */ /* 0x004fe400078e0000 */
[----:B---3--:R-:W-:-:S05]  /*53020*/  @P1 IMAD.MOV.U32 R25, RZ, RZ, R26 ;  /* 0x000000ffff191224 */ /* 0x008fca00078e001a */
[----:B------:R5:W2:Y:S02]  /*53030*/  @P1 LDG.E.U8 R37, desc[UR46][R24.64] ;  /* 0x0000002e18251981 */ /* 0x000aa4000c1e1100 */
[----:B-----5:R-:W-:Y:S02]  /*53040*/  @P2 IMAD.MOV.U32 R25, RZ, RZ, R53 ;  /* 0x000000ffff192224 */ /* 0x020fe400078e0035 */
[----:B----4-:R-:W-:-:S05]  /*53050*/  @P2 IMAD.MOV.U32 R24, RZ, RZ, R52 ;  /* 0x000000ffff182224 */ /* 0x010fca00078e0034 */
[----:B------:R-:W3:Y:S04]  /*53060*/  @P2 LDG.E.U8 R39, desc[UR46][R24.64] ;  /* 0x0000002e18272981 */ /* 0x000ee8000c1e1100 */
[----:B------:R0:W-:Y:S04]  /*53070*/  STL [R1+0x5538], R33 ;  /* 0x0055382101007387 */ /* 0x0001e80000100800 */
[----:B------:R-:W4:Y:S04]  /*53080*/  LDL R48, [R1+0x216c] ;  /* 0x00216c0001307983 */ /* 0x000f280000100800 */
[----:B0-----:R-:W5:Y:S04]  /*53090*/  LDL R33, [R1+0x2170] ;  /* 0x0021700001217983 */ /* 0x001f680000100800 */
[----:B------:R-:W-:Y:S04]  /*530a0*/  STL [R1+0x553c], R35 ;  /* 0x00553c2301007387 */ /* 0x000fe80000100800 */
[----:B------:R-:W5:Y:S04]  /*530b0*/  LDL R26, [R1+0x2164] ;  /* 0x00216400011a7983 */ /* 0x000f680000100800 */
[----:B------:R-:W5:Y:S01]  /*530c0*/  LDL R0, [R1+0x2168] ;  /* 0x0021680001007983 */ /* 0x000f620000100800 */
[----:B------:R-:W-:-:S03]  /*530d0*/  PRMT R41, RZ, 0x7610, R41 ;  /* 0x00007610ff297816 */ /* 0x000fc60000000029 */
[----:B--2---:R-:W-:Y:S04]  /*530e0*/  STL [R1+0x5540], R37 ;  /* 0x0055402501007387 */ /* 0x004fe80000100800 */
[----:B------:R-:W2:Y:S04]  /*530f0*/  LDL R53, [R1+0x2160] ;  /* 0x0021600001357983 */ /* 0x000ea80000100800 */
[----:B---3--:R0:W-:Y:S04]  /*53100*/  STL [R1+0x5544], R39 ;  /* 0x0055442701007387 */ /* 0x0081e80000100800 */
[----:B------:R-:W3:Y:S01]  /*53110*/  LDL R54, [R1+0x215c] ;  /* 0x00215c0001367983 */ /* 0x000ee20000100800 */
[----:B----4-:R-:W-:-:S03]  /*53120*/  @P2 IMAD.MOV.U32 R25, RZ, RZ, R48 ;  /* 0x000000ffff192224 */ /* 0x010fc600078e0030 */
[----:B------:R-:W4:Y:S04]  /*53130*/  LDL R52, [R1+0x20f4] ;  /* 0x0020f40001347983 */ /* 0x000f280000100800 */
[----:B------:R-:W4:Y:S01]  /*53140*/  LDL R48, [R1+0x20f8] ;  /* 0x0020f80001307983 */ /* 0x000f220000100800 */
[----:B-----5:R-:W-:Y:S01]  /*53150*/  @P2 IMAD.MOV.U32 R24, RZ, RZ, R33 ;  /* 0x000000ffff182224 */ /* 0x020fe200078e0021 */
[C---:B------:R-:W-:Y:S02]  /*53160*/  ISETP.GT.AND P0, PT, R2.reuse, 0x37, PT ;  /* 0x000000370200780c */ /* 0x040fe40003f04270 */
[----:B------:R-:W-:Y:S01]  /*53170*/  ISETP.GT.AND P1, PT, R2, 0x3e, PT ;  /* 0x0000003e0200780c */ /* 0x000fe20003f24270 */
[----:B0-----:R-:W5:Y:S04]  /*53180*/  LDL R39, [R1+0x20ec] ;  /* 0x0020ec0001277983 */ /* 0x001f680000100800 */
[----:B------:R0:W5:Y:S01]  /*53190*/  @P2 LDG.E.U8 R41, desc[UR46][R24.64] ;  /* 0x0000002e18292981 */ /* 0x000162000c1e1100 */
[----:B------:R-:W-:-:S02]  /*531a0*/  PRMT R43, RZ, 0x7610, R43 ;  /* 0x00007610ff2b7816 */ /* 0x000fc4000000002b */
[----:B------:R-:W-:Y:S01]  /*531b0*/  PRMT R45, RZ, 0x7610, R45 ;  /* 0x00007610ff2d7816 */ /* 0x000fe2000000002d */
[----:B------:R-:W5:Y:S02]  /*531c0*/  LDL R37, [R1+0x20f0] ;  /* 0x0020f00001257983 */ /* 0x000f640000100800 */
[----:B0-----:R-:W-:Y:S02]  /*531d0*/  @P0 IMAD.MOV.U32 R25, RZ, RZ, R26 ;  /* 0x000000ffff190224 */ /* 0x001fe400078e001a */
[----:B------:R-:W-:-:S05]  /*531e0*/  @P0 IMAD.MOV.U32 R24, RZ, RZ, R0 ;  /* 0x000000ffff180224 */ /* 0x000fca00078e0000 */
[----:B------:R2:W5:Y:S01]  /*531f0*/  @P0 LDG.E.U8 R43, desc[UR46][R24.64] ;  /* 0x0000002e182b0981 */ /* 0x000562000c1e1100 */
[----:B------:R-:W-:Y:S01]  /*53200*/  PRMT R47, RZ, 0x7610, R47 ;  /* 0x00007610ff2f7816 */ /* 0x000fe2000000002f */
[----:B--2---:R-:W-:Y:S02]  /*53210*/  @P0 IMAD.MOV.U32 R24, RZ, RZ, R53 ;  /* 0x000000ffff180224 */ /* 0x004fe400078e0035 */
[----:B---3--:R-:W-:-:S05]  /*53220*/  @P0 IMAD.MOV.U32 R25, RZ, RZ, R54 ;  /* 0x000000ffff190224 */ /* 0x008fca00078e0036 */
[----:B------:R4:W2:Y:S02]  /*53230*/  @P0 LDG.E.U8 R45, desc[UR46][R24.64] ;  /* 0x0000002e182d0981 */ /* 0x0008a4000c1e1100 */
[----:B----4-:R-:W-:Y:S02]  /*53240*/  @P1 IMAD.MOV.U32 R24, RZ, RZ, R48 ;  /* 0x000000ffff181224 */ /* 0x010fe400078e0030 */
[----:B------:R-:W-:Y:S01]  /*53250*/  @P1 IMAD.MOV.U32 R25, RZ, RZ, R52 ;  /* 0x000000ffff191224 */ /* 0x000fe200078e0034 */
[----:B-----5:R-:W-:Y:S04]  /*53260*/  STL [R1+0x5548], R41 ;  /* 0x0055482901007387 */ /* 0x020fe80000100800 */
[----:B------:R0:W3:Y:S04]  /*53270*/  @P1 LDG.E.U8 R47, desc[UR46][R24.64] ;  /* 0x0000002e182f1981 */ /* 0x0000e8000c1e1100 */
[----:B------:R-:W4:Y:S04]  /*53280*/  LDL R35, [R1+0x20e4] ;  /* 0x0020e40001237983 */ /* 0x000f280000100800 */
[----:B------:R-:W5:Y:S04]  /*53290*/  LDL R33, [R1+0x20e8] ;  /* 0x0020e80001217983 */ /* 0x000f680000100800 */
[----:B------:R-:W5:Y:S04]  /*532a0*/  LDL R26, [R1+0x20dc] ;  /* 0x0020dc00011a7983 */ /* 0x000f680000100800 */
[----:B------:R-:W5:Y:S01]  /*532b0*/  LDL R0, [R1+0x20e0] ;  /* 0x0020e00001007983 */ /* 0x000f620000100800 */
[----:B------:R-:W-:Y:S01]  /*532c0*/  ISETP.GT.AND P2, PT, R2, 0x3f, PT ;  /* 0x0000003f0200780c */ /* 0x000fe20003f44270 */
[----:B0-----:R-:W-:Y:S01]  /*532d0*/  @P1 IMAD.MOV.U32 R24, RZ, RZ, R37 ;  /* 0x000000ffff181224 */ /* 0x001fe200078e0025 */
[----:B------:R-:W-:Y:S01]  /*532e0*/  PRMT R49, RZ, 0x7610, R49 ;  /* 0x00007610ff317816 */ /* 0x000fe20000000031 */
[----:B------:R-:W-:Y:S01]  /*532f0*/  STL [R1+0x554c], R43 ;  /* 0x00554c2b01007387 */ /* 0x000fe20000100800 */
[----:B------:R-:W-:Y:S01]  /*53300*/  @P1 IMAD.MOV.U32 R25, RZ, RZ, R39 ;  /* 0x000000ffff191224 */ /* 0x000fe200078e0027 */
[----:B------:R-:W-:-:S04]  /*53310*/  PRMT R50, RZ, 0x7610, R50 ;  /* 0x00007610ff327816 */ /* 0x000fc80000000032 */
[----:B------:R4:W5:Y:S04]  /*53320*/  @P1 LDG.E.U8 R49, desc[UR46][R24.64] ;  /* 0x0000002e18311981 */ /* 0x000968000c1e1100 */
[----:B--2---:R-:W-:Y:S04]  /*53330*/  STL [R1+0x5550], R45 ;  /* 0x0055502d01007387 */ /* 0x004fe80000100800 */
[----:B---3--:R0:W-:Y:S04]  /*53340*/  STL [R1+0x5554], R47 ;  /* 0x0055542f01007387 */ /* 0x0081e80000100800 */
[----:B------:R-:W2:Y:S01]  /*53350*/  LDL.LU R52, [R1+0x118] ;  /* 0x0001180001347983 */ /* 0x000ea20000300800 */
[----:B----4-:R-:W-:-:S03]  /*53360*/  @P2 IMAD.MOV.U32 R25, RZ, RZ, R35 ;  /* 0x000000ffff192224 */ /* 0x010fc600078e0023 */
[----:B------:R-:W3:Y:S01]  /*53370*/  LDL.LU R57, [R1+0x114] ;  /* 0x0001140001397983 */ /* 0x000ee20000300800 */
[----:B-----5:R-:W-:-:S03]  /*53380*/  @P2 IMAD.MOV.U32 R24, RZ, RZ, R33 ;  /* 0x000000ffff182224 */ /* 0x020fc600078e0021 */
[----:B------:R-:W4:Y:S04]  /*53390*/  LDL.LU R58, [R1+0x110] ;  /* 0x00011000013a7983 */ /* 0x000f280000300800 */
[----:B0-----:R-:W5:Y:S04]  /*533a0*/  LDL.LU R47, [R1+0xd8] ;  /* 0x0000d800012f7983 */ /* 0x001f680000300800 */
[----:B------:R-:W5:Y:S04]  /*533b0*/  LDL.LU R45, [R1+0xd4] ;  /* 0x0000d400012d7983 */ /* 0x000f680000300800 */
[----:B------:R-:W5:Y:S04]  /*533c0*/  LDL.LU R43, [R1+0xd0] ;  /* 0x0000d000012b7983 */ /* 0x000f680000300800 */
[----:B------:R-:W5:Y:S04]  /*533d0*/  LDL.LU R41, [R1+0xcc] ;  /* 0x0000cc0001297983 */ /* 0x000f680000300800 */
[----:B------:R-:W5:Y:S04]  /*533e0*/  LDL.LU R39, [R1+0x98] ;  /* 0x0000980001277983 */ /* 0x000f680000300800 */
[----:B------:R-:W5:Y:S04]  /*533f0*/  LDL.LU R37, [R1+0x94] ;  /* 0x0000940001257983 */ /* 0x000f680000300800 */
[----:B------:R0:W5:Y:S04]  /*53400*/  @P2 LDG.E.U8 R50, desc[UR46][R24.64] ;  /* 0x0000002e18322981 */ /* 0x000168000c1e1100 */
[----:B------:R-:W5:Y:S04]  /*53410*/  LDL.LU R35, [R1+0x90] ;  /* 0x0000900001237983 */ /* 0x000f680000300800 */
[----:B------:R-:W5:Y:S01]  /*53420*/  LDL.LU R33, [R1+0x8c] ;  /* 0x00008c0001217983 */ /* 0x000f620000300800 */
[----:B0-----:R-:W-:-:S03]  /*53430*/  @P2 IMAD.MOV.U32 R25, RZ, RZ, R26 ;  /* 0x000000ffff192224 */ /* 0x001fc600078e001a */
[----:B------:R-:W5:Y:S01]  /*53440*/  LDL.LU R26, [R1+0x58] ;  /* 0x00005800011a7983 */ /* 0x000f620000300800 */
[----:B------:R-:W-:-:S03]  /*53450*/  @P2 IMAD.MOV.U32 R24, RZ, RZ, R0 ;  /* 0x000000ffff182224 */ /* 0x000fc600078e0000 */
[----:B------:R-:W5:Y:S04]  /*53460*/  LDL.LU R53, [R1+0x54] ;  /* 0x0000540001357983 */ /* 0x000f680000300800 */
[----:B------:R-:W5:Y:S04]  /*53470*/  LDL.LU R54, [R1+0x50] ;  /* 0x0000500001367983 */ /* 0x000f680000300800 */
[----:B------:R-:W5:Y:S04]  /*53480*/  LDL.LU R55, [R1+0x4c] ;  /* 0x00004c0001377983 */ /* 0x000f680000300800 */
[----:B------:R-:W5:Y:S04]  /*53490*/  LDL.LU R56, [R1+0x18] ;  /* 0x0000180001387983 */ /* 0x000f680000300800 */
[----:B------:R-:W5:Y:S04]  /*534a0*/  LDL.LU R60, [R1+0x14] ;  /* 0x00001400013c7983 */ /* 0x000f680000300800 */
[----:B------:R-:W5:Y:S04]  /*534b0*/  LDL.LU R61, [R1+0x10] ;  /* 0x00001000013d7983 */ /* 0x000f680000300800 */
[----:B------:R-:W5:Y:S04]  /*534c0*/  LDL.LU R0, [R1+0xc] ;  /* 0x00000c0001007983 */ /* 0x000f680000300800 */
        /* <DEDUP_REMOVED lines=899> */
[----:B------:R-:W1:Y:S03]  /*56d00*/  S2R R48, SR_TID.X ;  /* 0x0000000000307919 */ /* 0x000e660000002100 */
[----:B------:R-:W-:Y:S04]  /*56d10*/  STL [R1+0x53d4], R25 ;  /* 0x0053d41901007387 */ /* 0x000fe80000100800 */
[----:B------:R-:W-:Y:S04]  /*56d20*/  STL [R1+0x53dc], R25 ;  /* 0x0053dc1901007387 */ /* 0x000fe80000100800 */
[----:B------:R-:W-:Y:S04]  /*56d30*/  STL [R1+0x53e4], R25 ;  /* 0x0053e41901007387 */ /* 0x000fe80000100800 */
[----:B------:R-:W-:Y:S04]  /*56d40*/  STL [R1+0x53ec], R25 ;  /* 0x0053ec1901007387 */ /* 0x000fe80000100800 */
[----:B------:R-:W-:Y:S04]  /*56d50*/  STL [R1+0x53f4], R25 ;  /* 0x0053f41901007387 */ /* 0x000fe80000100800 */
[----:B------:R-:W-:Y:S01]  /*56d60*/  STL [R1+0x53fc], R25 ;  /* 0x0053fc1901007387 */ /* 0x000fe20000100800 */
[----:B------:R-:W0:Y:S03]  /*56d70*/  S2R R59, SR_TID.X ;  /* 0x00000000003b7919 */ /* 0x000e260000002100 */
        /* <DEDUP_REMOVED lines=21> */
[----:B------:R-:W-:-:S03]  /*56ed0*/  PRMT R51, RZ, 0x7610, R51 ;  /* 0x00007610ff337816 */ /* 0x000fc60000000033 */
[----:B------:R-:W-:Y:S01]  /*56ee0*/  STL [R1+0x54ac], R25 ;  /* 0x0054ac1901007387 */ /* 0x000fe20000100800 */
[----:B-1----:R-:W-:-:S03]  /*56ef0*/  LOP3.LUT R48, R48, 0x1f, RZ, 0xc0, !PT ;  /* 0x0000001f30307812 */ /* 0x002fc600078ec0ff */
[----:B------:R-:W-:Y:S04]  /*56f00*/  STL [R1+0x54b4], R25 ;  /* 0x0054b41901007387 */ /* 0x000fe80000100800 */
[----:B------:R-:W-:Y:S04]  /*56f10*/  STL [R1+0x54bc], R25 ;  /* 0x0054bc1901007387 */ /* 0x000fe80000100800 */
[----:B------:R-:W-:Y:S04]  /*56f20*/  STL [R1+0x54c4], R25 ;  /* 0x0054c41901007387 */ /* 0x000fe80000100800 */
[----:B------:R-:W-:Y:S01]  /*56f30*/  STL [R1+0x54cc], R25 ;  /* 0x0054cc1901007387 */ /* 0x000fe20000100800 */
[----:B------:R-:W-:-:S03]  /*56f40*/  LOP3.LUT R48, R48, 0x20, RZ, 0xfc, !PT ;  /* 0x0000002030307812 */ /* 0x000fc600078efcff */
[----:B------:R-:W-:Y:S04]  /*56f50*/  STL [R1+0x54d4], R25 ;  /* 0x0054d41901007387 */ /* 0x000fe80000100800 */
[----:B------:R-:W-:Y:S04]  /*56f60*/  STL [R1+0x54dc], R25 ;  /* 0x0054dc1901007387 */ /* 0x000fe80000100800 */
[----:B------:R-:W-:Y:S04]  /*56f70*/  STL [R1+0x54e4], R25 ;  /* 0x0054e41901007387 */ /* 0x000fe80000100800 */
[----:B------:R-:W-:Y:S04]  /*56f80*/  STL [R1+0x54ec], R25 ;  /* 0x0054ec1901007387 */ /* 0x000fe80000100800 */
[----:B------:R0:W5:Y:S04]  /*56f90*/  @P2 LDG.E.U8 R51, desc[UR46][R24.64] ;  /* 0x0000002e18332981 */ /* 0x000168000c1e1100 */
[----:B------:R-:W-:Y:S01]  /*56fa0*/  STL [R1+0x54f4], R25 ;  /* 0x0054f41901007387 */ /* 0x000fe20000100800 */
[----:B------:R-:W-:Y:S01]  /*56fb0*/  BAR.SYNC.DEFER_BLOCKING 0x0 ;  /* 0x0000000000007b1d */ /* 0x000fe20000010000 */
[----:B0-----:R-:W-:-:S02]  /*56fc0*/  LOP3.LUT R24, R59, 0x1f, RZ, 0xc0, !PT ;  /* 0x0000001f3b187812 */ /* 0x001fc400078ec0ff */
[----:B------:R-:W-:-:S03]  /*56fd0*/  ISETP.GE.AND P1, PT, R48, R2, PT ;  /* 0x000000023000720c */ /* 0x000fc60003f26270 */
[----:B------:R-:W-:Y:S01]  /*56fe0*/  STL [R1+0x54fc], R25 ;  /* 0x0054fc1901007387 */ /* 0x000fe20000100800 */
[----:B------:R-:W-:-:S03]  /*56ff0*/  ISETP.GE.AND P0, PT, R24, R2, PT ;  /* 0x000000021800720c */ /* 0x000fc60003f06270 */
[----:B------:R-:W-:Y:S04]  /*57000*/  STL [R1+0x5504], R25 ;  /* 0x0055041901007387 */ /* 0x000fe80000100800 */
[----:B------:R-:W-:Y:S04]  /*57010*/  STL [R1+0x550c], R25 ;  /* 0x00550c1901007387 */ /* 0x000fe80000100800 */
[----:B------:R-:W-:Y:S04]  /*57020*/  STL [R1+0x5514], R25 ;  /* 0x0055141901007387 */ /* 0x000fe80000100800 */
[----:B------:R-:W5:Y:S04]  /*57030*/  LDL.LU R48, [R1+0x5574] ;  /* 0x0055740001307983 */ /* 0x000f680000300800 */
[----:B------:R-:W5:Y:S04]  /*57040*/  LDL.LU R2, [R1+0x10c] ;  /* 0x00010c0001027983 */ /* 0x000f680000300800 */
[----:B--2---:R0:W-:Y:S04]  /*57050*/  STS.U8 [R24+UR4], R52 ;  /* 0x0000003418007988 */ /* 0x0041e80008000004 */
[----:B---3--:R1:W-:Y:S04]  /*57060*/  STS.U8 [R24+UR4+0x20], R57 ;  /* 0x0000203918007988 */ /* 0x0083e80008000004 */
[----:B----4-:R2:W-:Y:S04]  /*57070*/  STS.U8 [R24+UR4+0x40], R58 ;  /* 0x0000403a18007988 */ /* 0x0105e80008000004 */
[----:B0-----:R-:W3:Y:S04]  /*57080*/  LDL.LU R52, [R1+0x5570] ;  /* 0x0055700001347983 */ /* 0x001ee80000300800 */
[----:B-1----:R-:W4:Y:S04]  /*57090*/  LDL.LU R57, [R1+0x556c] ;  /* 0x00556c0001397983 */ /* 0x002f280000300800 */
[----:B--2---:R-:W2:Y:S04]  /*570a0*/  LDL.LU R58, [R1+0x5568] ;  /* 0x00556800013a7983 */ /* 0x004ea80000300800 */
[----:B-----5:R-:W-:Y:S04]  /*570b0*/  STS.U8 [R24+UR4+0x60], R2 ;  /* 0x0000600218007988 */ /* 0x020fe80008000004 */
[----:B------:R-:W-:Y:S04]  /*570c0*/  STS.U8 [R24+UR4+0x220], R47 ;  /* 0x0002202f18007988 */ /* 0x000fe80008000004 */
        /* <DEDUP_REMOVED lines=13> */
[----:B------:R0:W-:Y:S04]  /*571a0*/  STS.U8 [R24+UR4+0x840], R61 ;  /* 0x0008403d18007988 */ /* 0x0001e80008000004 */
[----:B------:R1:W-:Y:S04]  /*571b0*/  STS.U8 [R24+UR4+0x860], R0 ;  /* 0x0008600018007988 */ /* 0x0003e80008000004 */
[----:B0-----:R-:W5:Y:S04]  /*571c0*/  LDL.LU R61, [R1+0x108] ;  /* 0x00010800013d7983 */ /* 0x001f680000300800 */
[----:B-1----:R-:W4:Y:S04]  /*571d0*/  LDL.LU R0, [R1+0x104] ;  /* 0x0001040001007983 */ /* 0x002f280000300800 */
[----:B------:R-:W2:Y:S04]  /*571e0*/  LDL.LU R47, [R1+0x100] ;  /* 0x00010000012f7983 */ /* 0x000ea80000300800 */
[----:B------:R-:W2:Y:S04]  /*571f0*/  LDL.LU R2, [R1+0xfc] ;  /* 0x0000fc0001027983 */ /* 0x000ea80000300800 */
[----:B------:R-:W2:Y:S04]  /*57200*/  LDL.LU R45, [R1+0xc8] ;  /* 0x0000c800012d7983 */ /* 0x000ea80000300800 */
[----:B------:R-:W2:Y:S01]  /*57210*/  LDL.LU R43, [R1+0xc4] ;  /* 0x0000c400012b7983 */ /* 0x000ea20000300800 */
[----:B------:R-:W-:-:S03]  /*57220*/  LOP3.LUT R59, R59, 0x1f, RZ, 0xc0, !PT ;  /* 0x0000001f3b3b7812 */ /* 0x000fc600078ec0ff */
[----:B------:R-:W2:Y:S04]  /*57230*/  LDL.LU R41, [R1+0xc0] ;  /* 0x0000c00001297983 */ /* 0x000ea80000300800 */
[----:B---3--:R-:W-:Y:S04]  /*57240*/  STS.U8 [R24+UR4+0xa20], R52 ;  /* 0x000a203418007988 */ /* 0x008fe80008000004 */
[----:B------:R-:W3:Y:S04]  /*57250*/  LDL.LU R39, [R1+0xbc] ;  /* 0x0000bc0001277983 */ /* 0x000ee80000300800 */
[----:B------:R-:W-:Y:S04]  /*57260*/  STS.U8 [R24+UR4+0xa00], R48 ;  /* 0x000a003018007988 */ /* 0x000fe80008000004 */
[----:B------:R-:W3:Y:S04]  /*57270*/  LDL.LU R37, [R1+0x88] ;  /* 0x0000880001257983 */ /* 0x000ee80000300800 */
[----:B------:R-:W-:Y:S04]  /*57280*/  STS.U8 [R24+UR4+0xa60], R46 ;  /* 0x000a602e18007988 */ /* 0x000fe80008000004 */
[----:B------:R-:W3:Y:S04]  /*57290*/  LDL.LU R35, [R1+0x84] ;  /* 0x0000840001237983 */ /* 0x000ee80000300800 */
[----:B------:R-:W-:Y:S01]  /*572a0*/  STS.U8 [R24+UR4+0xa40], R44 ;  /* 0x000a402c18007988 */ /* 0x000fe20008000004 */
[----:B------:R-:W-:-:S03]  /*572b0*/  LOP3.LUT R59, R59, 0x8, RZ, 0x3c, !PT ;  /* 0x000000083b3b7812 */ /* 0x000fc600078e3cff */
[----:B------:R-:W3:Y:S04]  /*572c0*/  LDL.LU R33, [R1+0x80] ;  /* 0x0000800001217983 */ /* 0x000ee80000300800 */
[----:B------:R-:W-:Y:S04]  /*572d0*/  STS.U8 [R24+UR4+0xc00], R18 ;  /* 0x000c001218007988 */ /* 0x000fe80008000004 */
        /* <DEDUP_REMOVED lines=12> */
[----:B------:R-:W-:Y:S04]  /*573a0*/  STL [R1+0x4664], R52 ;  /* 0x0046643401007387 */ /* 0x000fe80000100800 */
[----:B------:R-:W-:Y:S04]  /*573b0*/  STS.U8 [R24+UR4+0xe40], R11 ;  /* 0x000e400b18007988 */ /* 0x000fe80008000004 */
[----:B------:R-:W-:Y:S04]  /*573c0*/  STL [R1+0x4668], R52 ;  /* 0x0046683401007387 */ /* 0x000fe80000100800 */
[----:B-----5:R0:W-:Y:S04]  /*573d0*/  STS.U8 [R59+UR4+0x80], R61 ;  /* 0x0000803d3b007988 */ /* 0x0201e80008000004 */
[----:B----4-:R1:W-:Y:S04]  /*573e0*/  STS.U8 [R59+UR4+0xa0], R0 ;  /* 0x0000a0003b007988 */ /* 0x0103e80008000004 */
[----:B--2---:R2:W-:Y:S04]  /*573f0*/  STS.U8 [R59+UR4+0xc0], R47 ;  /* 0x0000c02f3b007988 */ /* 0x0045e80008000004 */
[----:B0-----:R-:W4:Y:S04]  /*57400*/  LDL.LU R61, [R1+0x5564] ;  /* 0x00556400013d7983 */ /* 0x001f280000300800 */
[----:B-1----:R-:W5:Y:S04]  /*57410*/  LDL.LU R0, [R1+0x5560] ;  /* 0x0055600001007983 */ /* 0x002f680000300800 */
[----:B--2---:R-:W2:Y:S04]  /*57420*/  LDL.LU R47, [R1] ;  /* 0x00000000012f7983 */ /* 0x004ea80000300800 */
[----:B------:R-:W-:Y:S04]  /*57430*/  STS.U8 [R59+UR4+0xe0], R2 ;  /* 0x0000e0023b007988 */ /* 0x000fe80008000004 */
[----:B------:R-:W-:Y:S04]  /*57440*/  STS.U8 [R59+UR4+0x2a0], R45 ;  /* 0x0002a02d3b007988 */ /* 0x000fe80008000004 */
[----:B------:R-:W-:Y:S04]  /*57450*/  STS.U8 [R59+UR4+0x280], R43 ;  /* 0x0002802b3b007988 */ /* 0x000fe80008000004 */
[----:B------:R-:W-:Y:S04]  /*57460*/  STS.U8 [R59+UR4+0x2e0], R41 ;  /* 0x0002e0293b007988 */ /* 0x000fe80008000004 */
[----:B---3--:R-:W-:Y:S04]  /*57470*/  STS.U8 [R59+UR4+0x2c0], R39 ;  /* 0x0002c0273b007988 */ /* 0x008fe80008000004 */
        /* <DEDUP_REMOVED lines=23> */
[----:B-----5:R0:W-:Y:S04]  /*575f0*/  STS.U8 [R59+UR4+0x8a0], R0 ;  /* 0x0008a0003b007988 */ /* 0x0201e80008000004 */
[----:B--2---:R-:W-:Y:S04]  /*57600*/  STS.U8 [R59+UR4+0x8c0], R47 ;  /* 0x0008c02f3b007988 */ /* 0x004fe80008000004 */
[----:B----4-:R-:W-:Y:S04]  /*57610*/  STS.U8 [R59+UR4+0x8e0], R61 ;  /* 0x0008e03d3b007988 */ /* 0x010fe80008000004 */
        /* <DEDUP_REMOVED lines=11> */
[----:B0-----:R-:W2:Y:S04]  /*576d0*/  LDL.LU R0, [R1+0x2c] ;  /* 0x00002c0001007983 */ /* 0x001ea80000300800 */
[----:B------:R0:W-:Y:S04]  /*576e0*/  STS.U8 [R59+UR4+0xec0], R3 ;  /* 0x000ec0033b007988 */ /* 0x0001e80008000004 */
[----:B0-----:R-:W4:Y:S04]  /*576f0*/  LDL.LU R59, [R1+0x555c] ;  /* 0x00555c00013b7983 */ /* 0x001f280000300800 */
[----:B------:R-:W5:Y:S01]  /*57700*/  LDL.LU R3, [R1+0xf4] ;  /* 0x0000f40001037983 */ /* 0x000f620000300800 */
[----:B------:R-:W-:-:S05]  /*57710*/  LOP3.LUT R47, R24, 0x10, RZ, 0x3c, !PT ;  /* 0x00000010182f7812 */ /* 0x000fca00078e3cff */
[----:B---3--:R0:W-:Y:S04]  /*57720*/  STS.U8 [R47+UR4+0x100], R60 ;  /* 0x0001003c2f007988 */ /* 0x0081e80008000004 */
[----:B0-----:R-:W3:Y:S04]  /*57730*/  LDL.LU R60, [R1+0x5558] ;  /* 0x00555800013c7983 */ /* 0x001ee80000300800 */
[----:B-----5:R-:W-:Y:S04]  /*57740*/  STS.U8 [R47+UR4+0x120], R3 ;  /* 0x000120032f007988 */ /* 0x020fe80008000004 */
[----:B------:R-:W-:Y:S04]  /*57750*/  STS.U8 [R47+UR4+0x140], R2 ;  /* 0x000140022f007988 */ /* 0x000fe80008000004 */
[----:B------:R0:W-:Y:S04]  /*57760*/  STS.U8 [R47+UR4+0x160], R45 ;  /* 0x0001602d2f007988 */ /* 0x0001e80008000004 */
[----:B------:R1:W-:Y:S04]  /*57770*/  STS.U8 [R47+UR4+0x320], R43 ;  /* 0x0003202b2f007988 */ /* 0x0003e80008000004 */
[----:B------:R5:W-:Y:S04]  /*57780*/  STS.U8 [R47+UR4+0x300], R41 ;  /* 0x000300292f007988 */ /* 0x000be80008000004 */
[----:B0-----:R-:W4:Y:S04]  /*57790*/  LDL.LU R45, [R1+0xe8] ;  /* 0x0000e800012d7983 */ /* 0x001f280000300800 */
[----:B-1----:R-:W4:Y:S04]  /*577a0*/  LDL.LU R43, [R1+0xe4] ;  /* 0x0000e400012b7983 */ /* 0x002f280000300800 */
[----:B------:R0:W-:Y:S04]  /*577b0*/  STS.U8 [R47+UR4+0x360], R39 ;  /* 0x000360272f007988 */ /* 0x0001e80008000004 */
[----:B-----5:R-:W5:Y:S04]  /*577c0*/  LDL.LU R41, [R1+0xe0] ;  /* 0x0000e00001297983 */ /* 0x020f680000300800 */
[----:B------:R1:W-:Y:S04]  /*577d0*/  STS.U8 [R47+UR4+0x340], R37 ;  /* 0x000340252f007988 */ /* 0x0003e80008000004 */
[----:B0-----:R-:W5:Y:S04]  /*577e0*/  LDL.LU R39, [R1+0xdc] ;  /* 0x0000dc0001277983 */ /* 0x001f680000300800 */
[----:B------:R0:W-:Y:S04]  /*577f0*/  STS.U8 [R47+UR4+0x500], R35 ;  /* 0x000500232f007988 */ /* 0x0001e80008000004 */
[----:B-1----:R-:W5:Y:S04]  /*57800*/  LDL.LU R37, [R1+0xa8] ;  /* 0x0000a80001257983 */ /* 0x002f680000300800 */
        /* <DEDUP_REMOVED lines=12> */
[----:B--2---:R1:W-:Y:S04]  /*578d0*/  STS.U8 [R47+UR4+0x740], R0 ;  /* 0x000740002f007988 */ /* 0x0043e80008000004 */
[----:B0-----:R-:W2:Y:S04]  /*578e0*/  LDL.LU R56, [R1+0x5c] ;  /* 0x00005c0001387983 */ /* 0x001ea80000300800 */
[----:B-1----:R-:W2:Y:S04]  /*578f0*/  LDL.LU R0, [R1+0x28] ;  /* 0x0000280001007983 */ /* 0x002ea80000300800 */
[----:B---3--:R-:W-:Y:S04]  /*57900*/  STS.U8 [R47+UR4+0x900], R60 ;  /* 0x0009003c2f007988 */ /* 0x008fe80008000004 */
[----:B----4-:R-:W-:Y:S04]  /*57910*/  STS.U8 [R47+UR4+0x920], R59 ;  /* 0x0009203b2f007988 */ /* 0x010fe80008000004 */
[----:B------:R-:W-:Y:S04]  /*57920*/  STS.U8 [R47+UR4+0x940], R58 ;  /* 0x0009403a2f007988 */ /* 0x000fe80008000004 */
[----:B------:R-:W-:Y:S04]  /*57930*/  STS.U8 [R47+UR4+0x960], R57 ;  /* 0x000960392f007988 */ /* 0x000fe80008000004 */
[----:B------:R-:W-:Y:S04]  /*57940*/  STS.U8 [R47+UR4+0xb20], R34 ;  /* 0x000b20222f007988 */ /* 0x000fe80008000004 */
[----:B------:R-:W-:Y:S04]  /*57950*/  STS.U8 [R47+UR4+0xb00], R32 ;  /* 0x000b00202f007988 */ /* 0x000fe80008000004 */
[----:B------:R-:W-:Y:S04]  /*57960*/  STS.U8 [R47+UR4+0xb60], R30 ;  /* 0x000b601e2f007988 */ /* 0x000fe80008000004 */
[----:B------:R-:W-:Y:S01]  /*57970*/  STS.U8 [R47+UR4+0xb40], R28 ;  /* 0x000b401c2f007988 */ /* 0x000fe20008000004 */
[----:B------:R-:W-:-:S03]  /*57980*/  LOP3.LUT R24, R24, 0x18, RZ, 0x3c, !PT ;  /* 0x0000001818187812 */ /* 0x000fc600078e3cff */
[----:B------:R-:W-:Y:S04]  /*57990*/  STS.U8 [R47+UR4+0xd00], R19 ;  /* 0x000d00132f007988 */ /* 0x000fe80008000004 */
[----:B------:R-:W-:Y:S04]  /*579a0*/  STS.U8 [R47+UR4+0xd20], R20 ;  /* 0x000d20142f007988 */ /* 0x000fe80008000004 */
[----:B------:R-:W-:Y:S04]  /*579b0*/  STS.U8 [R47+UR4+0xd40], R21 ;  /* 0x000d40152f007988 */ /* 0x000fe80008000004 */
[----:B------:R-:W-:Y:S04]  /*579c0*/  STS.U8 [R47+UR4+0xd60], R22 ;  /* 0x000d60162f007988 */ /* 0x000fe80008000004 */
[----:B------:R-:W-:Y:S04]  /*579d0*/  STS.U8 [R47+UR4+0xf20], R23 ;  /* 0x000f20172f007988 */ /* 0x000fe80008000004 */
[----:B------:R-:W-:Y:S04]  /*579e0*/  STS.U8 [R47+UR4+0xf00], R27 ;  /* 0x000f001b2f007988 */ /* 0x000fe80008000004 */
[----:B------:R-:W3:Y:S04]  /*579f0*/  LDL.LU R3, [R1+0x24] ;  /* 0x0000240001037983 */ /* 0x000ee80000300800 */
[----:B------:R-:W-:Y:S04]  /*57a00*/  STS.U8 [R47+UR4+0xf60], R29 ;  /* 0x000f601d2f007988 */ /* 0x000fe80008000004 */
[----:B------:R-:W4:Y:S04]  /*57a10*/  LDL.LU R2, [R1+0x20] ;  /* 0x0000200001027983 */ /* 0x000f280000300800 */
[----:B------:R0:W-:Y:S04]  /*57a20*/  STS.U8 [R47+UR4+0xf40], R31 ;  /* 0x000f401f2f007988 */ /* 0x0001e80008000004 */
[----:B0-----:R-:W4:Y:S04]  /*57a30*/  LDL.LU R47, [R1+0x5554] ;  /* 0x00555400012f7983 */ /* 0x001f280000300800 */
[----:B------:R0:W-:Y:S04]  /*57a40*/  STS.U8 [R24+UR4+0x180], R45 ;  /* 0x0001802d18007988 */ /* 0x0001e80008000004 */
[----:B------:R1:W-:Y:S04]  /*57a50*/  STS.U8 [R24+UR4+0x1a0], R43 ;  /* 0x0001a02b18007988 */ /* 0x0003e80008000004 */
[----:B0-----:R-:W4:Y:S04]  /*57a60*/  LDL.LU R45, [R1+0x5550] ;  /* 0x00555000012d7983 */ /* 0x001f280000300800 */
[----:B-1----:R-:W4:Y:S04]  /*57a70*/  LDL.LU R43, [R1+0x554c] ;  /* 0x00554c00012b7983 */ /* 0x002f280000300800 */
[----:B-----5:R0:W-:Y:S04]  /*57a80*/  STS.U8 [R24+UR4+0x1c0], R41 ;  /* 0x0001c02918007988 */ /* 0x0201e80008000004 */
[----:B------:R1:W-:Y:S04]  /*57a90*/  STS.U8 [R24+UR4+0x1e0], R39 ;  /* 0x0001e02718007988 */ /* 0x0003e80008000004 */
[----:B0-----:R-:W5:Y:S04]  /*57aa0*/  LDL.LU R41, [R1+0x5548] ;  /* 0x0055480001297983 */ /* 0x001f680000300800 */
[----:B-1----:R-:W5:Y:S04]  /*57ab0*/  LDL.LU R39, [R1+0x5544] ;  /* 0x0055440001277983 */ /* 0x002f680000300800 */
[----:B------:R0:W-:Y:S04]  /*57ac0*/  STS.U8 [R24+UR4+0x3a0], R37 ;  /* 0x0003a02518007988 */ /* 0x0001e80008000004 */
[----:B------:R1:W-:Y:S04]  /*57ad0*/  STS.U8 [R24+UR4+0x380], R35 ;  /* 0x0003802318007988 */ /* 0x0003e80008000004 */
[----:B------:R1:W-:Y:S04]  /*57ae0*/  STS.U8 [R24+UR4+0x3e0], R33 ;  /* 0x0003e02118007988 */ /* 0x0003e80008000004 */
[----:B0-----:R-:W5:Y:S04]  /*57af0*/  LDL.LU R37, [R1+0x5540] ;  /* 0x0055400001257983 */ /* 0x001f680000300800 */
[----:B-1----:R-:W5:Y:S04]  /*57b00*/  LDL.LU R35, [R1+0x553c] ;  /* 0x00553c0001237983 */ /* 0x002f680000300800 */
[----:B------:R-:W5:Y:S04]  /*57b10*/  LDL.LU R33, [R1+0x5538] ;  /* 0x0055380001217983 */ /* 0x000f680000300800 */
[----:B------:R0:W-:Y:S04]  /*57b20*/  STS.U8 [R24+UR4+0x3c0], R26 ;  /* 0x0003c01a18007988 */ /* 0x0001e80008000004 */
[----:B------:R1:W-:Y:S04]  /*57b30*/  STS.U8 [R24+UR4+0x580], R53 ;  /* 0x0005803518007988 */ /* 0x0003e80008000004 */
[----:B------:R1:W-:Y:S04]  /*57b40*/  STS.U8 [R24+UR4+0x5a0], R54 ;  /* 0x0005a03618007988 */ /* 0x0003e80008000004 */
[----:B0-----:R-:W5:Y:S04]  /*57b50*/  LDL.LU R26, [R1+0x5534] ;  /* 0x00553400011a7983 */ /* 0x001f680000300800 */
[----:B-1----:R-:W5:Y:S04]  /*57b60*/  LDL.LU R53, [R1+0x5530] ;  /* 0x0055300001357983 */ /* 0x002f680000300800 */
[----:B------:R-:W5:Y:S04]  /*57b70*/  LDL.LU R54, [R1+0x552c] ;  /* 0x00552c0001367983 */ /* 0x000f680000300800 */
[----:B------:R0:W-:Y:S04]  /*57b80*/  STS.U8 [R24+UR4+0x5c0], R55 ;  /* 0x0005c03718007988 */ /* 0x0001e80008000004 */
[----:B--2---:R1:W-:Y:S04]  /*57b90*/  STS.U8 [R24+UR4+0x5e0], R56 ;  /* 0x0005e03818007988 */ /* 0x0043e80008000004 */
[----:B------:R2:W-:Y:S04]  /*57ba0*/  STS.U8 [R24+UR4+0x7a0], R0 ;  /* 0x0007a00018007988 */ /* 0x0005e80008000004 */
[----:B0-----:R-:W5:Y:S04]  /*57bb0*/  LDL.LU R55, [R1+0x5528] ;  /* 0x0055280001377983 */ /* 0x001f680000300800 */
[----:B-1----:R-:W5:Y:S04]  /*57bc0*/  LDL.LU R56, [R1+0x5524] ;  /* 0x0055240001387983 */ /* 0x002f680000300800 */
[----:B--2---:R-:W2:Y:S04]  /*57bd0*/  LDL.LU R0, [R1+0x5520] ;  /* 0x0055200001007983 */ /* 0x004ea80000300800 */
[----:B---3--:R-:W-:Y:S04]  /*57be0*/  STS.U8 [R24+UR4+0x780], R3 ;  /* 0x0007800318007988 */ /* 0x008fe80008000004 */
[----:B----4-:R-:W-:Y:S04]  /*57bf0*/  STS.U8 [R24+UR4+0x7e0], R2 ;  /* 0x0007e00218007988 */ /* 0x010fe80008000004 */
[----:B--2---:R0:W-:Y:S04]  /*57c00*/  STS.U8 [R24+UR4+0x7c0], R0 ;  /* 0x0007c00018007988 */ /* 0x0041e80008000004 */
[----:B0-----:R-:W2:Y:S04]  /*57c10*/  LDL.LU R0, [R1+0x551c] ;  /* 0x00551c0001007983 */ /* 0x001ea80000300800 */
[----:B------:R-:W3:Y:S04]  /*57c20*/  LDL R3, [R1+0x44ac] ;  /* 0x0044ac0001037983 */ /* 0x000ee80000100800 */
[----:B------:R-:W3:Y:S04]  /*57c30*/  LDL R2, [R1+0x44c8] ;  /* 0x0044c80001027983 */ /* 0x000ee80000100800 */
        /* <DEDUP_REMOVED lines=16> */
[----:B0-----:R-:W4:Y:S01]  /*57d40*/  LDL.LU R24, [R1+0x5518] ;  /* 0x0055180001187983 */ /* 0x001f220000300800 */
[----:B------:R-:W-:Y:S01]  /*57d50*/  BAR.SYNC.DEFER_BLOCKING 0x0 ;  /* 0x0000000000007b1d */ /* 0x000fe20000010000 */
[----:B--2---:R-:W-:-:S06]  /*57d60*/  PRMT R0, RZ, 0x7610, R0 ;  /* 0x00007610ff007816 */ /* 0x004fcc0000000000 */
[----:B---3--:R0:W2:Y:S04]  /*57d70*/  @!P1 LDG.E.U8 R0, desc[UR46][R2.64] ;  /* 0x0000002e02009981 */ /* 0x0080a8000c1e1100 */
[----:B------:R-:W0:Y:S04]  /*57d80*/  LDL R2, [R1+0x449c] ;  /* 0x00449c0001027983 */ /* 0x000e280000100800 */
[----:B------:R-:W0:Y:S01]  /*57d90*/  LDL R3, [R1+0x44c0] ;  /* 0x0044c00001037983 */ /* 0x000e220000100800 */
[----:B------:R-:W-:Y:S02]  /*57da0*/  PRMT R25, RZ, 0x7610, R25 ;  /* 0x00007610ff197816 */ /* 0x000fe40000000019 */
[----:B0-----:R-:W-:-:S04]  /*57db0*/  @!P0 LOP3.LUT R3, R3, R2, RZ, 0x3c, !PT ;  /* 0x0000000203038212 */ /* 0x001fc800078e3cff */
[----:B------:R-:W-:-:S04]  /*57dc0*/  @!P0 LOP3.LUT R2, R3, R2, RZ, 0x3c, !PT ;  /* 0x0000000203028212 */ /* 0x000fc800078e3cff */
[----:B------:R-:W-:-:S05]  /*57dd0*/  @!P0 LOP3.LUT R3, R3, R2, RZ, 0x3c, !PT ;  /* 0x0000000203038212 */ /* 0x000fca00078e3cff */
[----:B------:R-:W3:Y:S04]  /*57de0*/  @!P0 LDG.E.U8 R25, desc[UR46][R2.64] ;  /* 0x0000002e02198981 */ /* 0x000ee8000c1e1100 */
[----:B--2---:R-:W-:Y:S04]  /*57df0*/  STL [R1+0x45dc], R0 ;  /* 0x0045dc0001007387 */ /* 0x004fe80000100800 */
[----:B---3--:R0:W-:Y:S04]  /*57e00*/  STL [R1+0x1f48], R25 ;  /* 0x001f481901007387 */ /* 0x0081e80000100800 */
[----:B0-----:R-:W2:Y:S04]  /*57e10*/  LDL.LU R25, [R1+0x5514] ;  /* 0x0055140001197983 */ /* 0x001ea80000300800 */
[----:B------:R-:W3:Y:S04]  /*57e20*/  LDL R2, [R1+0x24e4] ;  /* 0x0024e40001027983 */ /* 0x000ee80000100800 */
[----:B------:R-:W3:Y:S01]  /*57e30*/  LDL R3, [R1+0x3fa4] ;  /* 0x003fa40001037983 */ /* 0x000ee20000100800 */
[----:B----4-:R-:W-:-:S02]  /*57e40*/  PRMT R24, RZ, 0x7610, R24 ;  /* 0x00007610ff187816 */ /* 0x010fc40000000018 */
[----:B---3--:R-:W-:-:S04]  /*57e50*/  @!P0 LOP3.LUT R3, R3, R2, RZ, 0x3c, !PT ;  /* 0x0000000203038212 */ /* 0x008fc800078e3cff */
[----:B------:R-:W-:-:S04]  /*57e60*/  @!P0 LOP3.LUT R2, R3, R2, RZ, 0x3c, !PT ;  /* 0x0000000203028212 */ /* 0x000fc800078e3cff */
[----:B------:R-:W-:-:S05]  /*57e70*/  @!P0 LOP3.LUT R3, R3, R2, RZ, 0x3c, !PT ;  /* 0x0000000203038212 */ /* 0x000fca00078e3cff */
[----:B------:R-:W3:Y:S04]  /*57e80*/  @!P0 LDG.E.U8 R24, desc[UR46][R2.64] ;  /* 0x0000002e02188981 */ /* 0x000ee8000c1e1100 */
[----:B---3--:R0:W-:Y:S04]  /*57e90*/  STL [R1+0x1f44], R24 ;  /* 0x001f441801007387 */ /* 0x0081e80000100800 */
[----:B0-----:R-:W3:Y:S04]  /*57ea0*/  LDL.LU R24, [R1+0x5510] ;  /* 0x0055100001187983 */ /* 0x001ee80000300800 */
[----:B------:R-:W4:Y:S04]  /*57eb0*/  LDL R2, [R1+0x24e0] ;  /* 0x0024e00001027983 */ /* 0x000f280000100800 */
[----:B------:R-:W4:Y:S01]  /*57ec0*/  LDL R3, [R1+0x3fa0] ;  /* 0x003fa00001037983 */ /* 0x000f220000100800 */
[----:B--2---:R-:W-:-:S02]  /*57ed0*/  PRMT R25, RZ, 0x7610, R25 ;  /* 0x00007610ff197816 */ /* 0x004fc40000000019 */
[----:B----4-:R-:W-:-:S04]  /*57ee0*/  @!P1 LOP3.LUT R3, R3, R2, RZ, 0x3c, !PT ;  /* 0x0000000203039212 */ /* 0x010fc800078e3cff */
[----:B------:R-:W-:-:S04]  /*57ef0*/  @!P1 LOP3.LUT R2, R3, R2, RZ, 0x3c, !PT ;  /* 0x0000000203029212 */ /* 0x000fc800078e3cff */
[----:B------:R-:W-:-:S05]  /*57f00*/  @!P1 LOP3.LUT R3, R3, R2, RZ, 0x3c, !PT ;  /* 0x0000000203039212 */ /* 0x000fca00078e3cff */
[----:B------:R-:W2:Y:S04]  /*57f10*/  @!P1 LDG.E.U8 R25, desc[UR46][R2.64] ;  /* 0x0000002e02199981 */ /* 0x000ea8000c1e1100 */
[----:B--2---:R0:W-:Y:S04]  /*57f20*/  STL [R1+0x1f40], R25 ;  /* 0x001f401901007387 */ /* 0x0041e80000100800 */
[----:B0-----:R-:W2:Y:S04]  /*57f30*/  LDL.LU R25, [R1+0x550c] ;  /* 0x00550c0001197983 */ /* 0x001ea80000300800 */
[----:B------:R-:W4:Y:S04]  /*57f40*/  LDL R2, [R1+0x24dc] ;  /* 0x0024dc0001027983 */ /* 0x000f280000100800 */
[----:B------:R-:W4:Y:S01]  /*57f50*/  LDL R3, [R1+0x3f9c] ;  /* 0x003f9c0001037983 */ /* 0x000f220000100800 */
[----:B---3--:R-:W-:-:S02]  /*57f60*/  PRMT R24, RZ, 0x7610, R24 ;  /* 0x00007610ff187816 */ /* 0x008fc40000000018 */
[----:B----4-:R-:W-:-:S04]  /*57f70*/  @!P0 LOP3.LUT R3, R3, R2, RZ, 0x3c, !PT ;  /* 0x0000000203038212 */ /* 0x010fc800078e3cff */
        /* <DEDUP_REMOVED lines=7854> */
[----:B------:R-:W4:Y:S02]  /*76a60*/  LDL R3, [R1+0x4040] ;  /* 0x0040400001037983 */ /* 0x000f240000100800 */
[----:B----4-:R-:W-:-:S02]  /*76a70*/  @!P1 LOP3.LUT R3, R3, R2, RZ, 0x3c, !PT ;  /* 0x0000000203039212 */ /* 0x010fc400078e3cff */
[----:B---3--:R-:W-:Y:S02]  /*76a80*/  PRMT R24, RZ, 0x7610, R24 ;  /* 0x00007610ff187816 */ /* 0x008fe40000000018 */
        /* <DEDUP_REMOVED lines=501> */
[----:B------:R-:W4:Y:S01]  /*789e0*/  LDL R3, [R1+0x4200] ;  /* 0x0042000001037983 */ /* 0x000f220000100800 */
[----:B------:R-:W-:-:S02]  /*789f0*/  PRMT R23, RZ, 0x7610, R23 ;  /* 0x00007610ff177816 */ /* 0x000fc40000000017 */
[----:B----4-:R-:W-:-:S04]  /*78a00*/  @!P1 LOP3.LUT R3, R3, R2, RZ, 0x3c, !PT ;  /* 0x0000000203039212 */ /* 0x010fc800078e3cff */
[----:B------:R-:W-:-:S04]  /*78a10*/  @!P1 LOP3.LUT R2, R3, R2, RZ, 0x3c, !PT ;  /* 0x0000000203029212 */ /* 0x000fc800078e3cff */
[----:B------:R-:W-:-:S05]  /*78a20*/  @!P1 LOP3.LUT R3, R3, R2, RZ, 0x3c, !PT ;  /* 0x0000000203039212 */ /* 0x000fca00078e3cff */
[----:B------:R0:W4:Y:S04]  /*78a30*/  @!P1 LDG.E.U8 R23, desc[UR46][R2.64] ;  /* 0x0000002e02179981 */ /* 0x000128000c1e1100 */
[----:B------:R-:W0:Y:S04]  /*78a40*/  LDL R2, [R1+0x41c8] ;  /* 0x0041c80001027983 */ /* 0x000e280000100800 */
[----:B------:R-:W0:Y:S01]  /*78a50*/  LDL R3, [R1+0x4214] ;  /* 0x0042140001037983 */ /* 0x000e220000100800 */
[----:B---3--:R-:W-:Y:S02]  /*78a60*/  PRMT R24, RZ, 0x7610, R24 ;  /* 0x00007610ff187816 */ /* 0x008fe40000000018 */
[----:B0-----:R-:W-:-:S04]  /*78a70*/  @!P0 LOP3.LUT R3, R3, R2, RZ, 0x3c, !PT ;  /* 0x0000000203038212 */ /* 0x001fc800078e3cff */
[----:B------:R-:W-:-:S04]  /*78a80*/  @!P0 LOP3.LUT R2, R3, R2, RZ, 0x3c, !PT ;  /* 0x0000000203028212 */ /* 0x000fc800078e3cff */
[----:B------:R-:W-:-:S05]  /*78a90*/  @!P0 LOP3.LUT R3, R3, R2, RZ, 0x3c, !PT ;  /* 0x0000000203038212 */ /* 0x000fca00078e3cff */
[----:B------:R-:W3:Y:S04]  /*78aa0*/  @!P0 LDG.E.U8 R24, desc[UR46][R2.64] ;  /* 0x0000002e02188981 */ /* 0x000ee8000c1e1100 */
[----:B----4-:R0:W-:Y:S04]  /*78ab0*/  STL [R1+0x80], R23 ;  /* 0x0000801701007387 */ /* 0x0101e80000100800 */
[----:B0-----:R-:W4:Y:S04]  /*78ac0*/  LDL R23, [R1+0x4230] ;  /* 0x0042300001177983 */ /* 0x001f280000100800 */
[----:B---3--:R0:W-:Y:S04]  /*78ad0*/  STL [R1+0x7c], R24 ;  /* 0x00007c1801007387 */ /* 0x0081e80000100800 */
[----:B0-----:R-:W3:Y:S04]  /*78ae0*/  LDL.LU R24, [R1+0x4684] ;  /* 0x0046840001187983 */ /* 0x001ee80000300800 */
[----:B------:R-:W5:Y:S04]  /*78af0*/  LDL R2, [R1+0x41dc] ;  /* 0x0041dc0001027983 */ /* 0x000f680000100800 */
[----:B------:R-:W5:Y:S02]  /*78b00*/  LDL R3, [R1+0x4210] ;  /* 0x0042100001037983 */ /* 0x000f640000100800 */
[----:B-----5:R-:W-:-:S02]  /*78b10*/  @!P1 LOP3.LUT R3, R3, R2, RZ, 0x3c, !PT ;  /* 0x0000000203039212 */ /* 0x020fc400078e3cff */
[----:B---3--:R-:W-:Y:S02]  /*78b20*/  PRMT R24, RZ, 0x7610, R24 ;  /* 0x00007610ff187816 */ /* 0x008fe40000000018 */
[----:B------:R-:W-:-:S04]  /*78b30*/  @!P1 LOP3.LUT R2, R3, R2, RZ, 0x3c, !PT ;  /* 0x0000000203029212 */ /* 0x000fc800078e3cff */
[----:B------:R-:W-:-:S05]  /*78b40*/  @!P1 LOP3.LUT R3, R3, R2, RZ, 0x3c, !PT ;  /* 0x0000000203039212 */ /* 0x000fca00078e3cff */
[----:B------:R-:W3:Y:S04]  /*78b50*/  @!P1 LDG.E.U8 R24, desc[UR46][R2.64] ;  /* 0x0000002e02189981 */ /* 0x000ee8000c1e1100 */
        /* <DEDUP_REMOVED lines=29> */
[----:B------:R-:W5:Y:S01]  /*78d30*/  LDL R3, [R1+0x41fc] ;  /* 0x0041fc0001037983 */ /* 0x000f620000100800 */
[----:B----4-:R-:W-:-:S03]  /*78d40*/  @!P1 IMAD.MOV.U32 R2, RZ, RZ, R23 ;  /* 0x000000ffff029224 */ /* 0x010fc600078e0017 */
[----:B------:R-:W4:Y:S01]  /*78d50*/  LDL R23, [R1+0x4264] ;  /* 0x0042640001177983 */ /* 0x000f220000100800 */
[----:B---3--:R-:W-:-:S06]  /*78d60*/  PRMT R24, RZ, 0x7610, R24 ;  /* 0x00007610ff187816 */ /* 0x008fcc0000000018 */
[----:B-----5:R-:W3:Y:S04]  /*78d70*/  @!P1 LDG.E.U8 R24, desc[UR46][R2.64] ;  /* 0x0000002e02189981 */ /* 0x020ee8000c1e1100 */
[----:B---3--:R0:W-:Y:S04]  /*78d80*/  STL [R1+0x68], R24 ;  /* 0x0000681801007387 */ /* 0x0081e80000100800 */
[----:B0-----:R-:W3:Y:S04]  /*78d90*/  LDL.LU R24, [R1+0x4670] ;  /* 0x0046700001187983 */ /* 0x001ee80000300800 */
[----:B------:R-:W5:Y:S04]  /*78da0*/  LDL R2, [R1+0x41f8] ;  /* 0x0041f80001027983 */ /* 0x000f680000100800 */
[----:B------:R-:W5:Y:S01]  /*78db0*/  LDL R3, [R1+0x4244] ;  /* 0x0042440001037983 */ /* 0x000f620000100800 */
[----:B--2---:R-:W-:-:S02]  /*78dc0*/  PRMT R25, RZ, 0x7610, R25 ;  /* 0x00007610ff197816 */ /* 0x004fc40000000019 */
[----:B-----5:R-:W-:-:S04]  /*78dd0*/  @!P0 LOP3.LUT R3, R3, R2, RZ, 0x3c, !PT ;  /* 0x0000000203038212 */ /* 0x020fc800078e3cff */
[----:B------:R-:W-:-:S04]  /*78de0*/  @!P0 LOP3.LUT R2, R3, R2, RZ, 0x3c, !PT ;  /* 0x0000000203028212 */ /* 0x000fc800078e3cff */
[----:B------:R-:W-:-:S05]  /*78df0*/  @!P0 LOP3.LUT R3, R3, R2, RZ, 0x3c, !PT ;  /* 0x0000000203038212 */ /* 0x000fca00078e3cff */
[----:B------:R-:W2:Y:S04]  /*78e00*/  @!P0 LDG.E.U8 R25, desc[UR46][R2.64] ;  /* 0x0000002e02198981 */ /* 0x000ea8000c1e1100 */
[----:B--2---:R0:W-:Y:S04]  /*78e10*/  STL [R1+0x64], R25 ;  /* 0x0000641901007387 */ /* 0x0041e80000100800 */
[----:B0-----:R-:W2:Y:S04]  /*78e20*/  LDL.LU R25, [R1+0x466c] ;  /* 0x00466c0001197983 */ /* 0x001ea80000300800 */
[----:B------:R-:W5:Y:S04]  /*78e30*/  LDL R2, [R1+0x420c] ;  /* 0x00420c0001027983 */ /* 0x000f680000100800 */
[----:B------:R-:W5:Y:S02]  /*78e40*/  LDL R3, [R1+0x4240] ;  /* 0x0042400001037983 */ /* 0x000f640000100800 */
[----:B-----5:R-:W-:-:S02]  /*78e50*/  @!P1 LOP3.LUT R3, R3, R2, RZ, 0x3c, !PT ;  /* 0x0000000203039212 */ /* 0x020fc400078e3cff */
[----:B--2---:R-:W-:Y:S02]  /*78e60*/  PRMT R25, RZ, 0x7610, R25 ;  /* 0x00007610ff197816 */ /* 0x004fe40000000019 */
[----:B------:R-:W-:-:S04]  /*78e70*/  @!P1 LOP3.LUT R2, R3, R2, RZ, 0x3c, !PT ;  /* 0x0000000203029212 */ /* 0x000fc800078e3cff */
[----:B------:R-:W-:-:S05]  /*78e80*/  @!P1 LOP3.LUT R3, R3, R2, RZ, 0x3c, !PT ;  /* 0x0000000203039212 */ /* 0x000fca00078e3cff */
[----:B------:R0:W2:Y:S04]  /*78e90*/  @!P1 LDG.E.U8 R25, desc[UR46][R2.64] ;  /* 0x0000002e02199981 */ /* 0x0000a8000c1e1100 */
[----:B------:R-:W0:Y:S04]  /*78ea0*/  LDL R2, [R1+0x4208] ;  /* 0x0042080001027983 */ /* 0x000e280000100800 */
[----:B------:R-:W0:Y:S01]  /*78eb0*/  LDL R3, [R1+0x4254] ;  /* 0x0042540001037983 */ /* 0x000e220000100800 */
[----:B---3--:R-:W-:Y:S02]  /*78ec0*/  PRMT R24, RZ, 0x7610, R24 ;  /* 0x00007610ff187816 */ /* 0x008fe40000000018 */
[----:B0-----:R-:W-:-:S04]  /*78ed0*/  @!P0 LOP3.LUT R3, R3, R2, RZ, 0x3c, !PT ;  /* 0x0000000203038212 */ /* 0x001fc800078e3cff */
[----:B------:R-:W-:-:S04]  /*78ee0*/  @!P0 LOP3.LUT R2, R3, R2, RZ, 0x3c, !PT ;  /* 0x0000000203028212 */ /* 0x000fc800078e3cff */
[----:B------:R-:W-:Y:S01]  /*78ef0*/  @!P0 LOP3.LUT R3, R3, R2, RZ, 0x3c, !PT ;  /* 0x0000000203038212 */ /* 0x000fe200078e3cff */
[----:B--2---:R0:W-:Y:S04]  /*78f00*/  STL [R1+0x60], R25 ;  /* 0x0000601901007387 */ /* 0x0041e80000100800 */
[----:B------:R1:W2:Y:S01]  /*78f10*/  @!P0 LDG.E.U8 R24, desc[UR46][R2.64] ;  /* 0x0000002e02188981 */ /* 0x0002a2000c1e1100 */
[----:B------:R-:W-:-:S03]  /*78f20*/  PRMT R52, RZ, 0x7610, R52 ;  /* 0x00007610ff347816 */ /* 0x000fc60000000034 */
[----:B0-----:R-:W3:Y:S04]  /*78f30*/  LDL R25, [R1+0x4274] ;  /* 0x0042740001197983 */ /* 0x001ee80000100800 */
[----:B------:R-:W1:Y:S04]  /*78f40*/  LDL R2, [R1+0x421c] ;  /* 0x00421c0001027983 */ /* 0x000e680000100800 */
[----:B------:R-:W1:Y:S02]  /*78f50*/  LDL R3, [R1+0x4250] ;  /* 0x0042500001037983 */ /* 0x000e640000100800 */
[----:B-1----:R-:W-:-:S04]  /*78f60*/  @!P1 LOP3.LUT R3, R3, R2, RZ, 0x3c, !PT ;  /* 0x0000000203039212 */ /* 0x002fc800078e3cff */
[----:B------:R-:W-:-:S04]  /*78f70*/  @!P1 LOP3.LUT R2, R3, R2, RZ, 0x3c, !PT ;  /* 0x0000000203029212 */ /* 0x000fc800078e3cff */
[----:B------:R-:W-:-:S05]  /*78f80*/  @!P1 LOP3.LUT R3, R3, R2, RZ, 0x3c, !PT ;  /* 0x0000000203039212 */ /* 0x000fca00078e3cff */
[----:B------:R-:W5:Y:S04]  /*78f90*/  @!P1 LDG.E.U8 R52, desc[UR46][R2.64] ;  /* 0x0000002e02349981 */ /* 0x000f68000c1e1100 */
[----:B--2---:R0:W-:Y:S04]  /*78fa0*/  STL [R1+0x5c], R24 ;  /* 0x00005c1801007387 */ /* 0x0041e80000100800 */
[----:B0-----:R-:W2:Y:S04]  /*78fb0*/  LDL R24, [R1+0x4270] ;  /* 0x0042700001187983 */ /* 0x001ea80000100800 */
[----:B-----5:R0:W-:Y:S04]  /*78fc0*/  STL [R1+0x58], R52 ;  /* 0x0000583401007387 */ /* 0x0201e80000100800 */
[----:B0-----:R-:W5:Y:S04]  /*78fd0*/  LDL.LU R52, [R1+0x4668] ;  /* 0x0046680001347983 */ /* 0x001f680000300800 */
[----:B------:R-:W3:Y:S01]  /*78fe0*/  LDL R3, [R1+0x4218] ;  /* 0x0042180001037983 */ /* 0x000ee20000100800 */
[----:B----4-:R-:W-:-:S03]  /*78ff0*/  @!P0 IMAD.MOV.U32 R2, RZ, RZ, R23 ;  /* 0x000000ffff028224 */ /* 0x010fc600078e0017 */
[----:B------:R-:W4:Y:S01]  /*79000*/  LDL R23, [R1+0x4284] ;  /* 0x0042840001177983 */ /* 0x000f220000100800 */
[----:B-----5:R-:W-:-:S06]  /*79010*/  PRMT R52, RZ, 0x7610, R52 ;  /* 0x00007610ff347816 */ /* 0x020fcc0000000034 */
[----:B---3--:R-:W3:Y:S04]  /*79020*/  @!P0 LDG.E.U8 R52, desc[UR46][R2.64] ;  /* 0x0000002e02348981 */ /* 0x008ee8000c1e1100 */
[----:B---3--:R0:W-:Y:S04]  /*79030*/  STL [R1+0x54], R52 ;  /* 0x0000543401007387 */ /* 0x0081e80000100800 */
[----:B0-----:R-:W3:Y:S04]  /*79040*/  LDL.LU R52, [R1+0x4664] ;  /* 0x0046640001347983 */ /* 0x001ee80000300800 */
[----:B------:R-:W5:Y:S04]  /*79050*/  LDL R2, [R1+0x422c] ;  /* 0x00422c0001027983 */ /* 0x000f680000100800 */
[----:B------:R-:W5:Y:S01]  /*79060*/  LDL R3, [R1+0x4260] ;  /* 0x0042600001037983 */ /* 0x000f620000100800 */
[----:B------:R-:W-:-:S02]  /*79070*/  PRMT R22, RZ, 0x7610, R22 ;  /* 0x00007610ff167816 */ /* 0x000fc40000000016 */
[----:B-----5:R-:W-:-:S04]  /*79080*/  @!P1 LOP3.LUT R3, R3, R2, RZ, 0x3c, !PT ;  /* 0x0000000203039212 */ /* 0x020fc800078e3cff */
[----:B------:R-:W-:-:S04]  /*79090*/  @!P1 LOP3.LUT R2, R3, R2, RZ, 0x3c, !PT ;  /* 0x0000000203029212 */ /* 0x000fc800078e3cff */
[----:B------:R-:W-:-:S05]  /*790a0*/  @!P1 LOP3.LUT R3, R3, R2, RZ, 0x3c, !PT ;  /* 0x0000000203039212 */ /* 0x000fca00078e3cff */
[----:B------:R0:W5:Y:S04]  /*790b0*/  @!P1 LDG.E.U8 R22, desc[UR46][R2.64] ;  /* 0x0000002e02169981 */ /* 0x000168000c1e1100 */
[----:B------:R-:W2:Y:S01]  /*790c0*/  LDL R3, [R1+0x4228] ;  /* 0x0042280001037983 */ /* 0x000ea20000100800 */
[----:B------:R-:W-:Y:S01]  /*790d0*/  PRMT R21, RZ, 0x7610, R21 ;  /* 0x00007610ff157816 */ /* 0x000fe20000000015 */
[----:B0-----:R-:W-:Y:S02]  /*790e0*/  @!P0 IMAD.MOV.U32 R2, RZ, RZ, R25 ;  /* 0x000000ffff028224 */ /* 0x001fe400078e0019 */
[----:B-----5:R0:W-:Y:S01]  /*790f0*/  STL [R1+0x50], R22 ;  /* 0x0000501601007387 */ /* 0x0201e20000100800 */
[----:B------:R-:W-:-:S03]  /*79100*/  PRMT R20, RZ, 0x7610, R20 ;  /* 0x00007610ff147816 */ /* 0x000fc60000000014 */
[----:B------:R-:W5:Y:S04]  /*79110*/  LDL R25, [R1+0x4248] ;  /* 0x0042480001197983 */ /* 0x000f680000100800 */
[----:B--2---:R1:W2:Y:S04]  /*79120*/  @!P0 LDG.E.U8 R21, desc[UR46][R2.64] ;  /* 0x0000002e02158981 */ /* 0x0042a8000c1e1100 */
[----:B0-----:R-:W3:Y:S04]  /*79130*/  LDL R22, [R1+0x4280] ;  /* 0x0042800001167983 */ /* 0x001ee80000100800 */
[----:B------:R-:W4:Y:S01]  /*79140*/  LDL R3, [R1+0x423c] ;  /* 0x00423c0001037983 */ /* 0x000f220000100800 */
[----:B-1----:R-:W-:-:S03]  /*79150*/  @!P1 IMAD.MOV.U32 R2, RZ, RZ, R24 ;  /* 0x000000ffff029224 */ /* 0x002fc600078e0018 */
[----:B--2---:R0:W-:Y:S01]  /*79160*/  STL [R1+0x4c], R21 ;  /* 0x00004c1501007387 */ /* 0x0041e20000100800 */
[----:B------:R-:W-:-:S03]  /*79170*/  PRMT R8, RZ, 0x7610, R8 ;  /* 0x00007610ff087816 */ /* 0x000fc60000000008 */
[----:B------:R-:W2:Y:S04]  /*79180*/  LDL R24, [R1+0x425c] ;  /* 0x00425c0001187983 */ /* 0x000ea80000100800 */
[----:B----4-:R1:W4:Y:S04]  /*79190*/  @!P1 LDG.E.U8 R20, desc[UR46][R2.64] ;  /* 0x0000002e02149981 */ /* 0x010328000c1e1100 */
[----:B0-----:R-:W5:Y:S04]  /*791a0*/  LDL R21, [R1+0x4294] ;  /* 0x0042940001157983 */ /* 0x001f680000100800 */
[----:B------:R-:W3:Y:S01]  /*791b0*/  LDL R3, [R1+0x4238] ;  /* 0x0042380001037983 */ /* 0x000ee20000100800 */
[----:B-1----:R-:W-:-:S03]  /*791c0*/  @!P0 IMAD.MOV.U32 R2, RZ, RZ, R23 ;  /* 0x000000ffff028224 */ /* 0x002fc600078e0017 */
[----:B----4-:R0:W-:Y:S01]  /*791d0*/  STL [R1+0x48], R20 ;  /* 0x0000481401007387 */ /* 0x0101e20000100800 */
[----:B------:R-:W-:Y:S02]  /*791e0*/  PRMT R11, RZ, 0x7610, R11 ;  /* 0x00007610ff0b7816 */ /* 0x000fe4000000000b */
[----:B------:R-:W-:Y:S02]  /*791f0*/  PRMT R5, RZ, 0x7610, R5 ;  /* 0x00007610ff057816 */ /* 0x000fe40000000005 */
[----:B------:R-:W-:Y:S01]  /*79200*/  PRMT R6, RZ, 0x7610, R6 ;  /* 0x00007610ff067816 */ /* 0x000fe20000000006 */
[----:B------:R-:W4:Y:S04]  /*79210*/  LDL R23, [R1+0x4258] ;  /* 0x0042580001177983 */ /* 0x000f280000100800 */
[----:B---3--:R1:W3:Y:S04]  /*79220*/  @!P0 LDG.E.U8 R8, desc[UR46][R2.64] ;  /* 0x0000002e02088981 */ /* 0x0082e8000c1e1100 */
[----:B0-----:R-:W2:Y:S04]  /*79230*/  LDL R20, [R1+0x4290] ;  /* 0x0042900001147983 */ /* 0x001ea80000100800 */
[----:B------:R-:W5:Y:S01]  /*79240*/  LDL R3, [R1+0x424c] ;  /* 0x00424c0001037983 */ /* 0x000f620000100800 */
[----:B-1----:R-:W-:-:S05]  /*79250*/  @!P1 IMAD.MOV.U32 R2, RZ, RZ, R22 ;  /* 0x000000ffff029224 */ /* 0x002fca00078e0016 */
[----:B-----5:R0:W5:Y:S02]  /*79260*/  @!P1 LDG.E.U8 R11, desc[UR46][R2.64] ;  /* 0x0000002e020b9981 */ /* 0x020164000c1e1100 */
[----:B0-----:R-:W-:Y:S02]  /*79270*/  @!P0 IMAD.MOV.U32 R2, RZ, RZ, R21 ;  /* 0x000000ffff028224 */ /* 0x001fe400078e0015 */
[----:B------:R-:W-:-:S05]  /*79280*/  @!P0 IMAD.MOV.U32 R3, RZ, RZ, R25 ;  /* 0x000000ffff038224 */ /* 0x000fca00078e0019 */
[----:B------:R2:W4:Y:S02]  /*79290*/  @!P0 LDG.E.U8 R5, desc[UR46][R2.64] ;  /* 0x0000002e02058981 */ /* 0x000524000c1e1100 */
[----:B--2---:R-:W-:Y:S02]  /*792a0*/  @!P1 IMAD.MOV.U32 R2, RZ, RZ, R20 ;  /* 0x000000ffff029224 */ /* 0x004fe400078e0014 */
[----:B------:R-:W-:-:S05]  /*792b0*/  @!P1 IMAD.MOV.U32 R3, RZ, RZ, R24 ;  /* 0x000000ffff039224 */ /* 0x000fca00078e0018 */
[----:B------:R-:W2:Y:S04]  /*792c0*/  @!P1 LDG.E.U8 R6, desc[UR46][R2.64] ;  /* 0x0000002e02069981 */ /* 0x000ea8000c1e1100 */
[----:B---3--:R0:W-:Y:S04]  /*792d0*/  STL [R1+0x44], R8 ;  /* 0x0000440801007387 */ /* 0x0081e80000100800 */
[----:B------:R-:W3:Y:S04]  /*792e0*/  LDL R22, [R1+0x426c] ;  /* 0x00426c0001167983 */ /* 0x000ee80000100800 */
[----:B0-----:R-:W3:Y:S04]  /*792f0*/  LDL R8, [R1+0x42a4] ;  /* 0x0042a40001087983 */ /* 0x001ee80000100800 */
[----:B-----5:R0:W-:Y:S04]  /*79300*/  STL [R1+0x40], R11 ;  /* 0x0000400b01007387 */ /* 0x0201e80000100800 */
[----:B------:R-:W5:Y:S04]  /*79310*/  LDL R21, [R1+0x4268] ;  /* 0x0042680001157983 */ /* 0x000f680000100800 */
[----:B0-----:R-:W5:Y:S04]  /*79320*/  LDL R11, [R1+0x42a0] ;  /* 0x0042a000010b7983 */ /* 0x001f680000100800 */
[----:B----4-:R0:W-:Y:S04]  /*79330*/  STL [R1+0x3c], R5 ;  /* 0x00003c0501007387 */ /* 0x0101e80000100800 */
[----:B------:R-:W4:Y:S04]  /*79340*/  LDL R20, [R1+0x427c] ;  /* 0x00427c0001147983 */ /* 0x000f280000100800 */
[----:B0-----:R-:W4:Y:S01]  /*79350*/  LDL R5, [R1+0x42b4] ;  /* 0x0042b40001057983 */ /* 0x001f220000100800 */
[----:B------:R-:W-:-:S03]  /*79360*/  PRMT R7, RZ, 0x7610, R7 ;  /* 0x00007610ff077816 */ /* 0x000fc60000000007 */
[----:B--2---:R0:W-:Y:S01]  /*79370*/  STL [R1+0x38], R6 ;  /* 0x0000380601007387 */ /* 0x0041e20000100800 */
[----:B------:R-:W-:-:S03]  /*79380*/  @!P0 IMAD.MOV.U32 R3, RZ, RZ, R23 ;  /* 0x000000ffff038224 */ /* 0x000fc600078e0017 */
[----:B0-----:R-:W2:Y:S01]  /*79390*/  LDL R6, [R1+0x42b0] ;  /* 0x0042b00001067983 */ /* 0x001ea20000100800 */
[----:B---3--:R-:W-:Y:S01]  /*793a0*/  @!P0 IMAD.MOV.U32 R2, RZ, RZ, R8 ;  /* 0x000000ffff028224 */ /* 0x008fe200078e0008 */
[----:B------:R-:W-:Y:S02]  /*793b0*/  PRMT R9, RZ, 0x7610, R9 ;  /* 0x00007610ff097816 */ /* 0x000fe40000000009 */
[----:B------:R-:W-:Y:S02]  /*793c0*/  PRMT R4, RZ, 0x7610, R4 ;  /* 0x00007610ff047816 */ /* 0x000fe40000000004 */
[----:B------:R-:W-:Y:S01]  /*793d0*/  PRMT R10, RZ, 0x7610, R10 ;  /* 0x00007610ff0a7816 */ /* 0x000fe2000000000a */
[----:B------:R-:W3:Y:S04]  /*793e0*/  LDL R8, [R1+0x4278] ;  /* 0x0042780001087983 */ /* 0x000ee80000100800 */
[----:B------:R0:W3:Y:S02]  /*793f0*/  @!P0 LDG.E.U8 R7, desc[UR46][R2.64] ;  /* 0x0000002e02078981 */ /* 0x0000e4000c1e1100 */
[----:B0-----:R-:W-:-:S02]  /*79400*/  @!P1 IMAD.MOV.U32 R3, RZ, RZ, R22 ;  /* 0x000000ffff039224 */ /* 0x001fc400078e0016 */
[----:B-----5:R-:W-:-:S05]  /*79410*/  @!P1 IMAD.MOV.U32 R2, RZ, RZ, R11 ;  /* 0x000000ffff029224 */ /* 0x020fca00078e000b */
[----:B------:R0:W5:Y:S02]  /*79420*/  @!P1 LDG.E.U8 R9, desc[UR46][R2.64] ;  /* 0x0000002e02099981 */ /* 0x000164000c1e1100 */
[----:B0-----:R-:W-:Y:S02]  /*79430*/  @!P0 IMAD.MOV.U32 R3, RZ, RZ, R21 ;  /* 0x000000ffff038224 */ /* 0x001fe400078e0015 */
[----:B----4-:R-:W-:-:S05]  /*79440*/  @!P0 IMAD.MOV.U32 R2, RZ, RZ, R5 ;  /* 0x000000ffff028224 */ /* 0x010fca00078e0005 */
[----:B------:R0:W4:Y:S02]  /*79450*/  @!P0 LDG.E.U8 R4, desc[UR46][R2.64] ;  /* 0x0000002e02048981 */ /* 0x000124000c1e1100 */
[----:B0-----:R-:W-:Y:S02]  /*79460*/  @!P1 IMAD.MOV.U32 R3, RZ, RZ, R20 ;  /* 0x000000ffff039224 */ /* 0x001fe400078e0014 */
[----:B--2---:R-:W-:-:S05]  /*79470*/  @!P1 IMAD.MOV.U32 R2, RZ, RZ, R6 ;  /* 0x000000ffff029224 */ /* 0x004fca00078e0006 */
        /* <DEDUP_REMOVED lines=13> */
[----:B------:R-:W2:Y:S04]  /*79550*/  LDL R8, [R1+0x4298] ;  /* 0x0042980001087983 */ /* 0x000ea80000100800 */
[----:B0-----:R-:W2:Y:S01]  /*79560*/  LDL R10, [R1+0x429c] ;  /* 0x00429c00010a7983 */ /* 0x001ea20000100800 */
[----:B---3--:R-:W-:-:S03]  /*79570*/  @!P0 IMAD.MOV.U32 R2, RZ, RZ, R7 ;  /* 0x000000ffff028224 */ /* 0x008fc600078e0007 */
[----:B------:R-:W3:Y:S04]  /*79580*/  LDL R7, [R1+0x42d8] ;  /* 0x0042d80001077983 */ /* 0x000ee80000100800 */
[----:B------:R0:W3:Y:S02]  /*79590*/  @!P0 LDG.E.U8 R19, desc[UR46][R2.64] ;  /* 0x0000002e02138981 */ /* 0x0000e4000c1e1100 */
[----:B0-----:R-:W-:Y:S02]  /*795a0*/  @!P1 IMAD.MOV.U32 R3, RZ, RZ, R11 ;  /* 0x000000ffff039224 */ /* 0x001fe400078e000b */
[----:B------:R-:W3:Y:S01]  /*795b0*/  LDL R11, [R1+0x42ac] ;  /* 0x0042ac00010b7983 */ /* 0x000ee20000100800 */
[----:B-----5:R-:W-:-:S03]  /*795c0*/  @!P1 IMAD.MOV.U32 R2, RZ, RZ, R9 ;  /* 0x000000ffff029224 */ /* 0x020fc600078e0009 */
[----:B------:R-:W5:Y:S01]  /*795d0*/  LDL R9, [R1+0x42e4] ;  /* 0x0042e40001097983 */ /* 0x000f620000100800 */
[----:B------:R-:W-:Y:S02]  /*795e0*/  PRMT R18, RZ, 0x7610, R18 ;  /* 0x00007610ff127816 */ /* 0x000fe40000000012 */
[----:B------:R-:W-:-:S04]  /*795f0*/  PRMT R17, RZ, 0x7610, R17 ;  /* 0x00007610ff117816 */ /* 0x000fc80000000011 */
[----:B------:R4:W5:Y:S01]  /*79600*/  @!P1 LDG.E.U8 R18, desc[UR46][R2.64] ;  /* 0x0000002e02129981 */ /* 0x000962000c1e1100 */
[----:B------:R-:W-:Y:S01]  /*79610*/  PRMT R16, RZ, 0x7610, R16 ;  /* 0x00007610ff107816 */ /* 0x000fe20000000010 */
[----:B----4-:R-:W-:Y:S02]  /*79620*/  @!P0 IMAD.MOV.U32 R2, RZ, RZ, R4 ;  /* 0x000000ffff028224 */ /* 0x010fe400078e0004 */
[----:B------:R-:W-:Y:S01]  /*79630*/  @!P0 IMAD.MOV.U32 R3, RZ, RZ, R5 ;  /* 0x000000ffff038224 */ /* 0x000fe200078e0005 */
[----:B------:R-:W4:Y:S04]  /*79640*/  LDL R4, [R1+0x42e8] ;  /* 0x0042e80001047983 */ /* 0x000f280000100800 */
[----:B------:R-:W4:Y:S04]  /*79650*/  LDL R5, [R1+0x42a8] ;  /* 0x0042a80001057983 */ /* 0x000f280000100800 */
[----:B------:R0:W4:Y:S01]  /*79660*/  @!P0 LDG.E.U8 R17, desc[UR46][R2.64] ;  /* 0x0000002e02118981 */ /* 0x000122000c1e1100 */
[----:B------:R-:W-:Y:S01]  /*79670*/  PRMT R15, RZ, 0x7610, R15 ;  /* 0x00007610ff0f7816 */ /* 0x000fe2000000000f */
[----:B0-----:R-:W-:-:S02]  /*79680*/  @!P1 IMAD.MOV.U32 R2, RZ, RZ, R6 ;  /* 0x000000ffff029224 */ /* 0x001fc400078e0006 */
[----:B--2---:R-:W-:Y:S01]  /*79690*/  @!P1 IMAD.MOV.U32 R3, RZ, RZ, R10 ;  /* 0x000000ffff039224 */ /* 0x004fe200078e000a */
[----:B------:R-:W2:Y:S04]  /*796a0*/  LDL R6, [R1+0x42f4] ;  /* 0x0042f40001067983 */ /* 0x000ea80000100800 */
[----:B------:R-:W2:Y:S04]  /*796b0*/  LDL R10, [R1+0x42bc] ;  /* 0x0042bc00010a7983 */ /* 0x000ea80000100800 */
[----:B------:R3:W2:Y:S01]  /*796c0*/  @!P1 LDG.E.U8 R16, desc[UR46][R2.64] ;  /* 0x0000002e02109981 */ /* 0x0006a2000c1e1100 */
[----:B------:R-:W-:Y:S01]  /*796d0*/  PRMT R0, RZ, 0x7610, R0 ;  /* 0x00007610ff007816 */ /* 0x000fe20000000000 */
[----:B---3--:R-:W-:-:S02]  /*796e0*/  @!P0 IMAD.MOV.U32 R2, RZ, RZ, R7 ;  /* 0x000000ffff028224 */ /* 0x008fc400078e0007 */
[----:B------:R-:W-:Y:S01]  /*796f0*/  @!P0 IMAD.MOV.U32 R3, RZ, RZ, R8 ;  /* 0x000000ffff038224 */ /* 0x000fe200078e0008 */
[----:B------:R-:W3:Y:S04]  /*79700*/  LDL R7, [R1+0x42f8] ;  /* 0x0042f80001077983 */ /* 0x000ee80000100800 */
[----:B------:R-:W3:Y:S04]  /*79710*/  LDL R8, [R1+0x42b8] ;  /* 0x0042b80001087983 */ /* 0x000ee80000100800 */
[----:B------:R0:W3:Y:S02]  /*79720*/  @!P0 LDG.E.U8 R15, desc[UR46][R2.64] ;  /* 0x0000002e020f8981 */ /* 0x0000e4000c1e1100 */
[----:B0-----:R-:W-:-:S02]  /*79730*/  @!P1 IMAD.MOV.U32 R3, RZ, RZ, R11 ;  /* 0x000000ffff039224 */ /* 0x001fc400078e000b */
[----:B------:R-:W3:Y:S01]  /*79740*/  LDL R11, [R1+0x42cc] ;  /* 0x0042cc00010b7983 */ /* 0x000ee20000100800 */
[----:B-----5:R-:W-:-:S03]  /*79750*/  @!P1 IMAD.MOV.U32 R2, RZ, RZ, R9 ;  /* 0x000000ffff029224 */ /* 0x020fc600078e0009 */
[----:B------:R-:W5:Y:S04]  /*79760*/  LDL R9, [R1+0x4304] ;  /* 0x0043040001097983 */ /* 0x000f680000100800 */
[----:B------:R4:W5:Y:S01]  /*79770*/  @!P1 LDG.E.U8 R0, desc[UR46][R2.64] ;  /* 0x0000002e02009981 */ /* 0x000962000c1e1100 */
[----:B------:R-:W-:Y:S02]  /*79780*/  PRMT R14, RZ, 0x7610, R14 ;  /* 0x00007610ff0e7816 */ /* 0x000fe4000000000e */
[----:B------:R-:W-:Y:S02]  /*79790*/  PRMT R13, RZ, 0x7610, R13 ;  /* 0x00007610ff0d7816 */ /* 0x000fe4000000000d */
[----:B------:R-:W-:Y:S01]  /*797a0*/  PRMT R12, RZ, 0x7610, R12 ;  /* 0x00007610ff0c7816 */ /* 0x000fe2000000000c */
[----:B----4-:R-:W-:-:S02]  /*797b0*/  @!P0 IMAD.MOV.U32 R2, RZ, RZ, R4 ;  /* 0x000000ffff028224 */ /* 0x010fc400078e0004 */
[----:B------:R-:W-:-:S05]  /*797c0*/  @!P0 IMAD.MOV.U32 R3, RZ, RZ, R5 ;  /* 0x000000ffff038224 */ /* 0x000fca00078e0005 */
[----:B------:R2:W4:Y:S02]  /*797d0*/  @!P0 LDG.E.U8 R14, desc[UR46][R2.64] ;  /* 0x0000002e020e8981 */ /* 0x000524000c1e1100 */
[----:B--2---:R-:W-:Y:S02]  /*797e0*/  @!P1 IMAD.MOV.U32 R2, RZ, RZ, R6 ;  /* 0x000000ffff029224 */ /* 0x004fe400078e0006 */
[----:B------:R-:W-:-:S05]  /*797f0*/  @!P1 IMAD.MOV.U32 R3, RZ, RZ, R10 ;  /* 0x000000ffff039224 */ /* 0x000fca00078e000a */
[----:B------:R3:W2:Y:S02]  /*79800*/  @!P1 LDG.E.U8 R13, desc[UR46][R2.64] ;  /* 0x0000002e020d9981 */ /* 0x0006a4000c1e1100 */
[----:B---3--:R-:W-:Y:S02]  /*79810*/  @!P0 IMAD.MOV.U32 R2, RZ, RZ, R7 ;  /* 0x000000ffff028224 */ /* 0x008fe400078e0007 */
[----:B------:R-:W-:-:S05]  /*79820*/  @!P0 IMAD.MOV.U32 R3, RZ, RZ, R8 ;  /* 0x000000ffff038224 */ /* 0x000fca00078e0008 */
[----:B------:R0:W3:Y:S02]  /*79830*/  @!P0 LDG.E.U8 R12, desc[UR46][R2.64] ;  /* 0x0000002e020c8981 */ /* 0x0000e4000c1e1100 */
[----:B0-----:R-:W-:Y:S02]  /*79840*/  @!P1 IMAD.MOV.U32 R3, RZ, RZ, R11 ;  /* 0x000000ffff039224 */ /* 0x001fe400078e000b */
[----:B-----5:R0:W-:Y:S01]  /*79850*/  STL [R1+0x45e0], R0 ;  /* 0x0045e00001007387 */ /* 0x0201e20000100800 */
[----:B------:R-:W-:-:S03]  /*79860*/  @!P1 IMAD.MOV.U32 R2, RZ, RZ, R9 ;  /* 0x000000ffff029224 */ /* 0x000fc600078e0009 */
[----:B------:R-:W5:Y:S04]  /*79870*/  LDL R5, [R1+0x42c8] ;  /* 0x0042c80001057983 */ /* 0x000f680000100800 */
[----:B------:R-:W4:Y:S01]  /*79880*/  LDL R4, [R1+0x4308] ;  /* 0x0043080001047983 */ /* 0x000f220000100800 */
[----:B0-----:R-:W-:-:S06]  /*79890*/  PRMT R0, RZ, 0x7610, R0 ;  /* 0x00007610ff007816 */ /* 0x001fcc0000000000 */
[----:B------:R5:W3:Y:S04]  /*798a0*/  @!P1 LDG.E.U8 R0, desc[UR46][R2.64] ;  /* 0x0000002e02009981 */ /* 0x000ae8000c1e1100 */
[----:B------:R-:W-:Y:S04]  /*798b0*/  STL [R1+0x24], R19 ;  /* 0x0000241301007387 */ /* 0x000fe80000100800 */
[----:B------:R-:W3:Y:S04]  /*798c0*/  LDL R10, [R1+0x42e0] ;  /* 0x0042e000010a7983 */ /* 0x000ee80000100800 */
[----:B------:R-:W3:Y:S04]  /*798d0*/  LDL R6, [R1+0x4314] ;  /* 0x0043140001067983 */ /* 0x000ee80000100800 */
[----:B------:R-:W-:Y:S04]  /*798e0*/  STL [R1+0x20], R18 ;  /* 0x0000201201007387 */ /* 0x000fe80000100800 */
[----:B------:R-:W3:Y:S04]  /*798f0*/  LDL R8, [R1+0x42dc] ;  /* 0x0042dc0001087983 */ /* 0x000ee80000100800 */
[----:B------:R-:W3:Y:S04]  /*79900*/  LDL R7, [R1+0x4318] ;  /* 0x0043180001077983 */ /* 0x000ee80000100800 */
[----:B------:R-:W-:Y:S01]  /*79910*/  STL [R1+0x1c], R17 ;  /* 0x00001c1101007387 */ /* 0x000fe20000100800 */
[----:B------:R-:W-:-:S02]  /*79920*/  PRMT R61, RZ, 0x7610, R61 ;  /* 0x00007610ff3d7816 */ /* 0x000fc4000000003d */
[----:B------:R-:W-:Y:S01]  /*79930*/  PRMT R60, RZ, 0x7610, R60 ;  /* 0x00007610ff3c7816 */ /* 0x000fe2000000003c */
[----:B--2---:R0:W-:Y:S04]  /*79940*/  STL [R1+0x8], R13 ;  /* 0x0000080d01007387 */ /* 0x0041e80000100800 */
[----:B------:R-:W2:Y:S04]  /*79950*/  LDL R9, [R1+0x4324] ;  /* 0x0043240001097983 */ /* 0x000ea80000100800 */
[----:B0-----:R-:W2:Y:S04]  /*79960*/  LDL R13, [R1+0x42f0] ;  /* 0x0042f000010d7983 */ /* 0x001ea80000100800 */
[----:B------:R-:W-:Y:S01]  /*79970*/  STL [R1+0x18], R16 ;  /* 0x0000181001007387 */ /* 0x000fe20000100800 */
[----:B-----5:R-:W-:-:S02]  /*79980*/  @!P0 IMAD.MOV.U32 R3, RZ, RZ, R5 ;  /* 0x000000ffff038224 */ /* 0x020fc400078e0005 */
[----:B----4-:R-:W-:-:S05]  /*79990*/  @!P0 IMAD.MOV.U32 R2, RZ, RZ, R4 ;  /* 0x000000ffff028224 */ /* 0x010fca00078e0004 */
[----:B------:R0:W4:Y:S04]  /*799a0*/  @!P0 LDG.E.U8 R61, desc[UR46][R2.64] ;  /* 0x0000002e023d8981 */ /* 0x000128000c1e1100 */
[----:B---3--:R-:W-:Y:S04]  /*799b0*/  STL [R1+0x45f4], R0 ;  /* 0x0045f40001007387 */ /* 0x008fe80000100800 */
[----:B------:R-:W3:Y:S04]  /*799c0*/  LDL R5, [R1+0x42ec] ;  /* 0x0042ec0001057983 */ /* 0x000ee80000100800 */
[----:B------:R-:W-:Y:S04]  /*799d0*/  STL [R1+0x14], R15 ;  /* 0x0000140f01007387 */ /* 0x000fe80000100800 */
[----:B------:R-:W5:Y:S01]  /*799e0*/  LDL R4, [R1+0x4328] ;  /* 0x0043280001047983 */ /* 0x000f620000100800 */
[----:B0-----:R-:W-:-:S02]  /*799f0*/  @!P1 IMAD.MOV.U32 R2, RZ, RZ, R6 ;  /* 0x000000ffff029224 */ /* 0x001fc400078e0006 */
[----:B------:R-:W-:-:S05]  /*79a00*/  @!P1 IMAD.MOV.U32 R3, RZ, RZ, R10 ;  /* 0x000000ffff039224 */ /* 0x000fca00078e000a */
[----:B------:R0:W5:Y:S01]  /*79a10*/  @!P1 LDG.E.U8 R60, desc[UR46][R2.64] ;  /* 0x0000002e023c9981 */ /* 0x000162000c1e1100 */
[----:B------:R-:W-:Y:S02]  /*79a20*/  PRMT R59, RZ, 0x7610, R59 ;  /* 0x00007610ff3b7816 */ /* 0x000fe4000000003b */
[----:B------:R-:W-:Y:S01]  /*79a30*/  PRMT R58, RZ, 0x7610, R58 ;  /* 0x00007610ff3a7816 */ /* 0x000fe2000000003a */
[----:B0-----:R-:W-:Y:S02]  /*79a40*/  @!P0 IMAD.MOV.U32 R2, RZ, RZ, R7 ;  /* 0x000000ffff028224 */ /* 0x001fe400078e0007 */
[----:B------:R-:W-:-:S05]  /*79a50*/  @!P0 IMAD.MOV.U32 R3, RZ, RZ, R8 ;  /* 0x000000ffff038224 */ /* 0x000fca00078e0008 */
[----:B------:R2:W5:Y:S01]  /*79a60*/  @!P0 LDG.E.U8 R59, desc[UR46][R2.64] ;  /* 0x0000002e023b8981 */ /* 0x000562000c1e1100 */
[----:B------:R-:W-:Y:S01]  /*79a70*/  PRMT R57, RZ, 0x7610, R57 ;  /* 0x00007610ff397816 */ /* 0x000fe20000000039 */
[----:B--2---:R-:W-:Y:S02]  /*79a80*/  @!P1 IMAD.MOV.U32 R2, RZ, RZ, R9 ;  /* 0x000000ffff029224 */ /* 0x004fe400078e0009 */
[----:B------:R-:W-:-:S05]  /*79a90*/  @!P1 IMAD.MOV.U32 R3, RZ, RZ, R13 ;  /* 0x000000ffff039224 */ /* 0x000fca00078e000d */
[----:B------:R3:W2:Y:S04]  /*79aa0*/  @!P1 LDG.E.U8 R58, desc[UR46][R2.64] ;  /* 0x0000002e023a9981 */ /* 0x0006a8000c1e1100 */
[----:B----4-:R-:W-:Y:S04]  /*79ab0*/  STL [R1+0x45e4], R61 ;  /* 0x0045e43d01007387 */ /* 0x010fe80000100800 */
[----:B------:R0:W-:Y:S04]  /*79ac0*/  STL [R1+0x4], R12 ;  /* 0x0000040c01007387 */ /* 0x0001e80000100800 */
[----:B------:R-:W4:Y:S04]  /*79ad0*/  LDL R11, [R1+0x4334] ;  /* 0x00433400010b7983 */ /* 0x000f280000100800 */
[----:B------:R-:W4:Y:S01]  /*79ae0*/  LDL R6, [R1+0x4338] ;  /* 0x0043380001067983 */ /* 0x000f220000100800 */
[----:B---3--:R-:W-:-:S02]  /*79af0*/  @!P0 IMAD.MOV.U32 R3, RZ, RZ, R5 ;  /* 0x000000ffff038224 */ /* 0x008fc400078e0005 */
[----:B-----5:R-:W-:Y:S01]  /*79b00*/  @!P0 IMAD.MOV.U32 R2, RZ, RZ, R4 ;  /* 0x000000ffff028224 */ /* 0x020fe200078e0004 */
[----:B0-----:R-:W3:Y:S04]  /*79b10*/  LDL R12, [R1+0x4300] ;  /* 0x00430000010c7983 */ /* 0x001ee80000100800 */
[----:B------:R4:W5:Y:S04]  /*79b20*/  @!P0 LDG.E.U8 R57, desc[UR46][R2.64] ;  /* 0x0000002e02398981 */ /* 0x000968000c1e1100 */
[----:B------:R-:W-:Y:S04]  /*79b30*/  STL [R1+0x45e8], R60 ;  /* 0x0045e83c01007387 */ /* 0x000fe80000100800 */
[----:B------:R0:W-:Y:S04]  /*79b40*/  STL [R1+0xc], R14 ;  /* 0x00000c0e01007387 */ /* 0x0001e80000100800 */
[----:B------:R-:W5:Y:S04]  /*79b50*/  LDL R7, [R1+0x42fc] ;  /* 0x0042fc0001077983 */ /* 0x000f680000100800 */
[----:B------:R-:W5:Y:S04]  /*79b60*/  LDL R10, [R1+0x4310] ;  /* 0x00431000010a7983 */ /* 0x000f680000100800 */
[----:B------:R-:W5:Y:S01]  /*79b70*/  LDL R8, [R1+0x4344] ;  /* 0x0043440001087983 */ /* 0x000f620000100800 */
[----:B------:R-:W-:-:S03]  /*79b80*/  PRMT R56, RZ, 0x7610, R56 ;  /* 0x00007610ff387816 */ /* 0x000fc60000000038 */
[----:B------:R-:W-:Y:S04]  /*79b90*/  STL [R1+0x45ec], R59 ;  /* 0x0045ec3b01007387 */ /* 0x000fe80000100800 */
[----:B------:R-:W5:Y:S04]  /*79ba0*/  LDL R9, [R1+0x430c] ;  /* 0x00430c0001097983 */ /* 0x000f680000100800 */
[----:B------:R-:W5:Y:S04]  /*79bb0*/  LDL R0, [R1+0x4348] ;  /* 0x0043480001007983 */ /* 0x000f680000100800 */
[----:B--2---:R-:W-:Y:S04]  /*79bc0*/  STL [R1+0x45f0], R58 ;  /* 0x0045f03a01007387 */ /* 0x004fe80000100800 */
[----:B------:R-:W2:Y:S04]  /*79bd0*/  LDL R5, [R1+0x4320] ;  /* 0x0043200001057983 */ /* 0x000ea80000100800 */
[----:B------:R-:W2:Y:S01]  /*79be0*/  LDL R4, [R1+0x4354] ;  /* 0x0043540001047983 */ /* 0x000ea20000100800 */
[----:B------:R-:W-:Y:S01]  /*79bf0*/  PRMT R54, RZ, 0x7610, R54 ;  /* 0x00007610ff367816 */ /* 0x000fe20000000036 */
[----:B----4-:R-:W-:-:S02]  /*79c00*/  @!P1 IMAD.MOV.U32 R2, RZ, RZ, R11 ;  /* 0x000000ffff029224 */ /* 0x010fc400078e000b */
[----:B---3--:R-:W-:Y:S01]  /*79c10*/  @!P1 IMAD.MOV.U32 R3, RZ, RZ, R12 ;  /* 0x000000ffff039224 */ /* 0x008fe200078e000c */
[----:B-----5:R-:W-:Y:S04]  /*79c20*/  STL [R1+0x45f8], R57 ;  /* 0x0045f83901007387 */ /* 0x020fe80000100800 */
[----:B0-----:R-:W3:Y:S04]  /*79c30*/  LDL R14, [R1+0x431c] ;  /* 0x00431c00010e7983 */ /* 0x001ee80000100800 */
[----:B------:R-:W4:Y:S04]  /*79c40*/  LDL R13, [R1+0x4358] ;  /* 0x00435800010d7983 */ /* 0x000f280000100800 */
[----:B------:R0:W5:Y:S02]  /*79c50*/  @!P1 LDG.E.U8 R56, desc[UR46][R2.64] ;  /* 0x0000002e02389981 */ /* 0x000164000c1e1100 */
[----:B0-----:R-:W-:-:S02]  /*79c60*/  @!P0 IMAD.MOV.U32 R2, RZ, RZ, R6 ;  /* 0x000000ffff028224 */ /* 0x001fc400078e0006 */
[----:B------:R-:W-:-:S05]  /*79c70*/  @!P0 IMAD.MOV.U32 R3, RZ, RZ, R7 ;  /* 0x000000ffff038224 */ /* 0x000fca00078e0007 */
[----:B------:R0:W5:Y:S01]  /*79c80*/  @!P0 LDG.E.U8 R54, desc[UR46][R2.64] ;  /* 0x0000002e02368981 */ /* 0x000162000c1e1100 */
[----:B------:R-:W-:Y:S01]  /*79c90*/  PRMT R52, RZ, 0x7610, R52 ;  /* 0x00007610ff347816 */ /* 0x000fe20000000034 */
[----:B0-----:R-:W-:Y:S02]  /*79ca0*/  @!P1 IMAD.MOV.U32 R2, RZ, RZ, R8 ;  /* 0x000000ffff029224 */ /* 0x001fe400078e0008 */
        /* <DEDUP_REMOVED lines=10> */
[----:B------:R3:W2:Y:S02]  /*79d50*/  @!P1 LDG.E.U8 R48, desc[UR46][R2.64] ;  /* 0x0000002e02309981 */ /* 0x0006a4000c1e1100 */
[----:B---3--:R-:W-:Y:S02]  /*79d60*/  @!P0 IMAD.MOV.U32 R3, RZ, RZ, R14 ;  /* 0x000000ffff038224 */ /* 0x008fe400078e000e */
[----:B----4-:R-:W-:Y:S01]  /*79d70*/  @!P0 IMAD.MOV.U32 R2, RZ, RZ, R13 ;  /* 0x000000ffff028224 */ /* 0x010fe200078e000d */
[----:B-----5:R-:W-:Y:S04]  /*79d80*/  STL [R1+0x45fc], R56 ;  /* 0x0045fc3801007387 */ /* 0x020fe80000100800 */
[----:B------:R-:W3:Y:S04]  /*79d90*/  LDL R7, [R1+0x4330] ;  /* 0x0043300001077983 */ /* 0x000ee80000100800 */
[----:B------:R-:W4:Y:S04]  /*79da0*/  LDL R6, [R1+0x4364] ;  /* 0x0043640001067983 */ /* 0x000f280000100800 */
[----:B------:R3:W5:Y:S04]  /*79db0*/  @!P0 LDG.E.U8 R46, desc[UR46][R2.64] ;  /* 0x0000002e022e8981 */ /* 0x000768000c1e1100 */
[----:B------:R-:W-:Y:S04]  /*79dc0*/  STL [R1+0x4600], R54 ;  /* 0x0046003601007387 */ /* 0x000fe80000100800 */
[----:B------:R-:W5:Y:S04]  /*79dd0*/  LDL R12, [R1+0x432c] ;  /* 0x00432c00010c7983 */ /* 0x000f680000100800 */
[----:B------:R-:W5:Y:S04]  /*79de0*/  LDL R11, [R1+0x4368] ;  /* 0x00436800010b7983 */ /* 0x000f680000100800 */
[----:B------:R-:W5:Y:S04]  /*79df0*/  LDL R8, [R1+0x4374] ;  /* 0x0043740001087983 */ /* 0x000f680000100800 */
[----:B------:R-:W-:Y:S04]  /*79e00*/  STL [R1+0x4604], R52 ;  /* 0x0046043401007387 */ /* 0x000fe80000100800 */
        /* <DEDUP_REMOVED lines=11> */
[----:B---3--:R-:W-:-:S02]  /*79ec0*/  @!P1 IMAD.MOV.U32 R3, RZ, RZ, R7 ;  /* 0x000000ffff039224 */ /* 0x008fc400078e0007 */
[----:B----4-:R-:W-:Y:S01]  /*79ed0*/  @!P1 IMAD.MOV.U32 R2, RZ, RZ, R6 ;  /* 0x000000ffff029224 */ /* 0x010fe200078e0006 */
[----:B-----5:R-:W-:Y:S04]  /*79ee0*/  STL [R1+0x4610], R46 ;  /* 0x0046102e01007387 */ /* 0x020fe80000100800 */
[----:B------:R-:W3:Y:S04]  /*79ef0*/  LDL R7, [R1+0x4360] ;  /* 0x0043600001077983 */ /* 0x000ee80000100800 */
[----:B------:R-:W4:Y:S04]  /*79f00*/  LDL R6, [R1+0x4394] ;  /* 0x0043940001067983 */ /* 0x000f280000100800 */
[----:B------:R0:W5:Y:S02]  /*79f10*/  @!P1 LDG.E.U8 R44, desc[UR46][R2.64] ;  /* 0x0000002e022c9981 */ /* 0x000164000c1e1100 */
        /* <DEDUP_REMOVED lines=27> */
[----:B------:R-:W4:Y:S04]  /*7a0d0*/  LDL R9, [R1+0x4370] ;  /* 0x0043700001097983 */ /* 0x000f280000100800 */
[----:B------:R-:W4:Y:S04]  /*7a0e0*/  LDL R8, [R1+0x43a4] ;  /* 0x0043a40001087983 */ /* 0x000f280000100800 */
        /* <DEDUP_REMOVED lines=8> */
[----:B------:R-:W4:Y:S01]  /*7a170*/  LDL R14, [R1+0x43b8] ;  /* 0x0043b800010e7983 */ /* 0x000f220000100800 */
[----:B------:R-:W-:-:S02]  /*7a180*/  PRMT R30, RZ, 0x7610, R30 ;  /* 0x00007610ff1e7816 */ /* 0x000fc4000000001e */
[----:B------:R-:W-:Y:S01]  /*7a190*/  PRMT R28, RZ, 0x7610, R28 ;  /* 0x00007610ff1c7816 */ /* 0x000fe2000000001c */
[----:B--2---:R-:W-:Y:S04]  /*7a1a0*/  STL [R1+0x4628], R34 ;  /* 0x0046282201007387 */ /* 0x004fe80000100800 */
[----:B------:R-:W2:Y:S04]  /*7a1b0*/  LDL R7, [R1+0x4390] ;  /* 0x0043900001077983 */ /* 0x000ea80000100800 */
[----:B------:R-:W2:Y:S01]  /*7a1c0*/  LDL R6, [R1+0x43c4] ;  /* 0x0043c40001067983 */ /* 0x000ea20000100800 */
[----:B---3--:R-:W-:-:S03]  /*7a1d0*/  @!P0 IMAD.MOV.U32 R3, RZ, RZ, R12 ;  /* 0x000000ffff038224 */ /* 0x008fc600078e000c */
[----:B-----5:R-:W-:Y:S04]  /*7a1e0*/  STL [R1+0x462c], R32 ;  /* 0x00462c2001007387 */ /* 0x020fe80000100800 */
[----:B------:R-:W3:Y:S04]  /*7a1f0*/  LDL R13, [R1+0x438c] ;  /* 0x00438c00010d7983 */ /* 0x000ee80000100800 */
[----:B------:R-:W5:Y:S01]  /*7a200*/  LDL R12, [R1+0x43c8] ;  /* 0x0043c800010c7983 */ /* 0x000f620000100800 */
[----:B----4-:R-:W-:-:S05]  /*7a210*/  @!P0 IMAD.MOV.U32 R2, RZ, RZ, R11 ;  /* 0x000000ffff028224 */ /* 0x010fca00078e000b */
[----:B------:R0:W4:Y:S02]  /*7a220*/  @!P0 LDG.E.U8 R30, desc[UR46][R2.64] ;  /* 0x0000002e021e8981 */ /* 0x000124000c1e1100 */
[----:B0-----:R-:W-:Y:S02]  /*7a230*/  @!P1 IMAD.MOV.U32 R2, RZ, RZ, R8 ;  /* 0x000000ffff029224 */ /* 0x001fe400078e0008 */
[----:B------:R-:W-:-:S05]  /*7a240*/  @!P1 IMAD.MOV.U32 R3, RZ, RZ, R9 ;  /* 0x000000ffff039224 */ /* 0x000fca00078e0009 */
[----:B------:R0:W4:Y:S01]  /*7a250*/  @!P1 LDG.E.U8 R28, desc[UR46][R2.64] ;  /* 0x0000002e021c9981 */ /* 0x000122000c1e1100 */
[----:B------:R-:W-:Y:S01]  /*7a260*/  PRMT R26, RZ, 0x7610, R26 ;  /* 0x00007610ff1a7816 */ /* 0x000fe2000000001a */
[----:B0-----:R-:W-:Y:S02]  /*7a270*/  @!P0 IMAD.MOV.U32 R2, RZ, RZ, R0 ;  /* 0x000000ffff028224 */ /* 0x001fe400078e0000 */
[----:B------:R-:W-:-:S05]  /*7a280*/  @!P0 IMAD.MOV.U32 R3, RZ, RZ, R10 ;  /* 0x000000ffff038224 */ /* 0x000fca00078e000a */
[----:B------:R0:W4:Y:S02]  /*7a290*/  @!P0 LDG.E.U8 R26, desc[UR46][R2.64] ;  /* 0x0000002e021a8981 */ /* 0x000124000c1e1100 */
[----:B0-----:R-:W-:Y:S02]  /*7a2a0*/  PRMT R2, RZ, 0x7610, R2 ;  /* 0x00007610ff027816 */ /* 0x001fe40000000002 */
[----:B------:R-:W-:-:S04]  /*7a2b0*/  PRMT R3, RZ, 0x7610, R3 ;  /* 0x00007610ff037816 */ /* 0x000fc80000000003 */
[----:B------:R0:W4:Y:S02]  /*7a2c0*/  @!P1 LDG.E.U8 R2, desc[UR46][R4.64] ;  /* 0x0000002e04029981 */ /* 0x000124000c1e1100 */
[----:B0-----:R-:W-:Y:S02]  /*7a2d0*/  @!P0 IMAD.MOV.U32 R4, RZ, RZ, R14 ;  /* 0x000000ffff048224 */ /* 0x001fe400078e000e */
[----:B------:R-:W-:-:S05]  /*7a2e0*/  @!P0 IMAD.MOV.U32 R5, RZ, RZ, R15 ;  /* 0x000000ffff058224 */ /* 0x000fca00078e000f */
[----:B------:R0:W4:Y:S02]  /*7a2f0*/  @!P0 LDG.E.U8 R3, desc[UR46][R4.64] ;  /* 0x0000002e04038981 */ /* 0x000124000c1e1100 */
[----:B0-----:R-:W-:Y:S02]  /*7a300*/  PRMT R4, RZ, 0x7610, R4 ;  /* 0x00007610ff047816 */ /* 0x001fe40000000004 */
[----:B------:R-:W-:-:S04]  /*7a310*/  PRMT R5, RZ, 0x7610, R5 ;  /* 0x00007610ff057816 */ /* 0x000fc80000000005 */
[----:B--2---:R3:W2:Y:S02]  /*7a320*/  @!P1 LDG.E.U8 R4, desc[UR46][R6.64] ;  /* 0x0000002e06049981 */ /* 0x0046a4000c1e1100 */
[----:B---3--:R-:W-:Y:S02]  /*7a330*/  @!P0 IMAD.MOV.U32 R7, RZ, RZ, R13 ;  /* 0x000000ffff078224 */ /* 0x008fe400078e000d */
[----:B-----5:R-:W-:-:S05]  /*7a340*/  @!P0 IMAD.MOV.U32 R6, RZ, RZ, R12 ;  /* 0x000000ffff068224 */ /* 0x020fca00078e000c */
[----:B------:R0:W3:Y:S04]  /*7a350*/  @!P0 LDG.E.U8 R5, desc[UR46][R6.64] ;  /* 0x0000002e06058981 */ /* 0x0000e8000c1e1100 */
[----:B----4-:R-:W-:Y:S04]  /*7a360*/  STL [R1+0x4630], R30 ;  /* 0x0046301e01007387 */ /* 0x010fe80000100800 */
[----:B------:R-:W4:Y:S04]  /*7a370*/  LDL R9, [R1+0x43a0] ;  /* 0x0043a00001097983 */ /* 0x000f280000100800 */
[----:B------:R-:W4:Y:S04]  /*7a380*/  LDL R8, [R1+0x43d4] ;  /* 0x0043d40001087983 */ /* 0x000f280000100800 */
[----:B------:R-:W-:Y:S04]  /*7a390*/  STL [R1+0x4634], R28 ;  /* 0x0046341c01007387 */ /* 0x000fe80000100800 */
[----:B------:R-:W5:Y:S04]  /*7a3a0*/  LDL R16, [R1+0x439c] ;  /* 0x00439c0001107983 */ /* 0x000f680000100800 */
[----:B------:R-:W5:Y:S04]  /*7a3b0*/  LDL R0, [R1+0x43d8] ;  /* 0x0043d80001007983 */ /* 0x000f680000100800 */
[----:B------:R-:W-:Y:S04]  /*7a3c0*/  STL [R1+0x4638], R26 ;  /* 0x0046381a01007387 */ /* 0x000fe80000100800 */
[----:B------:R-:W5:Y:S04]  /*7a3d0*/  LDL R11, [R1+0x43b0] ;  /* 0x0043b000010b7983 */ /* 0x000f680000100800 */
[----:B------:R-:W5:Y:S01]  /*7a3e0*/  LDL R10, [R1+0x43e4] ;  /* 0x0043e400010a7983 */ /* 0x000f620000100800 */
[----:B0-----:R-:W-:-:S03]  /*7a3f0*/  PRMT R6, RZ, 0x7610, R6 ;  /* 0x00007610ff067816 */ /* 0x001fc60000000006 */
[----:B------:R-:W-:Y:S04]  /*7a400*/  STL [R1+0x463c], R2 ;  /* 0x00463c0201007387 */ /* 0x000fe80000100800 */
[----:B------:R-:W5:Y:S04]  /*7a410*/  LDL R15, [R1+0x43ac] ;  /* 0x0043ac00010f7983 */ /* 0x000f680000100800 */
[----:B------:R-:W5:Y:S01]  /*7a420*/  LDL R14, [R1+0x43e8] ;  /* 0x0043e800010e7983 */ /* 0x000f620000100800 */
[----:B------:R-:W-:-:S03]  /*7a430*/  PRMT R7, RZ, 0x7610, R7 ;  /* 0x00007610ff077816 */ /* 0x000fc60000000007 */
[----:B------:R-:W-:Y:S04]  /*7a440*/  STL [R1+0x4640], R3 ;  /* 0x0046400301007387 */ /* 0x000fe80000100800 */
[----:B--2---:R0:W-:Y:S04]  /*7a450*/  STL [R1+0x4644], R4 ;  /* 0x0046440401007387 */ /* 0x0041e80000100800 */
[----:B------:R-:W2:Y:S04]  /*7a460*/  LDL R13, [R1+0x43c0] ;  /* 0x0043c000010d7983 */ /* 0x000ea80000100800 */
[----:B------:R-:W2:Y:S04]  /*7a470*/  LDL R12, [R1+0x43f4] ;  /* 0x0043f400010c7983 */ /* 0x000ea80000100800 */
[----:B---3--:R1:W-:Y:S04]  /*7a480*/  STL [R1+0x4648], R5 ;  /* 0x0046480501007387 */ /* 0x0083e80000100800 */
[----:B0-----:R-:W3:Y:S04]  /*7a490*/  LDL R4, [R1+0x43f8] ;  /* 0x0043f80001047983 */ /* 0x001ee80000100800 */
[----:B----4-:R5:W4:Y:S04]  /*7a4a0*/  @!P1 LDG.E.U8 R6, desc[UR46][R8.64] ;  /* 0x0000002e08069981 */ /* 0x010b28000c1e1100 */
[----:B-1----:R-:W4:Y:S01]  /*7a4b0*/  LDL R5, [R1+0x43bc] ;  /* 0x0043bc0001057983 */ /* 0x002f220000100800 */
[----:B-----5:R-:W-:-:S02]  /*7a4c0*/  @!P0 IMAD.MOV.U32 R9, RZ, RZ, R16 ;  /* 0x000000ffff098224 */ /* 0x020fc400078e0010 */
[----:B------:R-:W-:-:S05]  /*7a4d0*/  @!P0 IMAD.MOV.U32 R8, RZ, RZ, R0 ;  /* 0x000000ffff088224 */ /* 0x000fca00078e0000 */
[----:B------:R0:W5:Y:S02]  /*7a4e0*/  @!P0 LDG.E.U8 R7, desc[UR46][R8.64] ;  /* 0x0000002e08078981 */ /* 0x000164000c1e1100 */
[----:B0-----:R-:W-:-:S06]  /*7a4f0*/  PRMT R8, RZ, 0x7610, R8 ;  /* 0x00007610ff087816 */ /* 0x001fcc0000000008 */
[----:B------:R0:W5:Y:S01]  /*7a500*/  @!P1 LDG.E.U8 R8, desc[UR46][R10.64] ;  /* 0x0000002e0a089981 */ /* 0x000162000c1e1100 */
[----:B------:R-:W-:Y:S01]  /*7a510*/  PRMT R9, RZ, 0x7610, R9 ;  /* 0x00007610ff097816 */ /* 0x000fe20000000009 */
[----:B0-----:R-:W-:Y:S02]  /*7a520*/  @!P0 IMAD.MOV.U32 R11, RZ, RZ, R15 ;  /* 0x000000ffff0b8224 */ /* 0x001fe400078e000f */
[----:B------:R-:W-:-:S05]  /*7a530*/  @!P0 IMAD.MOV.U32 R10, RZ, RZ, R14 ;  /* 0x000000ffff0a8224 */ /* 0x000fca00078e000e */
[----:B------:R0:W5:Y:S02]  /*7a540*/  @!P0 LDG.E.U8 R9, desc[UR46][R10.64] ;  /* 0x0000002e0a098981 */ /* 0x000164000c1e1100 */
[----:B0-----:R-:W-:Y:S02]  /*7a550*/  PRMT R10, RZ, 0x7610, R10 ;  /* 0x00007610ff0a7816 */ /* 0x001fe4000000000a */
[----:B------:R-:W-:-:S04]  /*7a560*/  PRMT R11, RZ, 0x7610, R11 ;  /* 0x00007610ff0b7816 */ /* 0x000fc8000000000b */
[----:B--2---:R3:W2:Y:S02]  /*7a570*/  @!P1 LDG.E.U8 R10, desc[UR46][R12.64] ;  /* 0x0000002e0c0a9981 */ /* 0x0046a4000c1e1100 */
[----:B---3--:R-:W-:Y:S02]  /*7a580*/  @!P0 IMAD.MOV.U32 R12, RZ, RZ, R4 ;  /* 0x000000ffff0c8224 */ /* 0x008fe400078e0004 */
[----:B----4-:R-:W-:Y:S04]  /*7a590*/  STL [R1+0x464c], R6 ;  /* 0x00464c0601007387 */ /* 0x010fe80000100800 */
[----:B------:R-:W3:Y:S04]  /*7a5a0*/  LDL R0, [R1+0x4404] ;  /* 0x0044040001007983 */ /* 0x000ee80000100800 */
[----:B------:R-:W4:Y:S01]  /*7a5b0*/  LDL R2, [R1+0x43d0] ;  /* 0x0043d00001027983 */ /* 0x000f220000100800 */
[----:B------:R-:W-:-:S05]  /*7a5c0*/  @!P0 IMAD.MOV.U32 R13, RZ, RZ, R5 ;  /* 0x000000ffff0d8224 */ /* 0x000fca00078e0005 */
[----:B------:R0:W4:Y:S04]  /*7a5d0*/  @!P0 LDG.E.U8 R11, desc[UR46][R12.64] ;  /* 0x0000002e0c0b8981 */ /* 0x000128000c1e1100 */
[----:B-----5:R1:W-:Y:S04]  /*7a5e0*/  STL [R1+0x4650], R7 ;  /* 0x0046500701007387 */ /* 0x0203e80000100800 */
[----:B------:R-:W5:Y:S04]  /*7a5f0*/  LDL R3, [R1+0x4408] ;  /* 0x0044080001037983 */ /* 0x000f680000100800 */
[----:B------:R-:W5:Y:S04]  /*7a600*/  LDL R21, [R1+0x43cc] ;  /* 0x0043cc0001157983 */ /* 0x000f680000100800 */
[----:B------:R-:W5:Y:S04]  /*7a610*/  LDL R17, [R1+0x43e0] ;  /* 0x0043e00001117983 */ /* 0x000f680000100800 */
[----:B------:R-:W5:Y:S04]  /*7a620*/  LDL R16, [R1+0x4414] ;  /* 0x0044140001107983 */ /* 0x000f680000100800 */
[----:B------:R0:W-:Y:S04]  /*7a630*/  STL [R1+0x4654], R8 ;  /* 0x0046540801007387 */ /* 0x0001e80000100800 */
[----:B------:R-:W5:Y:S04]  /*7a640*/  LDL R20, [R1+0x43dc] ;  /* 0x0043dc0001147983 */ /* 0x000f680000100800 */
[----:B------:R-:W5:Y:S04]  /*7a650*/  LDL R19, [R1+0x4418] ;  /* 0x0044180001137983 */ /* 0x000f680000100800 */
[----:B------:R-:W5:Y:S04]  /*7a660*/  LDL R18, [R1+0x43f0] ;  /* 0x0043f00001127983 */ /* 0x000f680000100800 */
[----:B-1----:R-:W5:Y:S04]  /*7a670*/  LDL R7, [R1+0x4424] ;  /* 0x0044240001077983 */ /* 0x002f680000100800 */
[----:B------:R-:W-:Y:S04]  /*7a680*/  STL [R1+0x4658], R9 ;  /* 0x0046580901007387 */ /* 0x000fe80000100800 */
[----:B0-----:R-:W5:Y:S04]  /*7a690*/  LDL R8, [R1+0x43ec] ;  /* 0x0043ec0001087983 */ /* 0x001f680000100800 */
[----:B------:R-:W5:Y:S01]  /*7a6a0*/  LDL R6, [R1+0x4428] ;  /* 0x0044280001067983 */ /* 0x000f620000100800 */
[----:B------:R-:W-:-:S03]  /*7a6b0*/  PRMT R12, RZ, 0x7610, R12 ;  /* 0x00007610ff0c7816 */ /* 0x000fc6000000000c */
[----:B--2---:R0:W-:Y:S04]  /*7a6c0*/  STL [R1+0x465c], R10 ;  /* 0x00465c0a01007387 */ /* 0x0041e80000100800 */
[----:B------:R-:W2:Y:S04]  /*7a6d0*/  LDL R5, [R1+0x4400] ;  /* 0x0044000001057983 */ /* 0x000ea80000100800 */
[----:B------:R-:W2:Y:S01]  /*7a6e0*/  LDL R4, [R1+0x4434] ;  /* 0x0044340001047983 */ /* 0x000ea20000100800 */
[----:B---3--:R-:W-:Y:S02]  /*7a6f0*/  @!P1 IMAD.MOV.U32 R14, RZ, RZ, R0 ;  /* 0x000000ffff0e9224 */ /* 0x008fe400078e0000 */
[----:B----4-:R-:W-:-:S05]  /*7a700*/  @!P1 IMAD.MOV.U32 R15, RZ, RZ, R2 ;  /* 0x000000ffff0f9224 */ /* 0x010fca00078e0002 */
[----:B------:R5:W3:Y:S04]  /*7a710*/  @!P1 LDG.E.U8 R12, desc[UR46][R14.64] ;  /* 0x0000002e0e0c9981 */ /* 0x000ae8000c1e1100 */
[----:B------:R1:W-:Y:S04]  /*7a720*/  STL [R1+0x4660], R11 ;  /* 0x0046600b01007387 */ /* 0x0003e80000100800 */
[----:B------:R-:W4:Y:S04]  /*7a730*/  LDL R0, [R1+0x4438] ;  /* 0x0044380001007983 */ /* 0x000f280000100800 */
[----:B------:R-:W3:Y:S04]  /*7a740*/  LDL R2, [R1+0x43fc] ;  /* 0x0043fc0001027983 */ /* 0x000ee80000100800 */
[----:B------:R-:W3:Y:S01]  /*7a750*/  LDL R22, [R1+0x4410] ;  /* 0x0044100001167983 */ /* 0x000ee20000100800 */
[----:B------:R-:W-:-:S03]  /*7a760*/  PRMT R13, RZ, 0x7610, R13 ;  /* 0x00007610ff0d7816 */ /* 0x000fc6000000000d */
[----:B0-----:R-:W3:Y:S04]  /*7a770*/  LDL R10, [R1+0x4448] ;  /* 0x00444800010a7983 */ /* 0x001ee80000100800 */
[----:B------:R-:W3:Y:S04]  /*7a780*/  LDL R9, [R1+0x4420] ;  /* 0x0044200001097983 */ /* 0x000ee80000100800 */
[----:B------:R-:W3:Y:S04]  /*7a790*/  LDL R26, [R1+0x4440] ;  /* 0x00444000011a7983 */ /* 0x000ee80000100800 */
[----:B-1----:R-:W3:Y:S01]  /*7a7a0*/  LDL R11, [R1+0x440c] ;  /* 0x00440c00010b7983 */ /* 0x002ee20000100800 */
[----:B------:R-:W-:Y:S01]  /*7a7b0*/  PRMT R27, RZ, 0x7610, R27 ;  /* 0x00007610ff1b7816 */ /* 0x000fe2000000001b */
[----:B-----5:R-:W-:-:S02]  /*7a7c0*/  @!P0 IMAD.MOV.U32 R14, RZ, RZ, R3 ;  /* 0x000000ffff0e8224 */ /* 0x020fc400078e0003 */
[----:B------:R-:W-:Y:S01]  /*7a7d0*/  @!P0 IMAD.MOV.U32 R15, RZ, RZ, R21 ;  /* 0x000000ffff0f8224 */ /* 0x000fe200078e0015 */
[----:B------:R-:W5:Y:S01]  /*7a7e0*/  LDL R3, [R1+0x4444] ;  /* 0x0044440001037983 */ /* 0x000f620000100800 */
[----:B------:R-:W-:Y:S02]  /*7a7f0*/  PRMT R29, RZ, 0x7610, R29 ;  /* 0x00007610ff1d7816 */ /* 0x000fe4000000001d */
[----:B------:R-:W-:Y:S01]  /*7a800*/  PRMT R31, RZ, 0x7610, R31 ;  /* 0x00007610ff1f7816 */ /* 0x000fe2000000001f */
[----:B------:R-:W5:Y:S04]  /*7a810*/  LDL R28, [R1+0x4470] ;  /* 0x00447000011c7983 */ /* 0x000f680000100800 */
[----:B------:R0:W5:Y:S02]  /*7a820*/  @!P0 LDG.E.U8 R13, desc[UR46][R14.64] ;  /* 0x0000002e0e0d8981 */ /* 0x000164000c1e1100 */
[----:B0-----:R-:W-:-:S02]  /*7a830*/  PRMT R14, RZ, 0x7610, R14 ;  /* 0x00007610ff0e7816 */ /* 0x001fc4000000000e */
[----:B------:R-:W-:-:S04]  /*7a840*/  PRMT R15, RZ, 0x7610, R15 ;  /* 0x00007610ff0f7816 */ /* 0x000fc8000000000f */
[----:B------:R0:W5:Y:S02]  /*7a850*/  @!P1 LDG.E.U8 R14, desc[UR46][R16.64] ;  /* 0x0000002e100e9981 */ /* 0x000164000c1e1100 */
[----:B0-----:R-:W-:Y:S02]  /*7a860*/  @!P0 IMAD.MOV.U32 R16, RZ, RZ, R19 ;  /* 0x000000ffff108224 */ /* 0x001fe400078e0013 */
[----:B------:R-:W-:Y:S02]  /*7a870*/  @!P0 IMAD.MOV.U32 R17, RZ, RZ, R20 ;  /* 0x000000ffff118224 */ /* 0x000fe400078e0014 */
[----:B------:R-:W-:Y:S02]  /*7a880*/  @!P1 IMAD.MOV.U32 R19, RZ, RZ, R18 ;  /* 0x000000ffff139224 */ /* 0x000fe400078e0012 */
[----:B------:R-:W-:Y:S02]  /*7a890*/  @!P1 IMAD.MOV.U32 R18, RZ, RZ, R7 ;  /* 0x000000ffff129224 */ /* 0x000fe400078e0007 */
[----:B------:R-:W5:Y:S04]  /*7a8a0*/  LDL R7, [R1+0x4454] ;  /* 0x0044540001077983 */ /* 0x000f680000100800 */
[----:B------:R0:W5:Y:S02]  /*7a8b0*/  @!P0 LDG.E.U8 R15, desc[UR46][R16.64] ;  /* 0x0000002e100f8981 */ /* 0x000164000c1e1100 */
[----:B0-----:R-:W-:-:S02]  /*7a8c0*/  PRMT R16, RZ, 0x7610, R16 ;  /* 0x00007610ff107816 */ /* 0x001fc40000000010 */
[----:B------:R-:W-:-:S04]  /*7a8d0*/  PRMT R17, RZ, 0x7610, R17 ;  /* 0x00007610ff117816 */ /* 0x000fc80000000011 */
[----:B------:R0:W5:Y:S02]  /*7a8e0*/  @!P1 LDG.E.U8 R16, desc[UR46][R18.64] ;  /* 0x0000002e12109981 */ /* 0x000164000c1e1100 */
[----:B0-----:R-:W-:Y:S02]  /*7a8f0*/  @!P0 IMAD.MOV.U32 R18, RZ, RZ, R6 ;  /* 0x000000ffff128224 */ /* 0x001fe400078e0006 */
[----:B------:R-:W-:Y:S01]  /*7a900*/  @!P0 IMAD.MOV.U32 R19, RZ, RZ, R8 ;  /* 0x000000ffff138224 */ /* 0x000fe200078e0008 */
[----:B------:R-:W5:Y:S04]  /*7a910*/  LDL R6, [R1+0x4458] ;  /* 0x0044580001067983 */ /* 0x000f680000100800 */
[----:B------:R-:W5:Y:S04]  /*7a920*/  LDL R8, [R1+0x441c] ;  /* 0x00441c0001087983 */ /* 0x000f680000100800 */
[----:B------:R0:W5:Y:S01]  /*7a930*/  @!P0 LDG.E.U8 R17, desc[UR46][R18.64] ;  /* 0x0000002e12118981 */ /* 0x000162000c1e1100 */
[----:B--2---:R-:W-:-:S02]  /*7a940*/  @!P1 IMAD.MOV.U32 R20, RZ, RZ, R4 ;  /* 0x000000ffff149224 */ /* 0x004fc400078e0004 */
[----:B------:R-:W-:Y:S01]  /*7a950*/  @!P1 IMAD.MOV.U32 R21, RZ, RZ, R5 ;  /* 0x000000ffff159224 */ /* 0x000fe200078e0005 */
[----:B------:R-:W2:Y:S04]  /*7a960*/  LDL R4, [R1+0x4464] ;  /* 0x0044640001047983 */ /* 0x000ea80000100800 */
[----:B------:R-:W2:Y:S01]  /*7a970*/  LDL R5, [R1+0x4430] ;  /* 0x0044300001057983 */ /* 0x000ea20000100800 */
[----:B0-----:R-:W-:-:S06]  /*7a980*/  PRMT R18, RZ, 0x7610, R18 ;  /* 0x00007610ff127816 */ /* 0x001fcc0000000012 */
[----:B------:R4:W2:Y:S02]  /*7a990*/  @!P1 LDG.E.U8 R18, desc[UR46][R20.64] ;  /* 0x0000002e14129981 */ /* 0x0008a4000c1e1100 */
[----:B----4-:R-:W-:Y:S02]  /*7a9a0*/  @!P0 IMAD.MOV.U32 R20, RZ, RZ, R0 ;  /* 0x000000ffff148224 */ /* 0x010fe400078e0000 */
[----:B------:R-:W4:Y:S01]  /*7a9b0*/  LDL R0, [R1+0x4468] ;  /* 0x0044680001007983 */ /* 0x000f220000100800 */
[----:B---3--:R-:W-:-:S03]  /*7a9c0*/  @!P0 IMAD.MOV.U32 R21, RZ, RZ, R2 ;  /* 0x000000ffff158224 */ /* 0x008fc600078e0002 */
[----:B------:R-:W3:Y:S01]  /*7a9d0*/  LDL R2, [R1+0x442c] ;  /* 0x00442c0001027983 */ /* 0x000ee20000100800 */
[----:B------:R-:W-:Y:S02]  /*7a9e0*/  @!P1 IMAD.MOV.U32 R23, RZ, RZ, R22 ;  /* 0x000000ffff179224 */ /* 0x000fe400078e0016 */
[----:B-----5:R-:W-:Y:S02]  /*7a9f0*/  @!P1 IMAD.MOV.U32 R22, RZ, RZ, R3 ;  /* 0x000000ffff169224 */ /* 0x020fe400078e0003 */
[----:B------:R-:W5:Y:S01]  /*7aa00*/  LDL R3, [R1+0x4474] ;  /* 0x0044740001037983 */ /* 0x000f620000100800 */
[----:B------:R-:W-:-:S06]  /*7aa10*/  PRMT R19, RZ, 0x7610, R19 ;  /* 0x00007610ff137816 */ /* 0x000fcc0000000013 */
[----:B------:R0:W5:Y:S02]  /*7aa20*/  @!P0 LDG.E.U8 R19, desc[UR46][R20.64] ;  /* 0x0000002e14138981 */ /* 0x000164000c1e1100 */
[----:B0-----:R-:W-:Y:S02]  /*7aa30*/  PRMT R20, RZ, 0x7610, R20 ;  /* 0x00007610ff147816 */ /* 0x001fe40000000014 */
[----:B------:R-:W-:-:S04]  /*7aa40*/  PRMT R21, RZ, 0x7610, R21 ;  /* 0x00007610ff157816 */ /* 0x000fc80000000015 */
[----:B------:R0:W5:Y:S01]  /*7aa50*/  @!P1 LDG.E.U8 R20, desc[UR46][R22.64] ;  /* 0x0000002e16149981 */ /* 0x000162000c1e1100 */
[----:B------:R-:W-:-:S03]  /*7aa60*/  @!P1 IMAD.MOV.U32 R25, RZ, RZ, R9 ;  /* 0x000000ffff199224 */ /* 0x000fc600078e0009 */
[----:B------:R-:W5:Y:S01]  /*7aa70*/  LDL R9, [R1+0x4450] ;  /* 0x0044500001097983 */ /* 0x000f620000100800 */
[----:B0-----:R-:W-:Y:S02]  /*7aa80*/  @!P0 IMAD.MOV.U32 R22, RZ, RZ, R10 ;  /* 0x000000ffff168224 */ /* 0x001fe400078e000a */
[----:B------:R-:W-:Y:S01]  /*7aa90*/  @!P0 IMAD.MOV.U32 R23, RZ, RZ, R11 ;  /* 0x000000ffff178224 */ /* 0x000fe200078e000b */
[----:B------:R-:W5:Y:S04]  /*7aaa0*/  LDL R10, [R1+0x4478] ;  /* 0x00447800010a7983 */ /* 0x000f680000100800 */
[----:B------:R-:W5:Y:S04]  /*7aab0*/  LDL R11, [R1+0x443c] ;  /* 0x00443c00010b7983 */ /* 0x000f680000100800 */
[----:B------:R0:W5:Y:S01]  /*7aac0*/  @!P0 LDG.E.U8 R21, desc[UR46][R22.64] ;  /* 0x0000002e16158981 */ /* 0x000162000c1e1100 */
[----:B------:R-:W-:-:S03]  /*7aad0*/  @!P1 IMAD.MOV.U32 R24, RZ, RZ, R7 ;  /* 0x000000ffff189224 */ /* 0x000fc600078e0007 */
[----:B------:R-:W5:Y:S01]  /*7aae0*/  LDL R7, [R1+0x4484] ;  /* 0x0044840001077983 */ /* 0x000f620000100800 */
[----:B0-----:R-:W-:Y:S02]  /*7aaf0*/  PRMT R22, RZ, 0x7610, R22 ;  /* 0x00007610ff167816 */ /* 0x001fe40000000016 */
[----:B------:R-:W-:-:S04]  /*7ab00*/  PRMT R23, RZ, 0x7610, R23 ;  /* 0x00007610ff177816 */ /* 0x000fc80000000017 */
[----:B------:R0:W5:Y:S02]  /*7ab10*/  @!P1 LDG.E.U8 R22, desc[UR46][R24.64] ;  /* 0x0000002e18169981 */ /* 0x000164000c1e1100 */
[----:B0-----:R-:W-:Y:S02]  /*7ab20*/  @!P0 IMAD.MOV.U32 R24, RZ, RZ, R6 ;  /* 0x000000ffff188224 */ /* 0x001fe400078e0006 */
[----:B------:R-:W-:Y:S01]  /*7ab30*/  @!P0 IMAD.MOV.U32 R25, RZ, RZ, R8 ;  /* 0x000000ffff198224 */ /* 0x000fe200078e0008 */
[----:B------:R-:W5:Y:S04]  /*7ab40*/  LDL R6, [R1+0x4488] ;  /* 0x0044880001067983 */ /* 0x000f680000100800 */
[----:B------:R-:W5:Y:S04]  /*7ab50*/  LDL R8, [R1+0x444c] ;  /* 0x00444c0001087983 */ /* 0x000f680000100800 */
[----:B------:R2:W5:Y:S02]  /*7ab60*/  @!P0 LDG.E.U8 R23, desc[UR46][R24.64] ;  /* 0x0000002e18178981 */ /* 0x000564000c1e1100 */
[----:B--2---:R-:W-:-:S02]  /*7ab70*/  @!P1 IMAD.MOV.U32 R24, RZ, RZ, R4 ;  /* 0x000000ffff189224 */ /* 0x004fc400078e0004 */
[----:B------:R-:W-:Y:S01]  /*7ab80*/  @!P1 IMAD.MOV.U32 R25, RZ, RZ, R5 ;  /* 0x000000ffff199224 */ /* 0x000fe200078e0005 */
[----:B------:R-:W2:Y:S04]  /*7ab90*/  LDL R4, [R1+0x4494] ;  /* 0x0044940001047983 */ /* 0x000ea80000100800 */
[----:B------:R-:W2:Y:S04]  /*7aba0*/  LDL R5, [R1+0x4460] ;  /* 0x0044600001057983 */ /* 0x000ea80000100800 */
[----:B------:R4:W2:Y:S02]  /*7abb0*/  @!P1 LDG.E.U8 R27, desc[UR46][R24.64] ;  /* 0x0000002e181b9981 */ /* 0x0008a4000c1e1100 */
[----:B----4-:R-:W-:-:S02]  /*7abc0*/  @!P0 IMAD.MOV.U32 R24, RZ, RZ, R0 ;  /* 0x000000ffff188224 */ /* 0x010fc400078e0000 */
[----:B------:R-:W4:Y:S01]  /*7abd0*/  LDL R0, [R1+0x4498] ;  /* 0x0044980001007983 */ /* 0x000f220000100800 */
[----:B---3--:R-:W-:-:S03]  /*7abe0*/  @!P0 IMAD.MOV.U32 R25, RZ, RZ, R2 ;  /* 0x000000ffff198224 */ /* 0x008fc600078e0002 */
[----:B------:R-:W3:Y:S04]  /*7abf0*/  LDL R2, [R1+0x445c] ;  /* 0x00445c0001027983 */ /* 0x000ee80000100800 */
[----:B------:R5:W3:Y:S02]  /*7ac00*/  @!P0 LDG.E.U8 R29, desc[UR46][R24.64] ;  /* 0x0000002e181d8981 */ /* 0x000ae4000c1e1100 */
[----:B-----5:R-:W-:Y:S02]  /*7ac10*/  @!P1 IMAD.MOV.U32 R24, RZ, RZ, R3 ;  /* 0x000000ffff189224 */ /* 0x020fe400078e0003 */
[----:B------:R-:W5:Y:S01]  /*7ac20*/  LDL R3, [R1+0x44a4] ;  /* 0x0044a40001037983 */ /* 0x000f620000100800 */
[----:B------:R-:W-:Y:S01]  /*7ac30*/  @!P1 IMAD.MOV.U32 R25, RZ, RZ, R26 ;  /* 0x000000ffff199224 */ /* 0x000fe200078e001a */
[----:B------:R-:W-:-:S02]  /*7ac40*/  PRMT R33, RZ, 0x7610, R33 ;  /* 0x00007610ff217816 */ /* 0x000fc40000000021 */
[----:B------:R-:W5:Y:S04]  /*7ac50*/  LDL R26, [R1+0x446c] ;  /* 0x00446c00011a7983 */ /* 0x000f680000100800 */
[----:B------:R0:W5:Y:S01]  /*7ac60*/  @!P1 LDG.E.U8 R31, desc[UR46][R24.64] ;  /* 0x0000002e181f9981 */ /* 0x000162000c1e1100 */
[----:B------:R-:W-:Y:S02]  /*7ac70*/  PRMT R35, RZ, 0x7610, R35 ;  /* 0x00007610ff237816 */ /* 0x000fe40000000023 */
[----:B------:R-:W-:Y:S02]  /*7ac80*/  PRMT R37, RZ, 0x7610, R37 ;  /* 0x00007610ff257816 */ /* 0x000fe40000000025 */
[----:B------:R-:W-:Y:S01]  /*7ac90*/  PRMT R39, RZ, 0x7610, R39 ;  /* 0x00007610ff277816 */ /* 0x000fe20000000027 */
[----:B0-----:R-:W-:-:S02]  /*7aca0*/  @!P0 IMAD.MOV.U32 R24, RZ, RZ, R10 ;  /* 0x000000ffff188224 */ /* 0x001fc400078e000a */
[----:B------:R-:W-:Y:S01]  /*7acb0*/  @!P0 IMAD.MOV.U32 R25, RZ, RZ, R11 ;  /* 0x000000ffff198224 */ /* 0x000fe200078e000b */
[----:B------:R-:W5:Y:S04]  /*7acc0*/  LDL R10, [R1+0x4480] ;  /* 0x00448000010a7983 */ /* 0x000f680000100800 */
[----:B------:R-:W5:Y:S04]  /*7acd0*/  LDL R11, [R1+0x44a8] ;  /* 0x0044a800010b7983 */ /* 0x000f680000100800 */
[----:B------:R0:W5:Y:S02]  /*7ace0*/  @!P0 LDG.E.U8 R33, desc[UR46][R24.64] ;  /* 0x0000002e18218981 */ /* 0x000164000c1e1100 */
        /* <DEDUP_REMOVED lines=9> */
[----:B------:R2:W5:Y:S01]  /*7ad80*/  @!P0 LDG.E.U8 R37, desc[UR46][R24.64] ;  /* 0x0000002e18258981 */ /* 0x000562000c1e1100 */
[----:B------:R-:W-:Y:S01]  /*7ad90*/  PRMT R41, RZ, 0x7610, R41 ;  /* 0x00007610ff297816 */ /* 0x000fe20000000029 */
        /* <DEDUP_REMOVED lines=12> */
[----:B------:R-:W0:Y:S01]  /*7ae60*/  S2R R60, SR_TID.X ;  /* 0x00000000003c7919 */ /* 0x000e220000002100 */
[----:B------:R-:W-:Y:S01]  /*7ae70*/  PRMT R43, RZ, 0x7610, R43 ;  /* 0x00007610ff2b7816 */ /* 0x000fe2000000002b */
[----:B------:R-:W-:Y:S01]  /*7ae80*/  @!P1 IMAD.MOV.U32 R25, RZ, RZ, R28 ;  /* 0x000000ffff199224 */ /* 0x000fe200078e001c */
[----:B------:R-:W-:-:S04]  /*7ae90*/  PRMT R45, RZ, 0x7610, R45 ;  /* 0x00007610ff2d7816 */ /* 0x000fc8000000002d */
[----:B------:R1:W5:Y:S01]  /*7aea0*/  @!P1 LDG.E.U8 R43, desc[UR46][R24.64] ;  /* 0x0000002e182b9981 */ /* 0x000362000c1e1100 */
[----:B------:R-:W-:Y:S01]  /*7aeb0*/  PRMT R47, RZ, 0x7610, R47 ;  /* 0x00007610ff2f7816 */ /* 0x000fe2000000002f */
[----:B-1----:R-:W-:Y:S02]  /*7aec0*/  @!P0 IMAD.MOV.U32 R25, RZ, RZ, R26 ;  /* 0x000000ffff198224 */ /* 0x002fe400078e001a */
[----:B------:R-:W-:-:S05]  /*7aed0*/  @!P0 IMAD.MOV.U32 R24, RZ, RZ, R11 ;  /* 0x000000ffff188224 */ /* 0x000fca00078e000b */
[----:B------:R1:W5:Y:S01]  /*7aee0*/  @!P0 LDG.E.U8 R45, desc[UR46][R24.64] ;  /* 0x0000002e182d8981 */ /* 0x000362000c1e1100 */
[----:B------:R-:W-:Y:S01]  /*7aef0*/  PRMT R49, RZ, 0x7610, R49 ;  /* 0x00007610ff317816 */ /* 0x000fe20000000031 */
[----:B-1----:R-:W-:Y:S02]  /*7af00*/  @!P1 IMAD.MOV.U32 R24, RZ, RZ, R9 ;  /* 0x000000ffff189224 */ /* 0x002fe400078e0009 */
[----:B------:R-:W-:-:S05]  /*7af10*/  @!P1 IMAD.MOV.U32 R25, RZ, RZ, R10 ;  /* 0x000000ffff199224 */ /* 0x000fca00078e000a */
[----:B------:R1:W5:Y:S01]  /*7af20*/  @!P1 LDG.E.U8 R47, desc[UR46][R24.64] ;  /* 0x0000002e182f9981 */ /* 0x000362000c1e1100 */
[----:B0-----:R-:W-:Y:S02]  /*7af30*/  LOP3.LUT R61, R60, 0x3, RZ, 0xc0, !PT ;  /* 0x000000033c3d7812 */ /* 0x001fe400078ec0ff */
[----:B------:R-:W-:Y:S02]  /*7af40*/  PRMT R51, RZ, 0x7610, R51 ;  /* 0x00007610ff337816 */ /* 0x000fe40000000033 */
[----:B------:R-:W-:Y:S01]  /*7af50*/  SHF.R.U32.HI R60, RZ, 0x2, R60 ;  /* 0x00000002ff3c7819 */ /* 0x000fe2000001163c */
[----:B-1----:R-:W-:Y:S02]  /*7af60*/  @!P0 IMAD.MOV.U32 R24, RZ, RZ, R7 ;  /* 0x000000ffff188224 */ /* 0x002fe400078e0007 */
[----:B------:R-:W-:Y:S02]  /*7af70*/  @!P0 IMAD.MOV.U32 R25, RZ, RZ, R8 ;  /* 0x000000ffff198224 */ /* 0x000fe400078e0008 */
[----:B------:R-:W-:-:S03]  /*7af80*/  IMAD R61, R61, 0x110, RZ ;  /* 0x000001103d3d7824 */ /* 0x000fc600078e02ff */
[----:B------:R2:W5:Y:S01]  /*7af90*/  @!P0 LDG.E.U8 R49, desc[UR46][R24.64] ;  /* 0x0000002e18318981 */ /* 0x000562000c1e1100 */
[----:B------:R-:W-:Y:S02]  /*7afa0*/  SGXT.U32 R60, R60, 0x3 ;  /* 0x000000033c3c781a */ /* 0x000fe40000000000 */
[----:B------:R-:W-:Y:S01]  /*7afb0*/  PRMT R53, RZ, 0x7610, R53 ;  /* 0x00007610ff357816 */ /* 0x000fe20000000035 */
[----:B--2---:R-:W-:Y:S02]  /*7afc0*/  @!P1 IMAD.MOV.U32 R24, RZ, RZ, R5 ;  /* 0x000000ffff189224 */ /* 0x004fe400078e0005 */
[----:B------:R-:W-:-:S05]  /*7afd0*/  @!P1 IMAD.MOV.U32 R25, RZ, RZ, R6 ;  /* 0x000000ffff199224 */ /* 0x000fca00078e0006 */
[----:B------:R0:W2:Y:S02]  /*7afe0*/  @!P1 LDG.E.U8 R51, desc[UR46][R24.64] ;  /* 0x0000002e18339981 */ /* 0x0000a4000c1e1100 */
[----:B0-----:R-:W-:Y:S02]  /*7aff0*/  @!P0 IMAD.MOV.U32 R25, RZ, RZ, R4 ;  /* 0x000000ffff198224 */ /* 0x001fe400078e0004 */
[----:B----4-:R-:W-:Y:S01]  /*7b000*/  @!P0 IMAD.MOV.U32 R24, RZ, RZ, R0 ;  /* 0x000000ffff188224 */ /* 0x010fe200078e0000 */
[----:B------:R-:W-:-:S04]  /*7b010*/  LOP3.LUT R0, R61, R60, RZ, 0xfc, !PT ;  /* 0x0000003c3d007212 */ /* 0x000fc800078efcff */
[----:B------:R3:W4:Y:S04]  /*7b020*/  @!P0 LDG.E.U8 R53, desc[UR46][R24.64] ;  /* 0x0000002e18358981 */ /* 0x000728000c1e1100 */
[----:B------:R-:W-:Y:S04]  /*7b030*/  LDS.U8 R4, [R0+UR4+0xc8] ;  /* 0x0000c80400047984 */ /* 0x000fe80008000000 */
[----:B------:R-:W-:Y:S01]  /*7b040*/  LDS.U8 R5, [R0+UR4+0xc48] ;  /* 0x000c480400057984 */ /* 0x000fe20008000000 */
[----:B---3--:R-:W-:-:S03]  /*7b050*/  @!P1 IMAD.MOV.U32 R24, RZ, RZ, R2 ;  /* 0x000000ffff189224 */ /* 0x008fc600078e0002 */
[----:B------:R-:W0:Y:S01]  /*7b060*/  LDS.U8 R2, [R0+UR4+0x88] ;  /* 0x0000880400027984 */ /* 0x000e220008000000 */
[----:B-----5:R-:W-:-:S03]  /*7b070*/  @!P1 IMAD.MOV.U32 R25, RZ, RZ, R3 ;  /* 0x000000ffff199224 */ /* 0x020fc600078e0003 */
[----:B------:R-:W1:Y:S04]  /*7b080*/  LDS.U8 R3, [R0+UR4+0x8] ;  /* 0x0000080400037984 */ /* 0x000e680008000000 */
[----:B0-----:R-:W-:Y:S04]  /*7b090*/  STL [R1+0x2054], R2 ;  /* 0x0020540201007387 */ /* 0x001fe80000100800 */
[----:B------:R-:W0:Y:S04]  /*7b0a0*/  LDS.U8 R2, [R0+UR4+0x48] ;  /* 0x0000480400027984 */ /* 0x000e280008000000 */
[----:B------:R-:W-:Y:S04]  /*7b0b0*/  STL [R1+0x2050], R4 ;  /* 0x0020500401007387 */ /* 0x000fe80000100800 */
[----:B------:R-:W3:Y:S04]  /*7b0c0*/  LDS.U8 R4, [R0+UR4+0x80] ;  /* 0x0000800400047984 */ /* 0x000ee80008000000 */
[----:B-1----:R-:W-:Y:S04]  /*7b0d0*/  STL [R1+0x1510], R3 ;  /* 0x0015100301007387 */ /* 0x002fe80000100800 */
[----:B------:R-:W1:Y:S04]  /*7b0e0*/  LDS.U8 R3, [R0+UR4+0xc0] ;  /* 0x0000c00400037984 */ /* 0x000e680008000000 */
[----:B0-----:R-:W-:Y:S04]  /*7b0f0*/  STL [R1+0x150c], R2 ;  /* 0x00150c0201007387 */ /* 0x001fe80000100800 */
[----:B------:R-:W0:Y:S04]  /*7b100*/  LDS.U8 R2, [R0+UR4+0x400] ;  /* 0x0004000400027984 */ /* 0x000e280008000000 */
[----:B---3--:R-:W-:Y:S04]  /*7b110*/  STL [R1+0x205c], R4 ;  /* 0x00205c0401007387 */ /* 0x008fe80000100800 */
        /* <DEDUP_REMOVED lines=38> */
[----:B------:R-:W1:Y:S01]  /*7b380*/  LDS.U8 R3, [R0+UR4+0xc08] ;  /* 0x000c080400037984 */ /* 0x000e620008000000 */
[----:B------:R-:W-:-:S06]  /*7b390*/  PRMT R55, RZ, 0x7610, R55 ;  /* 0x00007610ff377816 */ /* 0x000fcc0000000037 */
[----:B------:R5:W4:Y:S04]  /*7b3a0*/  @!P1 LDG.E.U8 R55, desc[UR46][R24.64] ;  /* 0x0000002e18379981 */ /* 0x000b28000c1e1100 */
[----:B-----5:R-:W-:Y:S04]  /*7b3b0*/  LDS.U8 R25, [R0+UR4] ;  /* 0x0000000400197984 */ /* 0x020fe80008000000 */
[----:B------:R-:W-:Y:S04]  /*7b3c0*/  LDS.U8 R24, [R0+UR4+0x40] ;  /* 0x0000400400187984 */ /* 0x000fe80008000000 */
[----:B0-----:R0:W-:Y:S04]  /*7b3d0*/  STL [R1+0x4560], R2 ;  /* 0x0045600201007387 */ /* 0x0011e80000100800 */
[----:B---3--:R-:W-:Y:S04]  /*7b3e0*/  STL [R1+0x455c], R4 ;  /* 0x00455c0401007387 */ /* 0x008fe80000100800 */
[----:B------:R-:W3:Y:S04]  /*7b3f0*/  LDS.U8 R4, [R0+UR4+0xc80] ;  /* 0x000c800400047984 */ /* 0x000ee80008000000 */
[----:B-1----:R-:W-:Y:S04]  /*7b400*/  STL [R1+0x44e8], R3 ;  /* 0x0044e80301007387 */ /* 0x002fe80000100800 */
[----:B------:R-:W1:Y:S01]  /*7b410*/  LDS.U8 R3, [R0+UR4+0xcc0] ;  /* 0x000cc00400037984 */ /* 0x000e620008000000 */
[----:B0-----:R-:W-:-:S04]  /*7b420*/  LOP3.LUT R2, R61, R60, RZ, 0xfc, !PT ;  /* 0x0000003c3d027212 */ /* 0x001fc800078efcff */
[----:B------:R-:W-:Y:S01]  /*7b430*/  LOP3.LUT R2, R2, 0x10, RZ, 0x3c, !PT ;  /* 0x0000001002027812 */ /* 0x000fe200078e3cff */
[----:B------:R-:W-:Y:S04]  /*7b440*/  STL [R1+0x44e4], R5 ;  /* 0x0044e40501007387 */ /* 0x000fe80000100800 */
[----:B------:R-:W0:Y:S04]  /*7b450*/  LDS.U8 R0, [R2+UR4] ;  /* 0x0000000402007984 */ /* 0x000e280008000000 */
[----:B------:R-:W-:Y:S04]  /*7b460*/  LDS.U8 R5, [R2+UR4+0x848] ;  /* 0x0008480402057984 */ /* 0x000fe80008000000 */
        /* <DEDUP_REMOVED lines=40> */
[----:B0-----:R0:W-:Y:S04]  /*7b6f0*/  STL [R1+0x4570], R0 ;  /* 0x0045700001007387 */ /* 0x0011e80000100800 */
[----:B---3--:R-:W-:Y:S04]  /*7b700*/  STL [R1+0x456c], R4 ;  /* 0x00456c0401007387 */ /* 0x008fe80000100800 */
[----:B------:R-:W3:Y:S04]  /*7b710*/  LDS.U8 R4, [R2+UR4+0x880] ;  /* 0x0008800402047984 */ /* 0x000ee80008000000 */
[----:B-1----:R-:W-:Y:S04]  /*7b720*/  STL [R1+0x44f8], R3 ;  /* 0x0044f80301007387 */ /* 0x002fe80000100800 */
[----:B------:R-:W1:Y:S04]  /*7b730*/  LDS.U8 R3, [R2+UR4+0x8c0] ;  /* 0x0008c00402037984 */ /* 0x000e680008000000 */
[----:B------:R-:W-:Y:S01]  /*7b740*/  STL [R1+0x44f4], R5 ;  /* 0x0044f40501007387 */ /* 0x000fe20000100800 */
[----:B0-----:R-:W0:Y:S03]  /*7b750*/  S2R R0, SR_TID.X ;  /* 0x0000000000007919 */ /* 0x001e260000002100 */
[----:B---3--:R-:W-:Y:S04]  /*7b760*/  STL [R1+0x4578], R4 ;  /* 0x0045780401007387 */ /* 0x008fe80000100800 */
[----:B------:R-:W3:Y:S04]  /*7b770*/  LDS.U8 R4, [R2+UR4+0xc00] ;  /* 0x000c000402047984 */ /* 0x000ee80008000000 */
[----:B-1----:R-:W-:Y:S04]  /*7b780*/  STL [R1+0x4574], R3 ;  /* 0x0045740301007387 */ /* 0x002fe80000100800 */
[----:B------:R-:W1:Y:S01]  /*7b790*/  LDS.U8 R3, [R2+UR4+0xc40] ;  /* 0x000c400402037984 */ /* 0x000e620008000000 */
[----:B0-----:R-:W-:-:S02]  /*7b7a0*/  LOP3.LUT R61, R0, 0x3, RZ, 0xc0, !PT ;  /* 0x00000003003d7812 */ /* 0x001fc400078ec0ff */
[----:B------:R-:W-:-:S04]  /*7b7b0*/  SHF.R.U32.HI R0, RZ, 0x2, R0 ;  /* 0x00000002ff007819 */ /* 0x000fc80000011600 */
[----:B------:R-:W-:Y:S02]  /*7b7c0*/  SGXT.U32 R60, R0, 0x3 ;  /* 0x00000003003c781a */ /* 0x000fe40000000000 */
[----:B------:R-:W0:Y:S04]  /*7b7d0*/  LDS.U8 R0, [R2+UR4+0xc88] ;  /* 0x000c880402007984 */ /* 0x000e280008000000 */
[----:B---3--:R-:W-:Y:S04]  /*7b7e0*/  STL [R1+0x4500], R4 ;  /* 0x0045000401007387 */ /* 0x008fe80000100800 */
[----:B------:R-:W3:Y:S04]  /*7b7f0*/  LDS.U8 R4, [R2+UR4+0xcc8] ;  /* 0x000cc80402047984 */ /* 0x000ee80008000000 */
[----:B-1----:R-:W-:Y:S04]  /*7b800*/  STL [R1+0x44fc], R3 ;  /* 0x0044fc0301007387 */ /* 0x002fe80000100800 */
[----:B------:R-:W1:Y:S04]  /*7b810*/  LDS.U8 R3, [R2+UR4+0xc08] ;  /* 0x000c080402037984 */ /* 0x000e680008000000 */
[----:B0-----:R0:W-:Y:S01]  /*7b820*/  STL [R1+0x4580], R0 ;  /* 0x0045800001007387 */ /* 0x0011e20000100800 */
[----:B------:R-:W-:-:S03]  /*7b830*/  IMAD R61, R61, 0x110, RZ ;  /* 0x000001103d3d7824 */ /* 0x000fc600078e02ff */
[----:B---3--:R-:W-:Y:S04]  /*7b840*/  STL [R1+0x457c], R4 ;  /* 0x00457c0401007387 */ /* 0x008fe80000100800 */
[----:B------:R-:W3:Y:S04]  /*7b850*/  LDS.U8 R4, [R2+UR4+0xc48] ;  /* 0x000c480402047984 */ /* 0x000ee80008000000 */
[----:B-1----:R-:W-:Y:S04]  /*7b860*/  STL [R1+0x4508], R3 ;  /* 0x0045080301007387 */ /* 0x002fe80000100800 */
[----:B------:R-:W1:Y:S01]  /*7b870*/  LDS.U8 R3, [R2+UR4+0xc80] ;  /* 0x000c800402037984 */ /* 0x000e620008000000 */
[----:B0-----:R-:W-:-:S03]  /*7b880*/  LOP3.LUT R0, R61, R60, RZ, 0xfc, !PT ;  /* 0x0000003c3d007212 */ /* 0x001fc600078efcff */
[----:B------:R-:W0:Y:S01]  /*7b890*/  LDS.U8 R2, [R2+UR4+0xcc0] ;  /* 0x000cc00402027984 */ /* 0x000e220008000000 */
[----:B------:R-:W-:-:S03]  /*7b8a0*/  LOP3.LUT R0, R0, 0x20, RZ, 0x3c, !PT ;  /* 0x0000002000007812 */ /* 0x000fc600078e3cff */
[----:B---3--:R-:W-:Y:S04]  /*7b8b0*/  STL [R1+0x4504], R4 ;  /* 0x0045040401007387 */ /* 0x008fe80000100800 */
[----:B------:R-:W3:Y:S04]  /*7b8c0*/  LDS.U8 R4, [R0+UR4] ;  /* 0x0000000400047984 */ /* 0x000ee80008000000 */
        /* <DEDUP_REMOVED lines=61> */
[----:B------:R-:W5:Y:S01]  /*7bca0*/  LDS.U8 R0, [R0+UR4+0xcc0] ;  /* 0x000cc00400007984 */ /* 0x000f620008000000 */
[----:B0-----:R-:W-:-:S04]  /*7bcb0*/  LOP3.LUT R2, R61, R60, RZ, 0xfc, !PT ;  /* 0x0000003c3d027212 */ /* 0x001fc800078efcff */
[----:B------:R-:W-:-:S05]  /*7bcc0*/  LOP3.LUT R2, R2, 0x30, RZ, 0x3c, !PT ;  /* 0x0000003002027812 */ /* 0x000fca00078e3cff */
[----:B------:R-:W-:Y:S04]  /*7bcd0*/  LDS.U8 R5, [R2+UR4+0x848] ;  /* 0x0008480402057984 */ /* 0x000fe80008000000 */
[----:B---3--:R-:W-:Y:S04]  /*7bce0*/  STL [R1+0x4524], R4 ;  /* 0x0045240401007387 */ /* 0x008fe80000100800 */
[----:B------:R-:W0:Y:S04]  /*7bcf0*/  LDS.U8 R4, [R2+UR4] ;  /* 0x0000000402047984 */ /* 0x000e280008000000 */
[----:B-1----:R-:W-:Y:S04]  /*7bd00*/  STL [R1+0x45a8], R3 ;  /* 0x0045a80301007387 */ /* 0x002fe80000100800 */
[----:B------:R-:W1:Y:S04]  /*7bd10*/  LDS.U8 R3, [R2+UR4+0x40] ;  /* 0x0000400402037984 */ /* 0x000e680008000000 */
[----:B-----5:R-:W-:Y:S04]  /*7bd20*/  STL [R1+0x45a4], R0 ;  /* 0x0045a40001007387 */ /* 0x020fe80000100800 */
[----:B------:R-:W3:Y:S04]  /*7bd30*/  LDS.U8 R0, [R2+UR4+0x88] ;  /* 0x0000880402007984 */ /* 0x000ee80008000000 */
[----:B0-----:R-:W-:Y:S04]  /*7bd40*/  STL [R1+0x2034], R4 ;  /* 0x0020340401007387 */ /* 0x001fe80000100800 */
[----:B------:R-:W0:Y:S04]  /*7bd50*/  LDS.U8 R4, [R2+UR4+0xc8] ;  /* 0x0000c80402047984 */ /* 0x000e280008000000 */
[----:B-1----:R-:W-:Y:S04]  /*7bd60*/  STL [R1+0x2030], R3 ;  /* 0x0020300301007387 */ /* 0x002fe80000100800 */
[----:B------:R-:W1:Y:S04]  /*7bd70*/  LDS.U8 R3, [R2+UR4+0x8] ;  /* 0x0000080402037984 */ /* 0x000e680008000000 */
[----:B---3--:R-:W-:Y:S04]  /*7bd80*/  STL [R1+0x20b8], R0 ;  /* 0x0020b80001007387 */ /* 0x008fe80000100800 */
        /* <DEDUP_REMOVED lines=32> */
[----:B------:R-:W5:Y:S04]  /*7bf90*/  LDL.LU R32, [R1+0x1f44] ;  /* 0x001f440001207983 */ /* 0x000f680000300800 */
[----:B-1----:R-:W-:Y:S04]  /*7bfa0*/  STL [R1+0x45ac], R3 ;  /* 0x0045ac0301007387 */ /* 0x002fe80000100800 */
[----:B------:R-:W2:Y:S04]  /*7bfb0*/  LDL.LU R34, [R1+0x1f40] ;  /* 0x001f400001227983 */ /* 0x000ea80000300800 */
[----:B---3--:R0:W-:Y:S04]  /*7bfc0*/  STL [R1+0x4538], R0 ;  /* 0x0045380001007387 */ /* 0x0081e80000100800 */
[----:B------:R-:W3:Y:S04]  /*7bfd0*/  LDL.LU R36, [R1+0x1f3c] ;  /* 0x001f3c0001247983 */ /* 0x000ee80000300800 */
        /* <DEDUP_REMOVED lines=14> */
[----:B0-----:R-:W4:Y:S04]  /*7c0c0*/  LDL.LU R0, [R1+0x1ec0] ;  /* 0x001ec00001007983 */ /* 0x001f280000300800 */
[----:B------:R-:W0:Y:S04]  /*7c0d0*/  LDS.U8 R4, [R2+UR4+0x880] ;  /* 0x0008800402047984 */ /* 0x000e280008000000 */
[----:B------:R-:W1:Y:S04]  /*7c0e0*/  LDS.U8 R3, [R2+UR4+0x8c0] ;  /* 0x0008c00402037984 */ /* 0x000e680008000000 */
[----:B------:R-:W-:Y:S04]  /*7c0f0*/  STL [R1+0x4534], R5 ;  /* 0x0045340501007387 */ /* 0x000fe80000100800 */
[----:B------:R-:W1:Y:S04]  /*7c100*/  LDS.U8 R5, [R2+UR4+0xc00] ;  /* 0x000c000402057984 */ /* 0x000e680008000000 */
[----:B0-----:R-:W-:Y:S04]  /*7c110*/  STL [R1+0x45b8], R4 ;  /* 0x0045b80401007387 */ /* 0x001fe80000100800 */
[----:B------:R-:W0:Y:S04]  /*7c120*/  LDS.U8 R4, [R2+UR4+0xc40] ;  /* 0x000c400402047984 */ /* 0x000e280008000000 */
[----:B-1----:R-:W-:Y:S04]  /*7c130*/  STL [R1+0x45b4], R3 ;  /* 0x0045b40301007387 */ /* 0x002fe80000100800 */
[----:B------:R-:W1:Y:S04]  /*7c140*/  LDS.U8 R3, [R2+UR4+0xc88] ;  /* 0x000c880402037984 */ /* 0x000e680008000000 */
[----:B------:R-:W-:Y:S04]  /*7c150*/  STL [R1+0x4540], R5 ;  /* 0x0045400501007387 */ /* 0x000fe80000100800 */
[----:B------:R-:W1:Y:S04]  /*7c160*/  LDS.U8 R5, [R2+UR4+0xcc8] ;  /* 0x000cc80402057984 */ /* 0x000e680008000000 */
[----:B0-----:R-:W-:Y:S04]  /*7c170*/  STL [R1+0x453c], R4 ;  /* 0x00453c0401007387 */ /* 0x001fe80000100800 */
[----:B-1----:R-:W-:Y:S04]  /*7c180*/  STL [R1+0x45c0], R3 ;  /* 0x0045c00301007387 */ /* 0x002fe80000100800 */
[----:B------:R-:W0:Y:S04]  /*7c190*/  LDS.U8 R3, [R2+UR4+0xc08] ;  /* 0x000c080402037984 */ /* 0x000e280008000000 */
[----:B------:R-:W1:Y:S04]  /*7c1a0*/  LDS.U8 R4, [R2+UR4+0xc48] ;  /* 0x000c480402047984 */ /* 0x000e680008000000 */
[----:B------:R-:W-:Y:S01]  /*7c1b0*/  STL [R1+0x45bc], R5 ;  /* 0x0045bc0501007387 */ /* 0x000fe20000100800 */
[----:B------:R-:W1:Y:S03]  /*7c1c0*/  S2R R58, SR_TID.X ;  /* 0x00000000003a7919 */ /* 0x000e660000002100 */
[----:B0-----:R-:W-:Y:S04]  /*7c1d0*/  STL [R1+0x4548], R3 ;  /* 0x0045480301007387 */ /* 0x001fe80000100800 */
[----:B------:R-:W0:Y:S04]  /*7c1e0*/  LDS.U8 R3, [R2+UR4+0xc80] ;  /* 0x000c800402037984 */ /* 0x000e280008000000 */
[----:B------:R-:W0:Y:S01]  /*7c1f0*/  LDS.U8 R2, [R2+UR4+0xcc0] ;  /* 0x000cc00402027984 */ /* 0x000e220008000000 */
[----:B------:R-:W-:Y:S06]  /*7c200*/  BAR.SYNC.DEFER_BLOCKING 0x0 ;  /* 0x0000000000007b1d */ /* 0x000fec0000010000 */
[----:B-1----:R1:W-:Y:S01]  /*7c210*/  STL [R1+0x4544], R4 ;  /* 0x0045440401007387 */ /* 0x0023e20000100800 */
[----:B------:R-:W-:-:S03]  /*7c220*/  LOP3.LUT R58, R58, 0x1f, RZ, 0xc0, !PT ;  /* 0x0000001f3a3a7812 */ /* 0x000fc600078ec0ff */
[----:B0-----:R0:W-:Y:S04]  /*7c230*/  STL [R1+0x45c8], R3 ;  /* 0x0045c80301007387 */ /* 0x0011e80000100800 */
[----:B------:R0:W-:Y:S04]  /*7c240*/  STL [R1+0x45c4], R2 ;  /* 0x0045c40201007387 */ /* 0x0001e80000100800 */
[----:B------:R-:W4:Y:S04]  /*7c250*/  LDL.LU R11, [R1+0x1ebc] ;  /* 0x001ebc00010b7983 */ /* 0x000f280000300800 */
[----:B------:R-:W4:Y:S04]  /*7c260*/  LDL.LU R10, [R1+0x1eb8] ;  /* 0x001eb800010a7983 */ /* 0x000f280000300800 */
[----:B------:R-:W4:Y:S04]  /*7c270*/  LDL.LU R9, [R1+0x1ea4] ;  /* 0x001ea40001097983 */ /* 0x000f280000300800 */
[----:B------:R-:W4:Y:S04]  /*7c280*/  LDL.LU R8, [R1+0x1ea0] ;  /* 0x001ea00001087983 */ /* 0x000f280000300800 */
[----:B------:R-:W4:Y:S04]  /*7c290*/  LDL.LU R7, [R1+0x1e9c] ;  /* 0x001e9c0001077983 */ /* 0x000f280000300800 */
[----:B------:R-:W4:Y:S04]  /*7c2a0*/  LDL.LU R6, [R1+0x1e98] ;  /* 0x001e980001067983 */ /* 0x000f280000300800 */
[----:B------:R-:W4:Y:S04]  /*7c2b0*/  LDL.LU R5, [R1+0x1e84] ;  /* 0x001e840001057983 */ /* 0x000f280000300800 */
[----:B-1----:R-:W4:Y:S04]  /*7c2c0*/  LDL.LU R4, [R1+0x1e80] ;  /* 0x001e800001047983 */ /* 0x002f280000300800 */
[----:B0-----:R-:W4:Y:S04]  /*7c2d0*/  LDL.LU R3, [R1+0x1e7c] ;  /* 0x001e7c0001037983 */ /* 0x001f280000300800 */
[----:B------:R-:W4:Y:S04]  /*7c2e0*/  LDL.LU R2, [R1+0x1e78] ;  /* 0x001e780001027983 */ /* 0x000f280000300800 */
[----:B------:R-:W4:Y:S04]  /*7c2f0*/  LDL.LU R26, [R1+0x1e64] ;  /* 0x001e6400011a7983 */ /* 0x000f280000300800 */
[----:B------:R-:W4:Y:S04]  /*7c300*/  LDL.LU R28, [R1+0x1e60] ;  /* 0x001e6000011c7983 */ /* 0x000f280000300800 */
[----:B------:R-:W4:Y:S04]  /*7c310*/  LDL.LU R30, [R1+0x1e5c] ;  /* 0x001e5c00011e7983 */ /* 0x000f280000300800 */
[----:B-----5:R0:W-:Y:S04]  /*7c320*/  STS.U8 [R58+UR4], R32 ;  /* 0x000000203a007988 */ /* 0x0201e80008000004 */
[----:B--2---:R1:W-:Y:S04]  /*7c330*/  STS.U8 [R58+UR4+0x20], R34 ;  /* 0x000020223a007988 */ /* 0x0043e80008000004 */
[----:B---3--:R2:W-:Y:S04]  /*7c340*/  STS.U8 [R58+UR4+0x40], R36 ;  /* 0x000040243a007988 */ /* 0x0085e80008000004 */
[----:B----4-:R3:W-:Y:S04]  /*7c350*/  STS.U8 [R58+UR4+0x60], R38 ;  /* 0x000060263a007988 */ /* 0x0107e80008000004 */
[----:B------:R4:W-:Y:S04]  /*7c360*/  STS.U8 [R58+UR4+0x120], R40 ;  /* 0x000120283a007988 */ /* 0x0009e80008000004 */
[----:B0-----:R-:W5:Y:S04]  /*7c370*/  LDL.LU R32, [R1+0x1e58] ;  /* 0x001e580001207983 */ /* 0x001f680000300800 */
[----:B-1----:R-:W5:Y:S04]  /*7c380*/  LDL.LU R34, [R1+0x1e44] ;  /* 0x001e440001227983 */ /* 0x002f680000300800 */
[----:B------:R0:W-:Y:S04]  /*7c390*/  STS.U8 [R58+UR4+0x100], R42 ;  /* 0x0001002a3a007988 */ /* 0x0001e80008000004 */
[----:B--2---:R-:W2:Y:S04]  /*7c3a0*/  LDL.LU R36, [R1+0x1e40] ;  /* 0x001e400001247983 */ /* 0x004ea80000300800 */
[----:B---3--:R-:W3:Y:S04]  /*7c3b0*/  LDL.LU R38, [R1+0x1e3c] ;  /* 0x001e3c0001267983 */ /* 0x008ee80000300800 */
[----:B----4-:R-:W4:Y:S04]  /*7c3c0*/  LDL.LU R40, [R1+0x1e38] ;  /* 0x001e380001287983 */ /* 0x010f280000300800 */
[----:B------:R1:W-:Y:S04]  /*7c3d0*/  STS.U8 [R58+UR4+0x160], R44 ;  /* 0x0001602c3a007988 */ /* 0x0003e80008000004 */
[----:B------:R1:W-:Y:S04]  /*7c3e0*/  STS.U8 [R58+UR4+0x140], R46 ;  /* 0x0001402e3a007988 */ /* 0x0003e80008000004 */
[----:B------:R1:W-:Y:S04]  /*7c3f0*/  STS.U8 [R58+UR4+0x200], R48 ;  /* 0x000200303a007988 */ /* 0x0003e80008000004 */
[----:B0-----:R-:W4:Y:S04]  /*7c400*/  LDL.LU R42, [R1+0x1e24] ;  /* 0x001e2400012a7983 */ /* 0x001f280000300800 */
[----:B------:R0:W-:Y:S04]  /*7c410*/  STS.U8 [R58+UR4+0x220], R50 ;  /* 0x000220323a007988 */ /* 0x0001e80008000004 */
[----:B------:R0:W-:Y:S04]  /*7c420*/  STS.U8 [R58+UR4+0x240], R52 ;  /* 0x000240343a007988 */ /* 0x0001e80008000004 */
[----:B-1----:R-:W4:Y:S04]  /*7c430*/  LDL.LU R44, [R1+0x1e20] ;  /* 0x001e2000012c7983 */ /* 0x002f280000300800 */
[----:B------:R-:W4:Y:S04]  /*7c440*/  LDL.LU R46, [R1+0x1e1c] ;  /* 0x001e1c00012e7983 */ /* 0x000f280000300800 */
[----:B------:R-:W4:Y:S04]  /*7c450*/  LDL.LU R48, [R1+0x1e18] ;  /* 0x001e180001307983 */ /* 0x000f280000300800 */
[----:B------:R1:W-:Y:S04]  /*7c460*/  STS.U8 [R58+UR4+0x260], R54 ;  /* 0x000260363a007988 */ /* 0x0003e80008000004 */
[----:B------:R1:W-:Y:S04]  /*7c470*/  STS.U8 [R58+UR4+0x320], R56 ;  /* 0x000320383a007988 */ /* 0x0003e80008000004 */
[----:B0-----:R-:W4:Y:S04]  /*7c480*/  LDL.LU R50, [R1+0x1e04] ;  /* 0x001e040001327983 */ /* 0x001f280000300800 */
[----:B------:R-:W4:Y:S04]  /*7c490*/  LDL.LU R52, [R1+0x1e00] ;  /* 0x001e000001347983 */ /* 0x000f280000300800 */
[----:B------:R0:W-:Y:S04]  /*7c4a0*/  STS.U8 [R58+UR4+0x300], R57 ;  /* 0x000300393a007988 */ /* 0x0001e80008000004 */
[----:B------:R0:W-:Y:S04]  /*7c4b0*/  STS.U8 [R58+UR4+0x360], R59 ;  /* 0x0003603b3a007988 */ /* 0x0001e80008000004 */
[----:B------:R0:W-:Y:S04]  /*7c4c0*/  STS.U8 [R58+UR4+0x340], R60 ;  /* 0x0003403c3a007988 */ /* 0x0001e80008000004 */
[----:B-1----:R-:W4:Y:S04]  /*7c4d0*/  LDL.LU R54, [R1+0x1dfc] ;  /* 0x001dfc0001367983 */ /* 0x002f280000300800 */
[----:B------:R-:W4:Y:S04]  /*7c4e0*/  LDL.LU R56, [R1+0x1df8] ;  /* 0x001df80001387983 */ /* 0x000f280000300800 */
[----:B------:R1:W-:Y:S04]  /*7c4f0*/  STS.U8 [R58+UR4+0x400], R61 ;  /* 0x0004003d3a007988 */ /* 0x0003e80008000004 */
[----:B0-----:R-:W4:Y:S04]  /*7c500*/  LDL.LU R57, [R1+0x1de4] ;  /* 0x001de40001397983 */ /* 0x001f280000300800 */
[----:B------:R-:W4:Y:S04]  /*7c510*/  LDL.LU R59, [R1+0x1de0] ;  /* 0x001de000013b7983 */ /* 0x000f280000300800 */
[----:B------:R-:W4:Y:S04]  /*7c520*/  LDL.LU R60, [R1+0x1ddc] ;  /* 0x001ddc00013c7983 */ /* 0x000f280000300800 */
[----:B------:R0:W-:Y:S04]  /*7c530*/  STS.U8 [R58+UR4+0x420], R0 ;  /* 0x000420003a007988 */ /* 0x0001e80008000004 */
[----:B-1----:R-:W4:Y:S04]  /*7c540*/  LDL.LU R61, [R1+0x1dd8] ;  /* 0x001dd800013d7983 */ /* 0x002f280000300800 */
[----:B0-----:R-:W4:Y:S04]  /*7c550*/  LDL.LU R0, [R1+0x1dc4] ;  /* 0x001dc40001007983 */ /* 0x001f280000300800 */
[----:B------:R0:W-:Y:S04]  /*7c560*/  STS.U8 [R58+UR4+0x440], R11 ;  /* 0x0004400b3a007988 */ /* 0x0001e80008000004 */
[----:B------:R1:W-:Y:S04]  /*7c570*/  STS.U8 [R58+UR4+0x460], R10 ;  /* 0x0004600a3a007988 */ /* 0x0003e80008000004 */
[----:B------:R1:W-:Y:S04]  /*7c580*/  STS.U8 [R58+UR4+0x520], R9 ;  /* 0x000520093a007988 */ /* 0x0003e80008000004 */
[----:B------:R1:W-:Y:S04]  /*7c590*/  STS.U8 [R58+UR4+0x500], R8 ;  /* 0x000500083a007988 */ /* 0x0003e80008000004 */
[----:B------:R1:W-:Y:S04]  /*7c5a0*/  STS.U8 [R58+UR4+0x560], R7 ;  /* 0x000560073a007988 */ /* 0x0003e80008000004 */
[----:B------:R1:W-:Y:S04]  /*7c5b0*/  STS.U8 [R58+UR4+0x540], R6 ;  /* 0x000540063a007988 */ /* 0x0003e80008000004 */
[----:B0-----:R-:W4:Y:S04]  /*7c5c0*/  LDL.LU R11, [R1+0x1dc0] ;  /* 0x001dc000010b7983 */ /* 0x001f280000300800 */
[----:B-1----:R-:W4:Y:S04]  /*7c5d0*/  LDL.LU R10, [R1+0x1dbc] ;  /* 0x001dbc00010a7983 */ /* 0x002f280000300800 */
[----:B------:R-:W4:Y:S04]  /*7c5e0*/  LDL.LU R9, [R1+0x1db8] ;  /* 0x001db80001097983 */ /* 0x000f280000300800 */
[----:B------:R-:W4:Y:S04]  /*7c5f0*/  LDL.LU R8, [R1+0x1da4] ;  /* 0x001da40001087983 */ /* 0x000f280000300800 */
[----:B------:R-:W4:Y:S04]  /*7c600*/  LDL.LU R7, [R1+0x1da0] ;  /* 0x001da00001077983 */ /* 0x000f280000300800 */
[----:B------:R0:W-:Y:S04]  /*7c610*/  STS.U8 [R58+UR4+0x600], R5 ;  /* 0x000600053a007988 */ /* 0x0001e80008000004 */
[----:B------:R-:W4:Y:S04]  /*7c620*/  LDL.LU R6, [R1+0x1d9c] ;  /* 0x001d9c0001067983 */ /* 0x000f280000300800 */
        /* <DEDUP_REMOVED lines=8> */
[----:B-----5:R-:W5:Y:S04]  /*7c6b0*/  LDL.LU R2, [R1+0x1d7c] ;  /* 0x001d7c0001027983 */ /* 0x020f680000300800 */
[----:B------:R-:W5:Y:S04]  /*7c6c0*/  LDL.LU R26, [R1+0x1d78] ;  /* 0x001d7800011a7983 */ /* 0x000f680000300800 */
[----:B------:R0:W-:Y:S04]  /*7c6d0*/  STS.U8 [R58+UR4+0x760], R30 ;  /* 0x0007601e3a007988 */ /* 0x0001e80008000004 */
[----:B--2---:R-:W2:Y:S04]  /*7c6e0*/  LDL.LU R28, [R1+0x1d64] ;  /* 0x001d6400011c7983 */ /* 0x004ea80000300800 */
[----:B0-----:R-:W2:Y:S04]  /*7c6f0*/  LDL.LU R30, [R1+0x1d60] ;  /* 0x001d6000011e7983 */ /* 0x001ea80000300800 */
[----:B------:R0:W-:Y:S04]  /*7c700*/  STS.U8 [R58+UR4+0x740], R32 ;  /* 0x000740203a007988 */ /* 0x0001e80008000004 */
[----:B------:R1:W-:Y:S04]  /*7c710*/  STS.U8 [R58+UR4+0x800], R34 ;  /* 0x000800223a007988 */ /* 0x0003e80008000004 */
[----:B------:R1:W-:Y:S04]  /*7c720*/  STS.U8 [R58+UR4+0x820], R36 ;  /* 0x000820243a007988 */ /* 0x0003e80008000004 */
[----:B---3--:R3:W-:Y:S04]  /*7c730*/  STS.U8 [R58+UR4+0x840], R38 ;  /* 0x000840263a007988 */ /* 0x0087e80008000004 */
[----:B----4-:R4:W-:Y:S04]  /*7c740*/  STS.U8 [R58+UR4+0x860], R40 ;  /* 0x000860283a007988 */ /* 0x0109e80008000004 */
[----:B0-----:R-:W2:Y:S04]  /*7c750*/  LDL.LU R32, [R1+0x1d5c] ;  /* 0x001d5c0001207983 */ /* 0x001ea80000300800 */
[----:B-1----:R-:W2:Y:S04]  /*7c760*/  LDL.LU R34, [R1+0x1d58] ;  /* 0x001d580001227983 */ /* 0x002ea80000300800 */
[----:B------:R0:W-:Y:S04]  /*7c770*/  STS.U8 [R58+UR4+0x920], R42 ;  /* 0x0009202a3a007988 */ /* 0x0001e80008000004 */
[----:B------:R-:W2:Y:S04]  /*7c780*/  LDL.LU R36, [R1+0x1d44] ;  /* 0x001d440001247983 */ /* 0x000ea80000300800 */
        /* <DEDUP_REMOVED lines=12> */
[----:B0-----:R-:W4:Y:S04]  /*7c850*/  LDL.LU R50, [R1+0x1d18] ;  /* 0x001d180001327983 */ /* 0x001f280000300800 */
[----:B------:R-:W4:Y:S04]  /*7c860*/  LDL.LU R52, [R1+0x1d04] ;  /* 0x001d040001347983 */ /* 0x000f280000300800 */
[----:B------:R0:W-:Y:S04]  /*7c870*/  STS.U8 [R58+UR4+0xa60], R56 ;  /* 0x000a60383a007988 */ /* 0x0001e80008000004 */
[----:B------:R0:W-:Y:S04]  /*7c880*/  STS.U8 [R58+UR4+0xb20], R57 ;  /* 0x000b20393a007988 */ /* 0x0001e80008000004 */
[----:B------:R0:W-:Y:S04]  /*7c890*/  STS.U8 [R58+UR4+0xb00], R59 ;  /* 0x000b003b3a007988 */ /* 0x0001e80008000004 */
[----:B------:R0:W-:Y:S04]  /*7c8a0*/  STS.U8 [R58+UR4+0xb60], R60 ;  /* 0x000b603c3a007988 */ /* 0x0001e80008000004 */
[----:B-1----:R-:W4:Y:S04]  /*7c8b0*/  LDL.LU R54, [R1+0x1d00] ;  /* 0x001d000001367983 */ /* 0x002f280000300800 */
[----:B0-----:R-:W4:Y:S04]  /*7c8c0*/  LDL.LU R56, [R1+0x1cfc] ;  /* 0x001cfc0001387983 */ /* 0x001f280000300800 */
[----:B------:R0:W-:Y:S04]  /*7c8d0*/  STS.U8 [R58+UR4+0xb40], R61 ;  /* 0x000b403d3a007988 */ /* 0x0001e80008000004 */
[----:B------:R-:W4:Y:S04]  /*7c8e0*/  LDL.LU R57, [R1+0x1cf8] ;  /* 0x001cf80001397983 */ /* 0x000f280000300800 */
[----:B------:R-:W4:Y:S04]  /*7c8f0*/  LDL.LU R59, [R1+0x1ce4] ;  /* 0x001ce400013b7983 */ /* 0x000f280000300800 */
[----:B------:R-:W4:Y:S04]  /*7c900*/  LDL.LU R60, [R1+0x1ce0] ;  /* 0x001ce000013c7983 */ /* 0x000f280000300800 */
[----:B------:R1:W-:Y:S04]  /*7c910*/  STS.U8 [R58+UR4+0xc00], R0 ;  /* 0x000c00003a007988 */ /* 0x0003e80008000004 */
[----:B0-----:R-:W4:Y:S04]  /*7c920*/  LDL.LU R61, [R1+0x1cdc] ;  /* 0x001cdc00013d7983 */ /* 0x001f280000300800 */
[----:B-1----:R-:W4:Y:S04]  /*7c930*/  LDL.LU R0, [R1+0x1cd8] ;  /* 0x001cd80001007983 */ /* 0x002f280000300800 */
        /* <DEDUP_REMOVED lines=15> */
[----:B-----5:R5:W-:Y:S04]  /*7ca30*/  STS.U8 [R58+UR4+0xe40], R2 ;  /* 0x000e40023a007988 */ /* 0x020be80008000004 */
[----:B------:R5:W-:Y:S04]  /*7ca40*/  STS.U8 [R58+UR4+0xe60], R26 ;  /* 0x000e601a3a007988 */ /* 0x000be80008000004 */
[----:B--2---:R2:W-:Y:S04]  /*7ca50*/  STS.U8 [R58+UR4+0xf20], R28 ;  /* 0x000f201c3a007988 */ /* 0x0045e80008000004 */
        /* <DEDUP_REMOVED lines=15> */
[----:B------:R-:W2:Y:S04]  /*7cb50*/  LDL.LU R36, [R1+0x1c58] ;  /* 0x001c580001247983 */ /* 0x000ea80000300800 */
[----:B------:R0:W-:Y:S04]  /*7cb60*/  STS.U8 [R58+UR4+0x1060], R42 ;  /* 0x0010602a3a007988 */ /* 0x0001e80008000004 */
[----:B---3--:R-:W3:Y:S04]  /*7cb70*/  LDL.LU R38, [R1+0x1c44] ;  /* 0x001c440001267983 */ /* 0x008ee80000300800 */
[----:B----4-:R-:W4:Y:S04]  /*7cb80*/  LDL.LU R40, [R1+0x1c40] ;  /* 0x001c400001287983 */ /* 0x010f280000300800 */
[----:B------:R1:W-:Y:S04]  /*7cb90*/  STS.U8 [R58+UR4+0x1120], R44 ;  /* 0x0011202c3a007988 */ /* 0x0003e80008000004 */
[----:B------:R1:W-:Y:S04]  /*7cba0*/  STS.U8 [R58+UR4+0x1100], R46 ;  /* 0x0011002e3a007988 */ /* 0x0003e80008000004 */
[----:B------:R1:W-:Y:S04]  /*7cbb0*/  STS.U8 [R58+UR4+0x1160], R48 ;  /* 0x001160303a007988 */ /* 0x0003e80008000004 */
[----:B0-----:R-:W4:Y:S04]  /*7cbc0*/  LDL.LU R42, [R1+0x1c3c] ;  /* 0x001c3c00012a7983 */ /* 0x001f280000300800 */
[----:B-1----:R-:W4:Y:S04]  /*7cbd0*/  LDL.LU R44, [R1+0x1c38] ;  /* 0x001c3800012c7983 */ /* 0x002f280000300800 */
[----:B------:R0:W-:Y:S04]  /*7cbe0*/  STS.U8 [R58+UR4+0x1140], R50 ;  /* 0x001140323a007988 */ /* 0x0001e80008000004 */
[----:B------:R-:W4:Y:S04]  /*7cbf0*/  LDL.LU R46, [R1+0x1c24] ;  /* 0x001c2400012e7983 */ /* 0x000f280000300800 */
[----:B------:R-:W4:Y:S04]  /*7cc00*/  LDL.LU R48, [R1+0x1c20] ;  /* 0x001c200001307983 */ /* 0x000f280000300800 */
[----:B------:R1:W-:Y:S04]  /*7cc10*/  STS.U8 [R58+UR4+0x1200], R52 ;  /* 0x001200343a007988 */ /* 0x0003e80008000004 */
        /* <DEDUP_REMOVED lines=9> */
[----:B------:R-:W4:Y:S04]  /*7ccb0*/  LDL.LU R57, [R1+0x1bfc] ;  /* 0x001bfc0001397983 */ /* 0x000f280000300800 */
[----:B------:R1:W-:Y:S04]  /*7ccc0*/  STS.U8 [R58+UR4+0x1360], R61 ;  /* 0x0013603d3a007988 */ /* 0x0003e80008000004 */
[----:B0-----:R-:W4:Y:S04]  /*7ccd0*/  LDL.LU R59, [R1+0x1bf8] ;  /* 0x001bf800013b7983 */ /* 0x001f280000300800 */
[----:B-1----:R-:W4:Y:S04]  /*7cce0*/  LDL.LU R60, [R1+0x1be4] ;  /* 0x001be400013c7983 */ /* 0x002f280000300800 */
[----:B------:R0:W-:Y:S04]  /*7ccf0*/  STS.U8 [R58+UR4+0x1340], R0 ;  /* 0x001340003a007988 */ /* 0x0001e80008000004 */
[----:B------:R-:W4:Y:S04]  /*7cd00*/  LDL.LU R61, [R1+0x1be0] ;  /* 0x001be000013d7983 */ /* 0x000f280000300800 */
        /* <DEDUP_REMOVED lines=55> */
[----:B------:R-:W4:Y:S04]  /*7d080*/  LDL.LU R57, [R1+0x1b00] ;  /* 0x001b000001397983 */ /* 0x000f280000300800 */
[----:B------:R1:W-:Y:S04]  /*7d090*/  STS.U8 [R58+UR4+0x1b20], R60 ;  /* 0x001b203c3a007988 */ /* 0x0003e80008000004 */
[----:B------:R1:W-:Y:S04]  /*7d0a0*/  STS.U8 [R58+UR4+0x1b00], R61 ;  /* 0x001b003d3a007988 */ /* 0x0003e80008000004 */
[----:B0-----:R-:W4:Y:S04]  /*7d0b0*/  LDL.LU R59, [R1+0x1afc] ;  /* 0x001afc00013b7983 */ /* 0x001f280000300800 */
[----:B------:R0:W-:Y:S04]  /*7d0c0*/  STS.U8 [R58+UR4+0x1b60], R0 ;  /* 0x001b60003a007988 */ /* 0x0001e80008000004 */
[----:B-1----:R-:W4:Y:S04]  /*7d0d0*/  LDL.LU R60, [R1+0x1af8] ;  /* 0x001af800013c7983 */ /* 0x002f280000300800 */
        /* <DEDUP_REMOVED lines=634> */
[----:B------:R1:W-:Y:S04]  /*7f880*/  STS.U8 [R58+UR4+0x6b20], R4 ;  /* 0x006b20043a007988 */ /* 0x0003e80008000004 */
[----:B------:R1:W-:Y:S04]  /*7f890*/  STS.U8 [R58+UR4+0x6b00], R3 ;  /* 0x006b00033a007988 */ /* 0x0003e80008000004 */
[----:B------:R-:W4:Y:S04]  /*7f8a0*/  LDL.LU R6, [R1+0xc8] ;  /* 0x0000c80001067983 */ /* 0x000f280000300800 */
[----:B-----5:R5:W-:Y:S04]  /*7f8b0*/  STS.U8 [R58+UR4+0x6b60], R2 ;  /* 0x006b60023a007988 */ /* 0x020be80008000004 */
[----:B------:R5:W-:Y:S04]  /*7f8c0*/  STS.U8 [R58+UR4+0x6b40], R26 ;  /* 0x006b401a3a007988 */ /* 0x000be80008000004 */
[----:B--2---:R2:W-:Y:S04]  /*7f8d0*/  STS.U8 [R58+UR4+0x6c00], R28 ;  /* 0x006c001c3a007988 */ /* 0x0045e80008000004 */
[----:B0-----:R-:W4:Y:S04]  /*7f8e0*/  LDL.LU R5, [R1+0xc4] ;  /* 0x0000c40001057983 */ /* 0x001f280000300800 */
[----:B-1----:R-:W4:Y:S04]  /*7f8f0*/  LDL.LU R4, [R1+0xc0] ;  /* 0x0000c00001047983 */ /* 0x002f280000300800 */
[----:B------:R-:W4:Y:S04]  /*7f900*/  LDL.LU R3, [R1+0xac] ;  /* 0x0000ac0001037983 */ /* 0x000f280000300800 */
[----:B-----5:R-:W5:Y:S04]  /*7f910*/  LDL.LU R2, [R1+0xa8] ;  /* 0x0000a80001027983 */ /* 0x020f680000300800 */
[----:B------:R0:W-:Y:S04]  /*7f920*/  STS.U8 [R58+UR4+0x6c20], R30 ;  /* 0x006c201e3a007988 */ /* 0x0001e80008000004 */
[----:B------:R-:W5:Y:S04]  /*7f930*/  LDL.LU R26, [R1+0xa4] ;  /* 0x0000a400011a7983 */ /* 0x000f680000300800 */
        /* <DEDUP_REMOVED lines=8> */
[----:B------:R0:W-:Y:S04]  /*7f9c0*/  STS.U8 [R58+UR4+0x6d40], R42 ;  /* 0x006d402a3a007988 */ /* 0x0001e80008000004 */
[----:B-1----:R-:W2:Y:S04]  /*7f9d0*/  LDL.LU R34, [R1+0x84] ;  /* 0x0000840001227983 */ /* 0x002ea80000300800 */
[----:B------:R1:W-:Y:S04]  /*7f9e0*/  STS.U8 [R58+UR4+0x6e00], R44 ;  /* 0x006e002c3a007988 */ /* 0x0003e80008000004 */
[----:B------:R-:W2:Y:S04]  /*7f9f0*/  LDL.LU R36, [R1+0x80] ;  /* 0x0000800001247983 */ /* 0x000ea80000300800 */
[----:B---3--:R-:W3:Y:S04]  /*7fa00*/  LDL.LU R38, [R1+0x6c] ;  /* 0x00006c0001267983 */ /* 0x008ee80000300800 */
[----:B------:R1:W-:Y:S04]  /*7fa10*/  STS.U8 [R58+UR4+0x6e20], R46 ;  /* 0x006e202e3a007988 */ /* 0x0003e80008000004 */
[----:B------:R1:W-:Y:S04]  /*7fa20*/  STS.U8 [R58+UR4+0x6e40], R48 ;  /* 0x006e40303a007988 */ /* 0x0003e80008000004 */
[----:B----4-:R-:W4:Y:S04]  /*7fa30*/  LDL.LU R40, [R1+0x68] ;  /* 0x0000680001287983 */ /* 0x010f280000300800 */
[----:B0-----:R-:W4:Y:S04]  /*7fa40*/  LDL.LU R42, [R1+0x64] ;  /* 0x00006400012a7983 */ /* 0x001f280000300800 */
[----:B-1----:R-:W4:Y:S04]  /*7fa50*/  LDL.LU R44, [R1+0x60] ;  /* 0x00006000012c7983 */ /* 0x002f280000300800 */
[----:B------:R0:W-:Y:S04]  /*7fa60*/  STS.U8 [R58+UR4+0x6e60], R50 ;  /* 0x006e60323a007988 */ /* 0x0001e80008000004 */
[----:B------:R1:W-:Y:S04]  /*7fa70*/  STS.U8 [R58+UR4+0x6f20], R52 ;  /* 0x006f20343a007988 */ /* 0x0003e80008000004 */
[----:B------:R1:W-:Y:S04]  /*7fa80*/  STS.U8 [R58+UR4+0x6f00], R54 ;  /* 0x006f00363a007988 */ /* 0x0003e80008000004 */
[----:B------:R-:W4:Y:S04]  /*7fa90*/  LDL.LU R46, [R1+0x4c] ;  /* 0x00004c00012e7983 */ /* 0x000f280000300800 */
[----:B------:R1:W-:Y:S04]  /*7faa0*/  STS.U8 [R58+UR4+0x6f60], R56 ;  /* 0x006f60383a007988 */ /* 0x0003e80008000004 */
[----:B------:R-:W4:Y:S04]  /*7fab0*/  LDL.LU R48, [R1+0x48] ;  /* 0x0000480001307983 */ /* 0x000f280000300800 */
[----:B------:R1:W-:Y:S04]  /*7fac0*/  STS.U8 [R58+UR4+0x6f40], R57 ;  /* 0x006f40393a007988 */ /* 0x0003e80008000004 */
[----:B0-----:R-:W4:Y:S04]  /*7fad0*/  LDL.LU R50, [R1+0x44] ;  /* 0x0000440001327983 */ /* 0x001f280000300800 */
[----:B------:R-:W-:Y:S04]  /*7fae0*/  STS.U8 [R58+UR4+0x7000], R59 ;  /* 0x0070003b3a007988 */ /* 0x000fe80008000004 */
[----:B-1----:R-:W4:Y:S04]  /*7faf0*/  LDL.LU R52, [R1+0x40] ;  /* 0x0000400001347983 */ /* 0x002f280000300800 */
[----:B------:R-:W-:Y:S04]  /*7fb00*/  STS.U8 [R58+UR4+0x7020], R60 ;  /* 0x0070203c3a007988 */ /* 0x000fe80008000004 */
[----:B------:R-:W4:Y:S04]  /*7fb10*/  LDL.LU R54, [R1+0x2c] ;  /* 0x00002c0001367983 */ /* 0x000f280000300800 */
[----:B------:R-:W4:Y:S04]  /*7fb20*/  LDL.LU R56, [R1+0x28] ;  /* 0x0000280001387983 */ /* 0x000f280000300800 */
[----:B------:R-:W-:Y:S04]  /*7fb30*/  STS.U8 [R58+UR4+0x7040], R61 ;  /* 0x0070403d3a007988 */ /* 0x000fe80008000004 */
[----:B------:R-:W4:Y:S04]  /*7fb40*/  LDL.LU R57, [R1+0x24] ;  /* 0x0000240001397983 */ /* 0x000f280000300800 */
[----:B------:R0:W-:Y:S04]  /*7fb50*/  STS.U8 [R58+UR4+0x7060], R0 ;  /* 0x007060003a007988 */ /* 0x0001e80008000004 */
[----:B0-----:R-:W4:Y:S04]  /*7fb60*/  LDL.LU R0, [R1+0x20] ;  /* 0x0000200001007983 */ /* 0x001f280000300800 */
[----:B------:R-:W4:Y:S04]  /*7fb70*/  LDL.LU R59, [R1+0xc] ;  /* 0x00000c00013b7983 */ /* 0x000f280000300800 */
[----:B------:R-:W4:Y:S04]  /*7fb80*/  LDL.LU R60, [R1+0x8] ;  /* 0x00000800013c7983 */ /* 0x000f280000300800 */
        /* <DEDUP_REMOVED lines=14> */
[----:B------:R1:W-:Y:S04]  /*7fc70*/  STS.U8 [R58+UR4+0x7320], R3 ;  /* 0x007320033a007988 */ /* 0x0003e80008000004 */
[----:B-----5:R5:W-:Y:S04]  /*7fc80*/  STS.U8 [R58+UR4+0x7300], R2 ;  /* 0x007300023a007988 */ /* 0x020be80008000004 */
[----:B------:R5:W-:Y:S04]  /*7fc90*/  STS.U8 [R58+UR4+0x7360], R26 ;  /* 0x0073601a3a007988 */ /* 0x000be80008000004 */
[----:B0-----:R-:W4:Y:S04]  /*7fca0*/  LDL.LU R6, [R1+0x464c] ;  /* 0x00464c0001067983 */ /* 0x001f280000300800 */
[----:B-1----:R-:W4:Y:S04]  /*7fcb0*/  LDL.LU R5, [R1+0x4648] ;  /* 0x0046480001057983 */ /* 0x002f280000300800 */
[----:B------:R-:W4:Y:S04]  /*7fcc0*/  LDL.LU R4, [R1+0x4644] ;  /* 0x0046440001047983 */ /* 0x000f280000300800 */
[----:B------:R-:W4:Y:S04]  /*7fcd0*/  LDL.LU R3, [R1+0x4640] ;  /* 0x0046400001037983 */ /* 0x000f280000300800 */
[----:B-----5:R-:W5:Y:S04]  /*7fce0*/  LDL.LU R2, [R1+0x463c] ;  /* 0x00463c0001027983 */ /* 0x020f680000300800 */
[----:B------:R-:W5:Y:S04]  /*7fcf0*/  LDL.LU R26, [R1+0x4638] ;  /* 0x00463800011a7983 */ /* 0x000f680000300800 */
[----:B--2---:R0:W-:Y:S04]  /*7fd00*/  STS.U8 [R58+UR4+0x7340], R28 ;  /* 0x0073401c3a007988 */ /* 0x0041e80008000004 */
[----:B------:R1:W-:Y:S04]  /*7fd10*/  STS.U8 [R58+UR4+0x7400], R30 ;  /* 0x0074001e3a007988 */ /* 0x0003e80008000004 */
[----:B0-----:R-:W2:Y:S04]  /*7fd20*/  LDL.LU R28, [R1+0x4634] ;  /* 0x00463400011c7983 */ /* 0x001ea80000300800 */
[----:B-1----:R-:W2:Y:S04]  /*7fd30*/  LDL.LU R30, [R1+0x4630] ;  /* 0x00463000011e7983 */ /* 0x002ea80000300800 */
[----:B------:R0:W-:Y:S04]  /*7fd40*/  STS.U8 [R58+UR4+0x7420], R32 ;  /* 0x007420203a007988 */ /* 0x0001e80008000004 */
[----:B------:R1:W-:Y:S04]  /*7fd50*/  STS.U8 [R58+UR4+0x7440], R34 ;  /* 0x007440223a007988 */ /* 0x0003e80008000004 */
[----:B------:R4:W-:Y:S04]  /*7fd60*/  STS.U8 [R58+UR4+0x7460], R36 ;  /* 0x007460243a007988 */ /* 0x0009e80008000004 */
[----:B---3--:R3:W-:Y:S04]  /*7fd70*/  STS.U8 [R58+UR4+0x7520], R38 ;  /* 0x007520263a007988 */ /* 0x0087e80008000004 */
[----:B0-----:R-:W2:Y:S04]  /*7fd80*/  LDL.LU R32, [R1+0x462c] ;  /* 0x00462c0001207983 */ /* 0x001ea80000300800 */
[----:B-1----:R-:W2:Y:S04]  /*7fd90*/  LDL.LU R34, [R1+0x4628] ;  /* 0x0046280001227983 */ /* 0x002ea80000300800 */
[----:B----4-:R0:W-:Y:S04]  /*7fda0*/  STS.U8 [R58+UR4+0x7500], R40 ;  /* 0x007500283a007988 */ /* 0x0101e80008000004 */
[----:B------:R-:W4:Y:S04]  /*7fdb0*/  LDL.LU R36, [R1+0x4624] ;  /* 0x0046240001247983 */ /* 0x000f280000300800 */
[----:B---3--:R-:W3:Y:S04]  /*7fdc0*/  LDL.LU R38, [R1+0x4620] ;  /* 0x0046200001267983 */ /* 0x008ee80000300800 */
[----:B------:R1:W-:Y:S04]  /*7fdd0*/  STS.U8 [R58+UR4+0x7560], R42 ;  /* 0x0075602a3a007988 */ /* 0x0003e80008000004 */
[----:B------:R1:W-:Y:S04]  /*7fde0*/  STS.U8 [R58+UR4+0x7540], R44 ;  /* 0x0075402c3a007988 */ /* 0x0003e80008000004 */
[----:B------:R1:W-:Y:S04]  /*7fdf0*/  STS.U8 [R58+UR4+0x7600], R46 ;  /* 0x0076002e3a007988 */ /* 0x0003e80008000004 */
[----:B------:R1:W-:Y:S04]  /*7fe00*/  STS.U8 [R58+UR4+0x7620], R48 ;  /* 0x007620303a007988 */ /* 0x0003e80008000004 */
[----:B0-----:R-:W5:Y:S04]  /*7fe10*/  LDL.LU R40, [R1+0x461c] ;  /* 0x00461c0001287983 */ /* 0x001f680000300800 */
[----:B-1----:R-:W2:Y:S04]  /*7fe20*/  LDL.LU R42, [R1+0x4618] ;  /* 0x00461800012a7983 */ /* 0x002ea80000300800 */
[----:B------:R0:W-:Y:S04]  /*7fe30*/  STS.U8 [R58+UR4+0x7640], R50 ;  /* 0x007640323a007988 */ /* 0x0001e80008000004 */
[----:B------:R-:W4:Y:S04]  /*7fe40*/  LDL.LU R44, [R1+0x4614] ;  /* 0x00461400012c7983 */ /* 0x000f280000300800 */
[----:B------:R-:W4:Y:S04]  /*7fe50*/  LDL.LU R46, [R1+0x4610] ;  /* 0x00461000012e7983 */ /* 0x000f280000300800 */
[----:B------:R1:W-:Y:S04]  /*7fe60*/  STS.U8 [R58+UR4+0x7660], R52 ;  /* 0x007660343a007988 */ /* 0x0003e80008000004 */
[----:B------:R-:W4:Y:S04]  /*7fe70*/  LDL.LU R48, [R1+0x460c] ;  /* 0x00460c0001307983 */ /* 0x000f280000300800 */
[----:B------:R1:W-:Y:S04]  /*7fe80*/  STS.U8 [R58+UR4+0x7720], R54 ;  /* 0x007720363a007988 */ /* 0x0003e80008000004 */
[----:B------:R1:W-:Y:S04]  /*7fe90*/  STS.U8 [R58+UR4+0x7700], R56 ;  /* 0x007700383a007988 */ /* 0x0003e80008000004 */
[----:B0-----:R-:W4:Y:S04]  /*7fea0*/  LDL.LU R50, [R1+0x4608] ;  /* 0x0046080001327983 */ /* 0x001f280000300800 */
[----:B-1----:R-:W3:Y:S04]  /*7feb0*/  LDL.LU R52, [R1+0x4604] ;  /* 0x0046040001347983 */ /* 0x002ee80000300800 */
[----:B------:R0:W-:Y:S04]  /*7fec0*/  STS.U8 [R58+UR4+0x7760], R57 ;  /* 0x007760393a007988 */ /* 0x0001e80008000004 */
[----:B------:R-:W5:Y:S04]  /*7fed0*/  LDL.LU R54, [R1+0x4600] ;  /* 0x0046000001367983 */ /* 0x000f680000300800 */
[----:B------:R-:W2:Y:S04]  /*7fee0*/  LDL.LU R56, [R1+0x45fc] ;  /* 0x0045fc0001387983 */ /* 0x000ea80000300800 */
[----:B0-----:R-:W4:Y:S04]  /*7fef0*/  LDL.LU R57, [R1+0x45f8] ;  /* 0x0045f80001397983 */ /* 0x001f280000300800 */
[----:B------:R0:W-:Y:S04]  /*7ff00*/  STS.U8 [R58+UR4+0x7740], R0 ;  /* 0x007740003a007988 */ /* 0x0001e80008000004 */
[----:B0-----:R-:W3:Y:S04]  /*7ff10*/  LDL.LU R0, [R1+0x45f4] ;  /* 0x0045f40001007983 */ /* 0x001ee80000300800 */
[----:B------:R0:W-:Y:S04]  /*7ff20*/  STS.U8 [R58+UR4+0x7800], R59 ;  /* 0x0078003b3a007988 */ /* 0x0001e80008000004 */
[----:B------:R1:W-:Y:S04]  /*7ff30*/  STS.U8 [R58+UR4+0x7820], R60 ;  /* 0x0078203c3a007988 */ /* 0x0003e80008000004 */
[----:B------:R1:W-:Y:S04]  /*7ff40*/  STS.U8 [R58+UR4+0x7840], R61 ;  /* 0x0078403d3a007988 */ /* 0x0003e80008000004 */
[----:B0-----:R-:W5:Y:S04]  /*7ff50*/  LDL.LU R59, [R1+0x1eec] ;  /* 0x001eec00013b7983 */ /* 0x001f680000300800 */
[----:B-1----:R-:W5:Y:S04]  /*7ff60*/  LDL.LU R60, [R1+0x1ee8] ;  /* 0x001ee800013c7983 */ /* 0x002f680000300800 */
[----:B------:R-:W5:Y:S04]  /*7ff70*/  LDL.LU R61, [R1+0x1ed4] ;  /* 0x001ed400013d7983 */ /* 0x000f680000300800 */
[----:B---3--:R0:W-:Y:S04]  /*7ff80*/  STS.U8 [R58+UR4+0x7860], R0 ;  /* 0x007860003a007988 */ /* 0x0081e80008000004 */
[----:B----4-:R-:W-:Y:S04]  /*7ff90*/  STS.U8 [R58+UR4+0x7920], R57 ;  /* 0x007920393a007988 */ /* 0x010fe80008000004 */
[----:B--2---:R1:W-:Y:S04]  /*7ffa0*/  STS.U8 [R58+UR4+0x7900], R56 ;  /* 0x007900383a007988 */ /* 0x0043e80008000004 */
[----:B-----5:R2:W-:Y:S04]  /*7ffb0*/  STS.U8 [R58+UR4+0x7960], R54 ;  /* 0x007960363a007988 */ /* 0x0205e80008000004 */
[----:B------:R3:W-:Y:S04]  /*7ffc0*/  STS.U8 [R58+UR4+0x7940], R52 ;  /* 0x007940343a007988 */ /* 0x0007e80008000004 */
[----:B------:R4:W-:Y:S04]  /*7ffd0*/  STS.U8 [R58+UR4+0x7a00], R42 ;  /* 0x007a002a3a007988 */ /* 0x0009e80008000004 */
[----:B------:R5:W-:Y:S04]  /*7ffe0*/  STS.U8 [R58+UR4+0x7a20], R40 ;  /* 0x007a20283a007988 */ /* 0x000be80008000004 */
[----:B0-----:R-:W5:Y:S04]  /*7fff0*/  LDL.LU R0, [R1+0x1ed0] ;  /* 0x001ed00001007983 */ /* 0x001f680000300800 */
[----:B-1----:R-:W5:Y:S04]  /*80000*/  LDL.LU R56, [R1+0x1ef0] ;  /* 0x001ef00001387983 */ /* 0x002f680000300800 */
[----:B--2---:R-:W2:Y:S04]  /*80010*/  LDL.LU R54, [R1+0x1ef4] ;  /* 0x001ef40001367983 */ /* 0x004ea80000300800 */
[----:B---3--:R-:W3:Y:S04]  /*80020*/  LDL.LU R52, [R1+0x1f08] ;  /* 0x001f080001347983 */ /* 0x008ee80000300800 */
[----:B----4-:R-:W4:Y:S04]  /*80030*/  LDL.LU R42, [R1+0x1f0c] ;  /* 0x001f0c00012a7983 */ /* 0x010f280000300800 */
[----:B-----5:R-:W5:Y:S04]  /*80040*/  LDL.LU R40, [R1+0x1f10] ;  /* 0x001f100001287983 */ /* 0x020f680000300800 */
[----:B------:R0:W-:Y:S04]  /*80050*/  STS.U8 [R58+UR4+0x7a40], R38 ;  /* 0x007a40263a007988 */ /* 0x0001e80008000004 */
[----:B------:R1:W-:Y:S04]  /*80060*/  STS.U8 [R58+UR4+0x7a60], R36 ;  /* 0x007a60243a007988 */ /* 0x0003e80008000004 */
[----:B------:R1:W-:Y:S04]  /*80070*/  STS.U8 [R58+UR4+0x7b20], R26 ;  /* 0x007b201a3a007988 */ /* 0x0003e80008000004 */
[----:B------:R1:W-:Y:S04]  /*80080*/  STS.U8 [R58+UR4+0x7b00], R2 ;  /* 0x007b00023a007988 */ /* 0x0003e80008000004 */
[----:B------:R1:W-:Y:S04]  /*80090*/  STS.U8 [R58+UR4+0x7b60], R3 ;  /* 0x007b60033a007988 */ /* 0x0003e80008000004 */
[----:B0-----:R-:W2:Y:S04]  /*800a0*/  LDL.LU R38, [R1+0x1f14] ;  /* 0x001f140001267983 */ /* 0x001ea80000300800 */
[----:B-1----:R-:W3:Y:S04]  /*800b0*/  LDL.LU R36, [R1+0x1f28] ;  /* 0x001f280001247983 */ /* 0x002ee80000300800 */
[----:B------:R-:W4:Y:S04]  /*800c0*/  LDL.LU R26, [R1+0x1f2c] ;  /* 0x001f2c00011a7983 */ /* 0x000f280000300800 */
[----:B------:R-:W5:Y:S04]  /*800d0*/  LDL.LU R2, [R1+0x1f30] ;  /* 0x001f300001027983 */ /* 0x000f680000300800 */
[----:B------:R-:W2:Y:S01]  /*800e0*/  LDL.LU R3, [R1+0x1f34] ;  /* 0x001f340001037983 */ /* 0x000ea20000300800 */
[----:B------:R-:W0:Y:S03]  /*800f0*/  S2R R57, SR_TID.X ;  /* 0x0000000000397919 */ /* 0x000e260000002100 */
[----:B------:R1:W-:Y:S04]  /*80100*/  STS.U8 [R58+UR4+0x7b40], R4 ;  /* 0x007b40043a007988 */ /* 0x0003e80008000004 */
[----:B-1----:R-:W3:Y:S01]  /*80110*/  LDL.LU R58, [R1+0x45f0] ;  /* 0x0045f000013a7983 */ /* 0x002ee20000300800 */
[----:B0-----:R-:W-:-:S05]  /*80120*/  LOP3.LUT R4, R57, 0x1f, RZ, 0xc0, !PT ;  /* 0x0000001f39047812 */ /* 0x001fca00078ec0ff */
        /* <DEDUP_REMOVED lines=27> */
[----:B------:R-:W-:-:S03]  /*802e0*/  LOP3.LUT R57, R4, 0x10, RZ, 0x3c, !PT ;  /* 0x0000001004397812 */ /* 0x000fc600078e3cff */
[----:B------:R-:W3:Y:S04]  /*802f0*/  LDL.LU R17, [R1+0x1e70] ;  /* 0x001e700001117983 */ /* 0x000ee80000300800 */
[----:B------:R-:W3:Y:S04]  /*80300*/  LDL.LU R12, [R1+0x1e6c] ;  /* 0x001e6c00010c7983 */ /* 0x000ee80000300800 */
[----:B------:R-:W3:Y:S04]  /*80310*/  LDL.LU R11, [R1+0x1e68] ;  /* 0x001e6800010b7983 */ /* 0x000ee80000300800 */
[----:B------:R-:W3:Y:S04]  /*80320*/  LDL.LU R10, [R1+0x1e54] ;  /* 0x001e5400010a7983 */ /* 0x000ee80000300800 */
[----:B------:R-:W3:Y:S04]  /*80330*/  LDL.LU R9, [R1+0x1e50] ;  /* 0x001e500001097983 */ /* 0x000ee80000300800 */
[----:B------:R-:W3:Y:S04]  /*80340*/  LDL.LU R4, [R1+0x1e4c] ;  /* 0x001e4c0001047983 */ /* 0x000ee80000300800 */
[----:B--2---:R0:W-:Y:S04]  /*80350*/  STS.U8 [R57+UR4+0x80], R3 ;  /* 0x0000800339007988 */ /* 0x0041e80008000004 */
[----:B-----5:R1:W-:Y:S04]  /*80360*/  STS.U8 [R57+UR4+0xa0], R2 ;  /* 0x0000a00239007988 */ /* 0x0203e80008000004 */
[----:B----4-:R2:W-:Y:S04]  /*80370*/  STS.U8 [R57+UR4+0xc0], R26 ;  /* 0x0000c01a39007988 */ /* 0x0105e80008000004 */
[----:B---3--:R3:W-:Y:S04]  /*80380*/  STS.U8 [R57+UR4+0xe0], R36 ;  /* 0x0000e02439007988 */ /* 0x0087e80008000004 */
[----:B------:R4:W-:Y:S04]  /*80390*/  STS.U8 [R57+UR4+0x1a0], R38 ;  /* 0x0001a02639007988 */ /* 0x0009e80008000004 */
[----:B------:R5:W-:Y:S04]  /*803a0*/  STS.U8 [R57+UR4+0x180], R40 ;  /* 0x0001802839007988 */ /* 0x000be80008000004 */
[----:B0-----:R-:W5:Y:S04]  /*803b0*/  LDL.LU R3, [R1+0x1e48] ;  /* 0x001e480001037983 */ /* 0x001f680000300800 */
[----:B-1----:R-:W5:Y:S04]  /*803c0*/  LDL.LU R2, [R1+0x1e34] ;  /* 0x001e340001027983 */ /* 0x002f680000300800 */
[----:B--2---:R-:W2:Y:S04]  /*803d0*/  LDL.LU R26, [R1+0x1e30] ;  /* 0x001e3000011a7983 */ /* 0x004ea80000300800 */
[----:B---3--:R-:W3:Y:S04]  /*803e0*/  LDL.LU R36, [R1+0x1e2c] ;  /* 0x001e2c0001247983 */ /* 0x008ee80000300800 */
[----:B----4-:R-:W4:Y:S04]  /*803f0*/  LDL.LU R38, [R1+0x1e28] ;  /* 0x001e280001267983 */ /* 0x010f280000300800 */
[----:B------:R0:W-:Y:S04]  /*80400*/  STS.U8 [R57+UR4+0x1e0], R42 ;  /* 0x0001e02a39007988 */ /* 0x0001e80008000004 */
[----:B-----5:R-:W5:Y:S04]  /*80410*/  LDL.LU R40, [R1+0x1e14] ;  /* 0x001e140001287983 */ /* 0x020f680000300800 */
[----:B------:R1:W-:Y:S04]  /*80420*/  STS.U8 [R57+UR4+0x1c0], R52 ;  /* 0x0001c03439007988 */ /* 0x0003e80008000004 */
[----:B------:R1:W-:Y:S04]  /*80430*/  STS.U8 [R57+UR4+0x280], R54 ;  /* 0x0002803639007988 */ /* 0x0003e80008000004 */
[----:B------:R1:W-:Y:S04]  /*80440*/  STS.U8 [R57+UR4+0x2a0], R56 ;  /* 0x0002a03839007988 */ /* 0x0003e80008000004 */
[----:B------:R1:W-:Y:S04]  /*80450*/  STS.U8 [R57+UR4+0x2c0], R59 ;  /* 0x0002c03b39007988 */ /* 0x0003e80008000004 */
[----:B------:R1:W-:Y:S04]  /*80460*/  STS.U8 [R57+UR4+0x2e0], R60 ;  /* 0x0002e03c39007988 */ /* 0x0003e80008000004 */
[----:B0-----:R-:W5:Y:S04]  /*80470*/  LDL.LU R42, [R1+0x1e10] ;  /* 0x001e1000012a7983 */ /* 0x001f680000300800 */
[----:B-1----:R-:W5:Y:S04]  /*80480*/  LDL.LU R52, [R1+0x1e0c] ;  /* 0x001e0c0001347983 */ /* 0x002f680000300800 */
[----:B------:R-:W5:Y:S04]  /*80490*/  LDL.LU R54, [R1+0x1e08] ;  /* 0x001e080001367983 */ /* 0x000f680000300800 */
[----:B------:R-:W5:Y:S04]  /*804a0*/  LDL.LU R56, [R1+0x1df4] ;  /* 0x001df40001387983 */ /* 0x000f680000300800 */
[----:B------:R-:W5:Y:S04]  /*804b0*/  LDL.LU R59, [R1+0x1df0] ;  /* 0x001df000013b7983 */ /* 0x000f680000300800 */
[----:B------:R0:W-:Y:S04]  /*804c0*/  STS.U8 [R57+UR4+0x3a0], R61 ;  /* 0x0003a03d39007988 */ /* 0x0001e80008000004 */
[----:B------:R-:W5:Y:S04]  /*804d0*/  LDL.LU R60, [R1+0x1dec] ;  /* 0x001dec00013c7983 */ /* 0x000f680000300800 */
[----:B------:R1:W-:Y:S04]  /*804e0*/  STS.U8 [R57+UR4+0x380], R0 ;  /* 0x0003800039007988 */ /* 0x0003e80008000004 */
[----:B0-----:R-:W5:Y:S04]  /*804f0*/  LDL.LU R61, [R1+0x1de8] ;  /* 0x001de800013d7983 */ /* 0x001f680000300800 */
[----:B-1----:R-:W5:Y:S04]  /*80500*/  LDL.LU R0, [R1+0x1dd4] ;  /* 0x001dd40001007983 */ /* 0x002f680000300800 */
[----:B------:R0:W-:Y:S04]  /*80510*/  STS.U8 [R57+UR4+0x3e0], R51 ;  /* 0x0003e03339007988 */ /* 0x0001e80008000004 */
        /* <DEDUP_REMOVED lines=34> */
[----:B------:R1:W-:Y:S04]  /*80740*/  STS.U8 [R57+UR4+0x880], R2 ;  /* 0x0008800239007988 */ /* 0x0003e80008000004 */
[----:B--2---:R2:W-:Y:S04]  /*80750*/  STS.U8 [R57+UR4+0x8a0], R26 ;  /* 0x0008a01a39007988 */ /* 0x0045e80008000004 */
[----:B---3--:R3:W-:Y:S04]  /*80760*/  STS.U8 [R57+UR4+0x8c0], R36 ;  /* 0x0008c02439007988 */ /* 0x0087e80008000004 */
[----:B----4-:R4:W-:Y:S04]  /*80770*/  STS.U8 [R57+UR4+0x8e0], R38 ;  /* 0x0008e02639007988 */ /* 0x0109e80008000004 */
[----:B-----5:R5:W-:Y:S04]  /*80780*/  STS.U8 [R57+UR4+0x9a0], R40 ;  /* 0x0009a02839007988 */ /* 0x020be80008000004 */
        /* <DEDUP_REMOVED lines=785> */
[----:B--2---:R-:W-:Y:S04]  /*838a0*/  STS.U8 [R57+UR4+0x6da0], R26 ;  /* 0x006da01a39007988 */ /* 0x004fe80008000004 */
[----:B---3--:R-:W-:Y:S04]  /*838b0*/  STS.U8 [R57+UR4+0x6d80], R36 ;  /* 0x006d802439007988 */ /* 0x008fe80008000004 */
[----:B----4-:R-:W-:Y:S04]  /*838c0*/  STS.U8 [R57+UR4+0x6de0], R38 ;  /* 0x006de02639007988 */ /* 0x010fe80008000004 */
[----:B-----5:R-:W-:Y:S04]  /*838d0*/  STS.U8 [R57+UR4+0x6dc0], R40 ;  /* 0x006dc02839007988 */ /* 0x020fe80008000004 */
[----:B------:R-:W-:Y:S04]  /*838e0*/  STS.U8 [R57+UR4+0x6e80], R42 ;  /* 0x006e802a39007988 */ /* 0x000fe80008000004 */
[----:B------:R-:W-:Y:S04]  /*838f0*/  STS.U8 [R57+UR4+0x6ea0], R52 ;  /* 0x006ea03439007988 */ /* 0x000fe80008000004 */
[----:B------:R-:W-:Y:S04]  /*83900*/  STS.U8 [R57+UR4+0x6ec0], R54 ;  /* 0x006ec03639007988 */ /* 0x000fe80008000004 */
[----:B------:R-:W-:Y:S04]  /*83910*/  STS.U8 [R57+UR4+0x6ee0], R56 ;  /* 0x006ee03839007988 */ /* 0x000fe80008000004 */
[----:B------:R0:W-:Y:S04]  /*83920*/  STS.U8 [R57+UR4+0x6fa0], R59 ;  /* 0x006fa03b39007988 */ /* 0x0001e80008000004 */
[----:B------:R1:W-:Y:S04]  /*83930*/  STS.U8 [R57+UR4+0x6f80], R60 ;  /* 0x006f803c39007988 */ /* 0x0003e80008000004 */
[----:B0-----:R-:W2:Y:S04]  /*83940*/  LDL.LU R59, [R1+0xfc] ;  /* 0x0000fc00013b7983 */ /* 0x001ea80000300800 */
[----:B------:R0:W-:Y:S04]  /*83950*/  STS.U8 [R57+UR4+0x6fe0], R61 ;  /* 0x006fe03d39007988 */ /* 0x0001e80008000004 */
[----:B-1----:R-:W3:Y:S04]  /*83960*/  LDL.LU R60, [R1+0xf8] ;  /* 0x0000f800013c7983 */ /* 0x002ee80000300800 */
[----:B------:R1:W-:Y:S04]  /*83970*/  STS.U8 [R57+UR4+0x6fc0], R0 ;  /* 0x006fc00039007988 */ /* 0x0003e80008000004 */
[----:B0-----:R-:W4:Y:S04]  /*83980*/  LDL.LU R61, [R1+0xf4] ;  /* 0x0000f400013d7983 */ /* 0x001f280000300800 */
        /* <DEDUP_REMOVED lines=28> */
[----:B--2---:R0:W-:Y:S04]  /*83b50*/  STS.U8 [R57+UR4+0x7080], R59 ;  /* 0x0070803b39007988 */ /* 0x0041e80008000004 */
[----:B---3--:R1:W-:Y:S04]  /*83b60*/  STS.U8 [R57+UR4+0x70a0], R60 ;  /* 0x0070a03c39007988 */ /* 0x0083e80008000004 */
[----:B0-----:R-:W2:Y:S04]  /*83b70*/  LDL.LU R59, [R1+0x45ec] ;  /* 0x0045ec00013b7983 */ /* 0x001ea80000300800 */
[----:B-1----:R-:W3:Y:S04]  /*83b80*/  LDL.LU R60, [R1+0x45e8] ;  /* 0x0045e800013c7983 */ /* 0x002ee80000300800 */
[----:B----4-:R0:W-:Y:S04]  /*83b90*/  STS.U8 [R57+UR4+0x70c0], R61 ;  /* 0x0070c03d39007988 */ /* 0x0101e80008000004 */
[----:B-----5:R1:W-:Y:S04]  /*83ba0*/  STS.U8 [R57+UR4+0x70e0], R0 ;  /* 0x0070e00039007988 */ /* 0x0203e80008000004 */
[----:B0-----:R-:W4:Y:S04]  /*83bb0*/  LDL.LU R61, [R1+0x45e4] ;  /* 0x0045e400013d7983 */ /* 0x001f280000300800 */
        /* <DEDUP_REMOVED lines=28> */
[----:B-----5:R0:W-:Y:S04]  /*83d80*/  STS.U8 [R57+UR4+0x77c0], R0 ;  /* 0x0077c00039007988 */ /* 0x0201e80008000004 */
[----:B0-----:R-:W5:Y:S04]  /*83d90*/  LDL.LU R0, [R1+0x45dc] ;  /* 0x0045dc0001007983 */ /* 0x001f680000300800 */
[----:B------:R-:W5:Y:S04]  /*83da0*/  LDL.LU R56, [R1+0x1f48] ;  /* 0x001f480001387983 */ /* 0x000f680000300800 */
[----:B----4-:R-:W-:Y:S04]  /*83db0*/  STS.U8 [R57+UR4+0x7880], R61 ;  /* 0x0078803d39007988 */ /* 0x010fe80008000004 */
[----:B---3--:R-:W-:Y:S04]  /*83dc0*/  STS.U8 [R57+UR4+0x78a0], R60 ;  /* 0x0078a03c39007988 */ /* 0x008fe80008000004 */
[----:B--2---:R-:W-:Y:S04]  /*83dd0*/  STS.U8 [R57+UR4+0x78c0], R59 ;  /* 0x0078c03b39007988 */ /* 0x004fe80008000004 */
        /* <DEDUP_REMOVED lines=27> */
[----:B-----5:R-:W-:Y:S04]  /*83f90*/  STS.U8 [R57+UR4+0x7fe0], R56 ;  /* 0x007fe03839007988 */ /* 0x020fe80008000004 */
[----:B------:R0:W-:Y:S02]  /*83fa0*/  STS.U8 [R57+UR4+0x7fc0], R0 ;  /* 0x007fc00039007988 */ /* 0x0001e40008000004 */
[----:B0-----:R-:W0:Y:S02]  /*83fb0*/  LDC R0, c[0x0][0x23c] ;  /* 0x00008f00ff007b82 */ /* 0x001e240000000800 */
[----:B0-----:R-:W-:-:S05]  /*83fc0*/  IMAD.SHL.U32 R0, R0, 0x40, RZ ;  /* 0x0000004000007824 */ /* 0x001fca00078e00ff */
[----:B------:R-:W-:Y:S01]  /*83fd0*/  SHF.R.S32.HI R0, RZ, 0x1f, R0 ;  /* 0x0000001fff007819 */ /* 0x000fe20000011400 */
[----:B------:R-:W2:Y:S04]  /*83fe0*/  LDL.LU R40, [R1+0x1510] ;  /* 0x0015100001287983 */ /* 0x000ea80000300800 */
[----:B------:R-:W2:Y:S01]  /*83ff0*/  LDL.LU R42, [R1+0x150c] ;  /* 0x00150c00012a7983 */ /* 0x000ea20000300800 */
[----:B------:R-:W0:Y:S03]  /*84000*/  S2R R26, SR_TID.X ;  /* 0x00000000001a7919 */ /* 0x000e260000002100 */
[----:B------:R-:W3:Y:S04]  /*84010*/  LDL.LU R52, [R1+0x1520] ;  /* 0x0015200001347983 */ /* 0x000ee80000300800 */
[----:B------:R-:W3:Y:S04]  /*84020*/  LDL.LU R54, [R1+0x1518] ;  /* 0x0015180001367983 */ /* 0x000ee80000300800 */
[----:B------:R-:W4:Y:S04]  /*84030*/  LDL.LU R56, [R1+0x152c] ;  /* 0x00152c0001387983 */ /* 0x000f280000300800 */
[----:B------:R-:W4:Y:S01]  /*84040*/  LDL.LU R57, [R1+0x1528] ;  /* 0x0015280001397983 */ /* 0x000f220000300800 */
[----:B------:R-:W-:-:S02]  /*84050*/  IMAD R28, R24, 0x100, R25 ;  /* 0x00000100181c7824 */ /* 0x000fc400078e0219 */
[C---:B0-----:R-:W-:Y:S02]  /*84060*/  IMAD.SHL.U32 R4, R26.reuse, 0x40, RZ ;  /* 0x000000401a047824 */ /* 0x041fe400078e00ff */
[C---:B------:R-:W-:Y:S02]  /*84070*/  IMAD.SHL.U32 R36, R26.reuse, 0x8, RZ ;  /* 0x000000081a247824 */ /* 0x040fe400078e00ff */
[----:B------:R-:W-:Y:S01]  /*84080*/  IMAD.SHL.U32 R38, R26, 0x2, RZ ;  /* 0x000000021a267824 */ /* 0x000fe200078e00ff */
[----:B------:R-:W-:-:S04]  /*84090*/  LOP3.LUT R4, R4, 0x1c0, RZ, 0xc0, !PT ;  /* 0x000001c004047812 */ /* 0x000fc800078ec0ff */
[----:B------:R-:W-:-:S04]  /*840a0*/  LOP3.LUT R4, R4, 0x30, R36, 0xf8, !PT ;  /* 0x0000003004047812 */ /* 0x000fc800078ef824 */
[----:B------:R-:W-:Y:S01]  /*840b0*/  LOP3.LUT R4, R4, 0x30, R38, 0x78, !PT ;  /* 0x0000003004047812 */ /* 0x000fe200078e7826 */
[----:B------:R-:W-:Y:S06]  /*840c0*/  BAR.SYNC.DEFER_BLOCKING 0x0 ;  /* 0x0000000000007b1d */ /* 0x000fec0000010000 */
[----:B------:R-:W0:Y:S04]  /*840d0*/  LDSM.16.M88.4 R8, [R4+UR4] ;  /* 0x000000040408783b */ /* 0x000e280008000200 */
[----:B------:R-:W-:Y:S04]  /*840e0*/  LDSM.16.M88.4 R16, [R4+UR4+0x600] ;  /* 0x000600040410783b */ /* 0x000fe80008000200 */
[----:B------:R-:W1:Y:S04]  /*840f0*/  LDSM.16.M88.4 R32, [R4+UR4+0xc00] ;  /* 0x000c00040420783b */ /* 0x000e680008000200 */
[----:B------:R-:W-:Y:S04]  /*84100*/  LDSM.16.M88.4 R24, [R4+UR4+0xe00] ;  /* 0x000e00040418783b */ /* 0x000fe80008000200 */
[----:B------:R-:W-:Y:S04]  /*84110*/  LDSM.16.M88.4 R36, [R4+UR4+0x1000] ;  /* 0x001000040424783b */ /* 0x000fe80008000200 */
[----:B0-----:R-:W-:Y:S01]  /*84120*/  STL [R1+0x1ba0], R8 ;  /* 0x001ba00801007387 */ /* 0x001fe20000100800 */
[----:B------:R-:W-:-:S02]  /*84130*/  IMAD.MOV.U32 R5, RZ, RZ, R8 ;  /* 0x000000ffff057224 */ /* 0x000fc400078e0008 */
[----:B------:R-:W-:Y:S01]  /*84140*/  IMAD.MOV.U32 R0, RZ, RZ, R9 ;  /* 0x000000ffff007224 */ /* 0x000fe200078e0009 */
[----:B------:R-:W-:Y:S04]  /*84150*/  STL.64 [R1+0x1ba8], R10 ;  /* 0x001ba80a01007387 */ /* 0x000fe80000100a00 */
[----:B------:R-:W0:Y:S01]  /*84160*/  LDSM.16.M88.4 R8, [R4+UR4+0x200] ;  /* 0x000200040408783b */ /* 0x000e220008000200 */
[----:B-1----:R-:W-:-:S03]  /*84170*/  IMAD.MOV.U32 R14, RZ, RZ, R33 ;  /* 0x000000ffff0e7224 */ /* 0x002fc600078e0021 */
[----:B0-----:R-:W-:Y:S01]  /*84180*/  STL.64 [R1+0x1bf0], R8 ;  /* 0x001bf00801007387 */ /* 0x001fe20000100a00 */
[----:B------:R-:W-:Y:S02]  /*84190*/  IMAD.MOV.U32 R15, RZ, RZ, R8 ;  /* 0x000000ffff0f7224 */ /* 0x000fe400078e0008 */
[----:B------:R-:W-:Y:S01]  /*841a0*/  IMAD.MOV.U32 R7, RZ, RZ, R9 ;  /* 0x000000ffff077224 */ /* 0x000fe200078e0009 */
[----:B------:R-:W-:Y:S04]  /*841b0*/  STL.64 [R1+0x1bf8], R10 ;  /* 0x001bf80a01007387 */ /* 0x000fe80000100a00 */
[----:B------:R-:W0:Y:S04]  /*841c0*/  LDSM.16.M88.4 R8, [R4+UR4+0x400] ;  /* 0x000400040408783b */ /* 0x000e280008000200 */
[----:B0-----:R0:W-:Y:S01]  /*841d0*/  STL.64 [R1+0x1c00], R8 ;  /* 0x001c000801007387 */ /* 0x0011e20000100a00 */
[----:B------:R-:W-:-:S02]  /*841e0*/  IMAD.MOV.U32 R2, RZ, RZ, R8 ;  /* 0x000000ffff027224 */ /* 0x000fc400078e0008 */
[----:B------:R-:W-:Y:S01]  /*841f0*/  IMAD.MOV.U32 R3, RZ, RZ, R9 ;  /* 0x000000ffff037224 */ /* 0x000fe200078e0009 */
[----:B------:R-:W-:Y:S04]  /*84200*/  STL.64 [R1+0x1c08], R10 ;  /* 0x001c080a01007387 */ /* 0x000fe80000100a00 */
[----:B------:R-:W-:Y:S01]  /*84210*/  STL.64 [R1+0x1c10], R16 ;  /* 0x001c101001007387 */ /* 0x000fe20000100a00 */
[----:B0-----:R-:W-:-:S03]  /*84220*/  IMAD.MOV.U32 R8, RZ, RZ, R16 ;  /* 0x000000ffff087224 */ /* 0x001fc600078e0010 */
[----:B------:R-:W-:Y:S01]  /*84230*/  STL.64 [R1+0x1c18], R18 ;  /* 0x001c181201007387 */ /* 0x000fe20000100a00 */
[----:B------:R-:W-:-:S03]  /*84240*/  IMAD.MOV.U32 R9, RZ, RZ, R17 ;  /* 0x000000ffff097224 */ /* 0x000fc600078e0011 */
[----:B------:R-:W0:Y:S04]  /*84250*/  LDSM.16.M88.4 R16, [R4+UR4+0x800] ;  /* 0x000800040410783b */ /* 0x000e280008000200 */
[----:B0-----:R-:W-:Y:S01]  /*84260*/  STL.64 [R1+0x1c20], R16 ;  /* 0x001c201001007387 */ /* 0x001fe20000100a00 */
[----:B------:R-:W-:Y:S02]  /*84270*/  IMAD.MOV.U32 R10, RZ, RZ, R16 ;  /* 0x000000ffff0a7224 */ /* 0x000fe400078e0010 */
[----:B------:R-:W-:Y:S01]  /*84280*/  IMAD.MOV.U32 R11, RZ, RZ, R17 ;  /* 0x000000ffff0b7224 */ /* 0x000fe200078e0011 */
[----:B------:R-:W-:Y:S04]  /*84290*/  STL.64 [R1+0x1c28], R18 ;  /* 0x001c281201007387 */ /* 0x000fe80000100a00 */
[----:B------:R-:W0:Y:S01]  /*842a0*/  LDSM.16.M88.4 R16, [R4+UR4+0xa00] ;  /* 0x000a00040410783b */ /* 0x000e220008000200 */
[----:B--2---:R-:W-:-:S02]  /*842b0*/  IMAD R29, R42, 0x100, R40 ;  /* 0x000001002a1d7824 */ /* 0x004fc400078e0228 */
[----:B---3--:R-:W-:Y:S01]  /*842c0*/  IMAD R30, R54, 0x100, R52 ;  /* 0x00000100361e7824 */ /* 0x008fe200078e0234 */
[----:B0-----:R0:W-:Y:S01]  /*842d0*/  STL.64 [R1+0x1c30], R16 ;  /* 0x001c301001007387 */ /* 0x0011e20000100a00 */
[----:B------:R-:W-:-:S03]  /*842e0*/  IMAD.MOV.U32 R20, RZ, RZ, R16 ;  /* 0x000000ffff147224 */ /* 0x000fc600078e0010 */
[----:B------:R1:W-:Y:S01]  /*842f0*/  STL.64 [R1+0x1c38], R18 ;  /* 0x001c381201007387 */ /* 0x0003e20000100a00 */
[----:B----4-:R-:W-:-:S03]  /*84300*/  IMAD R31, R57, 0x100, R56 ;  /* 0x00000100391f7824 */ /* 0x010fc600078e0238 */
[----:B------:R2:W-:Y:S04]  /*84310*/  STL.64 [R1+0x1c40], R32 ;  /* 0x001c402001007387 */ /* 0x0005e80000100a00 */
[----:B------:R3:W-:Y:S01]  /*84320*/  STL.64 [R1+0x1c48], R34 ;  /* 0x001c482201007387 */ /* 0x0007e20000100a00 */
[----:B0-----:R-:W-:-:S03]  /*84330*/  IMAD.MOV.U32 R16, RZ, RZ, R32 ;  /* 0x000000ffff107224 */ /* 0x001fc600078e0020 */
[----:B------:R-:W4:Y:S04]  /*84340*/  LDL.LU.64 R40, [R1+0x230] ;  /* 0x0002300001287983 */ /* 0x000f280000300a00 */
[----:B------:R-:W4:Y:S01]  /*84350*/  LDL.LU.64 R42, [R1+0x238] ;  /* 0x00023800012a7983 */ /* 0x000f220000300a00 */
[----:B-1----:R-:W-:Y:S01]  /*84360*/  IMAD.MOV.U32 R18, RZ, RZ, R24 ;  /* 0x000000ffff127224 */ /* 0x002fe200078e0018 */
[----:B------:R-:W-:Y:S01]  /*84370*/  F2FP.F16.E5M2.UNPACK_B R28, R28 ;  /* 0x0000001cff1c723e */ /* 0x000fe200020004ff */
[----:B------:R-:W-:Y:S01]  /*84380*/  IMAD.MOV.U32 R19, RZ, RZ, R25 ;  /* 0x000000ffff137224 */ /* 0x000fe200078e0019 */
[----:B------:R0:W-:Y:S04]  /*84390*/  STL.64 [R1+0x1c50], R24 ;  /* 0x001c501801007387 */ /* 0x0001e80000100a00 */
[----:B------:R-:W-:Y:S04]  /*843a0*/  STL.64 [R1+0x1c58], R26 ;  /* 0x001c581a01007387 */ /* 0x000fe80000100a00 */
[----:B--2---:R-:W2:Y:S04]  /*843b0*/  LDL.LU.64 R32, [R1+0x1a0] ;  /* 0x0001a00001207983 */ /* 0x004ea80000300a00 */
[----:B---3--:R-:W2:Y:S01]  /*843c0*/  LDL.LU.64 R34, [R1+0x1a8] ;  /* 0x0001a80001227983 */ /* 0x008ea20000300a00 */
[----:B0-----:R-:W-:Y:S01]  /*843d0*/  IMAD.MOV.U32 R25, RZ, RZ, R36 ;  /* 0x000000ffff197224 */ /* 0x001fe200078e0024 */
[----:B------:R-:W-:Y:S01]  /*843e0*/  F2FP.F16.E5M2.UNPACK_B R12, R5 ;  /* 0x00000005ff0c723e */ /* 0x000fe200020004ff */
[----:B------:R-:W-:Y:S01]  /*843f0*/  IMAD.MOV.U32 R24, RZ, RZ, R37 ;  /* 0x000000ffff187224 */ /* 0x000fe200078e0025 */
[----:B------:R-:W-:Y:S01]  /*84400*/  STL.64 [R1+0x1c60], R36 ;  /* 0x001c602401007387 */ /* 0x000fe20000100a00 */
[----:B------:R-:W-:-:S02]  /*84410*/  F2FP.F16.E5M2.UNPACK_B R13, R0 ;  /* 0x00000000ff0d723e */ /* 0x000fc400020004ff */
[----:B------:R-:W-:Y:S01]  /*84420*/  F2FP.F16.E5M2.UNPACK_B R29, R29 ;  /* 0x0000001dff1d723e */ /* 0x000fe200020004ff */
[----:B------:R-:W-:Y:S01]  /*84430*/  STL.64 [R1+0x1c68], R38 ;  /* 0x001c682601007387 */ /* 0x000fe20000100a00 */
[----:B------:R-:W-:Y:S02]  /*84440*/  F2FP.F16.E5M2.UNPACK_B R30, R30 ;  /* 0x0000001eff1e723e */ /* 0x000fe400020004ff */
[----:B------:R-:W-:Y:S01]  /*84450*/  F2FP.F16.E5M2.UNPACK_B R31, R31 ;  /* 0x0000001fff1f723e */ /* 0x000fe200020004ff */
[----:B------:R-:W0:Y:S01]  /*84460*/  LDSM.16.M88.4 R36, [R4+UR4+0x1200] ;  /* 0x001200040424783b */ /* 0x000e220008000200 */
[----:B------:R-:W-:Y:S02]  /*84470*/  F2FP.F16.E5M2.UNPACK_B R22, R15 ;  /* 0x0000000fff16723e */ /* 0x000fe400020004ff */
[----:B------:R-:W-:Y:S01]  /*84480*/  F2FP.F16.E5M2.UNPACK_B R23, R7 ;  /* 0x00000007ff17723e */ /* 0x000fe200020004ff */
[----:B------:R-:W-:Y:S04]  /*84490*/  STL [R1+0x6298], R0 ;  /* 0x0062980001007387 */ /* 0x000fe80000100800 */
[----:B0-----:R0:W-:Y:S01]  /*844a0*/  STL.64 [R1+0x1c70], R36 ;  /* 0x001c702401007387 */ /* 0x0011e20000100a00 */
[----:B------:R-:W-:-:S02]  /*844b0*/  IMAD.MOV.U32 R6, RZ, RZ, R36 ;  /* 0x000000ffff067224 */ /* 0x000fc400078e0024 */
[----:B------:R-:W-:Y:S01]  /*844c0*/  IMAD.MOV.U32 R5, RZ, RZ, R37 ;  /* 0x000000ffff057224 */ /* 0x000fe200078e0025 */
[----:B------:R1:W-:Y:S04]  /*844d0*/  STL.64 [R1+0x1c78], R38 ;  /* 0x001c782601007387 */ /* 0x0003e80000100a00 */
[----:B------:R-:W-:Y:S04]  /*844e0*/  STL.64 [R1+0x120], R12 ;  /* 0x0001200c01007387 */ /* 0x000fe80000100a00 */
[----:B0-----:R-:W3:Y:S04]  /*844f0*/  LDL.LU.64 R36, [R1+0x1c0] ;  /* 0x0001c00001247983 */ /* 0x001ee80000300a00 */
[----:B-1----:R-:W3:Y:S01]  /*84500*/  LDL.LU.64 R38, [R1+0x1c8] ;  /* 0x0001c80001267983 */ /* 0x002ee20000300a00 */
[----:B------:R-:W-:-:S02]  /*84510*/  F2FP.F16.E5M2.UNPACK_B R2, R2 ;  /* 0x00000002ff02723e */ /* 0x000fc400020004ff */
[----:B------:R-:W-:Y:S01]  /*84520*/  F2FP.F16.E5M2.UNPACK_B R3, R3 ;  /* 0x00000003ff03723e */ /* 0x000fe200020004ff */
[----:B------:R-:W-:Y:S04]  /*84530*/  STL [R1+0x118], R22 ;  /* 0x0001181601007387 */ /* 0x000fe80000100800 */
[----:B------:R-:W-:Y:S01]  /*84540*/  STL [R1+0x11c], R23 ;  /* 0x00011c1701007387 */ /* 0x000fe20000100800 */
[----:B----4-:R-:W-:Y:S03]  /*84550*/  HMMA.16816.F32 R44, R28, R12, R40 ;  /* 0x0000000c1c2c723c */ /* 0x010fe60000001828 */
[----:B------:R-:W0:-:S15]  /*84560*/  LDSM.16.M88.4 R40, [R4+UR4+0x1400] ;  /* 0x001400040428783b */ /* 0x000e1e0008000200 */
[----:B------:R-:W-:-:S05]  /*84570*/  NOP ;  /* 0x0000000000007918 */ /* 0x000fca0000000000 */
[----:B------:R-:W-:Y:S04]  /*84580*/  STL.64 [R1+0x170], R44 ;  /* 0x0001702c01007387 */ /* 0x000fe80000100a00 */
[----:B------:R-:W-:Y:S04]  /*84590*/  STL.64 [R1+0x178], R46 ;  /* 0x0001782e01007387 */ /* 0x000fe80000100a00 */
[----:B0-----:R-:W-:Y:S01]  /*845a0*/  STL.64 [R1+0x1c80], R40 ;  /* 0x001c802801007387 */ /* 0x001fe20000100a00 */
[----:B------:R-:W-:Y:S02]  /*845b0*/  IMAD.MOV.U32 R12, RZ, RZ, R40 ;  /* 0x000000ffff0c7224 */ /* 0x000fe400078e0028 */
[----:B------:R-:W-:Y:S01]  /*845c0*/  IMAD.MOV.U32 R13, RZ, RZ, R41 ;  /* 0x000000ffff0d7224 */ /* 0x000fe200078e0029 */
[----:B------:R2:W-:Y:S02]  /*845d0*/  STL.64 [R1+0x1c88], R42 ;  /* 0x001c882a01007387 */ /* 0x0005e40000100a00 */
[----:B--2---:R-:W-:Y:S02]  /*845e0*/  HMMA.16816.F32 R40, R28, R22, R32 ;  /* 0x000000161c28723c */ /* 0x004fe40000001820 */
[----:B------:R-:W2:Y:S04]  /*845f0*/  LDL.LU.64 R32, [R1+0x1e0] ;  /* 0x0001e00001207983 */ /* 0x000ea80000300a00 */
[----:B------:R-:W-:-:S15]  /*84600*/  STL [R1+0x110], R2 ;  /* 0x0001100201007387 */ /* 0x000fde0000100800 */
[----:B------:R-:W-:-:S02]  /*84610*/  NOP ;  /* 0x0000000000007918 */ /* 0x000fc40000000000 */
[----:B------:R-:W-:Y:S04]  /*84620*/  STL.64 [R1+0x1a0], R40 ;  /* 0x0001a02801007387 */ /* 0x000fe80000100a00 */
[----:B------:R-:W-:Y:S04]  /*84630*/  STL.64 [R1+0x1a8], R42 ;  /* 0x0001a82a01007387 */ /* 0x000fe80000100a00 */
[----:B------:R-:W2:Y:S01]  /*84640*/  LDL.LU.64 R34, [R1+0x1e8] ;  /* 0x0001e80001227983 */ /* 0x000ea20000300a00 */
[----:B---3--:R-:W-:Y:S01]  /*84650*/  HMMA.16816.F32 R36, R28, R2, R36 ;  /* 0x000000021c24723c */ /* 0x008fe20000001824 */
[----:B------:R-:W-:-:S02]  /*84660*/  F2FP.F16.E5M2.UNPACK_B R8, R8 ;  /* 0x00000008ff08723e */ /* 0x000fc400020004ff */
[----:B------:R-:W0:Y:S01]  /*84670*/  LDSM.16.M88.4 R40, [R4+UR4+0x1600] ;  /* 0x001600040428783b */ /* 0x000e220008000200 */
[----:B------:R-:W-:-:S03]  /*84680*/  F2FP.F16.E5M2.UNPACK_B R9, R9 ;  /* 0x00000009ff09723e */ /* 0x000fc600020004ff */
[----:B------:R-:W-:Y:S04]  /*84690*/  STL [R1+0x114], R3 ;  /* 0x0001140301007387 */ /* 0x000fe80000100800 */
[----:B0-----:R0:W-:Y:S01]  /*846a0*/  STL.64 [R1+0x1c90], R40 ;  /* 0x001c902801007387 */ /* 0x0011e20000100a00 */
[----:B------:R-:W-:Y:S02]  /*846b0*/  IMAD.MOV.U32 R15, RZ, RZ, R40 ;  /* 0x000000ffff0f7224 */ /* 0x000fe400078e0028 */
[----:B------:R-:W-:Y:S01]  /*846c0*/  IMAD.MOV.U32 R7, RZ, RZ, R41 ;  /* 0x000000ffff077224 */ /* 0x000fe200078e0029 */
[----:B------:R1:W-:Y:S04]  /*846d0*/  STL.64 [R1+0x1c98], R42 ;  /* 0x001c982a01007387 */ /* 0x0003e80000100a00 */
[----:B0-----:R-:W3:Y:S04]  /*846e0*/  LDL.LU.64 R40, [R1+0x200] ;  /* 0x0002000001287983 */ /* 0x001ee80000300a00 */
[----:B------:R-:W-:Y:S04]  /*846f0*/  STL [R1+0x108], R8 ;  /* 0x0001080801007387 */ /* 0x000fe80000100800 */
[----:B------:R-:W-:Y:S04]  /*84700*/  STL.64 [R1+0x1c0], R36 ;  /* 0x0001c02401007387 */ /* 0x000fe80000100a00 */
[----:B------:R-:W-:Y:S04]  /*84710*/  STL.64 [R1+0x1c8], R38 ;  /* 0x0001c82601007387 */ /* 0x000fe80000100a00 */
[----:B------:R-:W0:Y:S04]  /*84720*/  LDSM.16.M88.4 R36, [R4+UR4+0x1800] ;  /* 0x001800040424783b */ /* 0x000e280008000200 */
[----:B-1----:R-:W3:Y:S04]  /*84730*/  LDL.LU.64 R42, [R1+0x208] ;  /* 0x00020800012a7983 */ /* 0x002ee80000300a00 */
[----:B------:R-:W-:Y:S04]  /*84740*/  STL [R1+0x10c], R9 ;  /* 0x00010c0901007387 */ /* 0x000fe80000100800 */
[----:B0-----:R0:W-:Y:S01]  /*84750*/  STL.64 [R1+0x1ca0], R36 ;  /* 0x001ca02401007387 */ /* 0x0011e20000100a00 */
[----:B------:R-:W-:-:S02]  /*84760*/  IMAD.MOV.U32 R2, RZ, RZ, R36 ;  /* 0x000000ffff027224 */ /* 0x000fc400078e0024 */
[----:B------:R-:W-:Y:S01]  /*84770*/  IMAD.MOV.U32 R3, RZ, RZ, R37 ;  /* 0x000000ffff037224 */ /* 0x000fe200078e0025 */
[----:B------:R1:W-:Y:S04]  /*84780*/  STL.64 [R1+0x1ca8], R38 ;  /* 0x001ca82601007387 */ /* 0x0003e80000100a00 */
[----:B0-----:R-:W4:Y:S04]  /*84790*/  LDL.LU.64 R36, [R1+0x220] ;  /* 0x0002200001247983 */ /* 0x001f280000300a00 */
[----:B-1----:R-:W4:Y:S01]  /*847a0*/  LDL.LU.64 R38, [R1+0x228] ;  /* 0x0002280001267983 */ /* 0x002f220000300a00 */
[----:B------:R-:W-:-:S02]  /*847b0*/  F2FP.F16.E5M2.UNPACK_B R10, R10 ;  /* 0x0000000aff0a723e */ /* 0x000fc400020004ff */
[----:B------:R-:W-:Y:S01]  /*847c0*/  F2FP.F16.E5M2.UNPACK_B R11, R11 ;  /* 0x0000000bff0b723e */ /* 0x000fe200020004ff */
[----:B--2---:R-:W-:Y:S01]  /*847d0*/  HMMA.16816.F32 R44, R28, R8, R32 ;  /* 0x000000081c2c723c */ /* 0x004fe20000001820 */
[----:B------:R-:W0:-:S15]  /*847e0*/  LDSM.16.M88.4 R32, [R4+UR4+0x1a00] ;  /* 0x001a00040420783b */ /* 0x000e1e0008000200 */
[----:B------:R-:W-:-:S07]  /*847f0*/  NOP ;  /* 0x0000000000007918 */ /* 0x000fce0000000000 */
[----:B------:R-:W-:Y:S04]  /*84800*/  STL.64 [R1+0x1e0], R44 ;  /* 0x0001e02c01007387 */ /* 0x000fe80000100a00 */
[----:B------:R-:W-:Y:S04]  /*84810*/  STL.64 [R1+0x1e8], R46 ;  /* 0x0001e82e01007387 */ /* 0x000fe80000100a00 */
[----:B0-----:R0:W-:Y:S01]  /*84820*/  STL.64 [R1+0x1cb0], R32 ;  /* 0x001cb02001007387 */ /* 0x0011e20000100a00 */
[----:B------:R-:W-:Y:S02]  /*84830*/  IMAD.MOV.U32 R8, RZ, RZ, R32 ;  /* 0x000000ffff087224 */ /* 0x000fe400078e0020 */
[----:B------:R-:W-:Y:S01]  /*84840*/  IMAD.MOV.U32 R9, RZ, RZ, R33 ;  /* 0x000000ffff097224 */ /* 0x000fe200078e0021 */
[----:B------:R1:W-:Y:S04]  /*84850*/  STL.64 [R1+0x1cb8], R34 ;  /* 0x001cb82201007387 */ /* 0x0003e80000100a00 */
[----:B------:R-:W-:Y:S04]  /*84860*/  STL.64 [R1+0x100], R10 ;  /* 0x0001000a01007387 */ /* 0x000fe80000100a00 */
[----:B0-----:R-:W2:Y:S04]  /*84870*/  LDL.LU.64 R32, [R1+0x250] ;  /* 0x0002500001207983 */ /* 0x001ea80000300a00 */
[----:B-1----:R-:W2:Y:S01]  /*84880*/  LDL.LU.64 R34, [R1+0x258] ;  /* 0x0002580001227983 */ /* 0x002ea20000300a00 */
[----:B------:R-:W-:-:S02]  /*84890*/  F2FP.F16.E5M2.UNPACK_B R20, R20 ;  /* 0x00000014ff14723e */ /* 0x000fc400020004ff */
[----:B------:R-:W-:Y:S02]  /*848a0*/  F2FP.F16.E5M2.UNPACK_B R21, R17 ;  /* 0x00000011ff15723e */ /* 0x000fe400020004ff */
[----:B------:R-:W-:Y:S02]  /*848b0*/  F2FP.F16.E5M2.UNPACK_B R16, R16 ;  /* 0x00000010ff10723e */ /* 0x000fe400020004ff */
[----:B------:R-:W-:Y:S01]  /*848c0*/  F2FP.F16.E5M2.UNPACK_B R17, R14 ;  /* 0x0000000eff11723e */ /* 0x000fe200020004ff */
[----:B---3--:R-:W-:Y:S01]  /*848d0*/  HMMA.16816.F32 R44, R28, R10, R40 ;  /* 0x0000000a1c2c723c */ /* 0x008fe20000001828 */
[----:B------:R-:W0:-:S15]  /*848e0*/  LDSM.16.M88.4 R40, [R4+UR4+0x1c00] ;  /* 0x001c00040428783b */ /* 0x000e1e0008000200 */
[----:B------:R-:W-:-:S07]  /*848f0*/  NOP ;  /* 0x0000000000007918 */ /* 0x000fce0000000000 */
[----:B------:R-:W-:Y:S04]  /*84900*/  STL.64 [R1+0x210], R44 ;  /* 0x0002102c01007387 */ /* 0x000fe80000100a00 */
[----:B------:R-:W-:Y:S04]  /*84910*/  STL.64 [R1+0x218], R46 ;  /* 0x0002182e01007387 */ /* 0x000fe80000100a00 */
[----:B0-----:R-:W-:Y:S01]  /*84920*/  STL.64 [R1+0x1cc0], R40 ;  /* 0x001cc02801007387 */ /* 0x001fe20000100a00 */
[----:B------:R-:W-:Y:S01]  /*84930*/  F2FP.F16.E5M2.UNPACK_B R18, R18 ;  /* 0x00000012ff12723e */ /* 0x000fe200020004ff */
[----:B------:R-:W-:-:S02]  /*84940*/  IMAD.MOV.U32 R10, RZ, RZ, R40 ;  /* 0x000000ffff0a7224 */ /* 0x000fc400078e0028 */
[----:B------:R-:W-:Y:S01]  /*84950*/  STL.64 [R1+0x1cc8], R42 ;  /* 0x001cc82a01007387 */ /* 0x000fe20000100a00 */
[----:B------:R-:W-:-:S03]  /*84960*/  IMAD.MOV.U32 R11, RZ, RZ, R41 ;  /* 0x000000ffff0b7224 */ /* 0x000fc600078e0029 */
[----:B------:R0:W-:Y:S01]  /*84970*/  STL.64 [R1+0xf8], R20 ;  /* 0x0000f81401007387 */ /* 0x0001e20000100a00 */
[----:B----4-:R-:W-:Y:S03]  /*84980*/  HMMA.16816.F32 R36, R28, R20, R36 ;  /* 0x000000141c24723c */ /* 0x010fe60000001824 */
[----:B0-----:R-:W3:Y:S04]  /*84990*/  LDL.LU.64 R20, [R1+0x270] ;  /* 0x0002700001147983 */ /* 0x001ee80000300a00 */
[----:B------:R-:W-:-:S15]  /*849a0*/  STL [R1+0xf0], R16 ;  /* 0x0000f01001007387 */ /* 0x000fde0000100800 */
[----:B------:R-:W-:-:S01]  /*849b0*/  NOP ;  /* 0x0000000000007918 */ /* 0x000fc20000000000 */
[----:B------:R-:W-:Y:S04]  /*849c0*/  STL.64 [R1+0x230], R36 ;  /* 0x0002302401007387 */ /* 0x000fe80000100a00 */
[----:B------:R-:W-:Y:S04]  /*849d0*/  STL.64 [R1+0x238], R38 ;  /* 0x0002382601007387 */ /* 0x000fe80000100a00 */
[----:B------:R-:W3:Y:S01]  /*849e0*/  LDL.LU.64 R22, [R1+0x278] ;  /* 0x0002780001167983 */ /* 0x000ee20000300a00 */
[----:B------:R-:W-:-:S03]  /*849f0*/  F2FP.F16.E5M2.UNPACK_B R19, R19 ;  /* 0x00000013ff13723e */ /* 0x000fc600020004ff */
[----:B------:R-:W0:Y:S04]  /*84a00*/  LDSM.16.M88.4 R36, [R4+UR4+0x1e00] ;  /* 0x001e00040424783b */ /* 0x000e280008000200 */
[----:B------:R-:W-:Y:S04]  /*84a10*/  STL [R1+0xf4], R17 ;  /* 0x0000f41101007387 */ /* 0x000fe80000100800 */
[----:B0-----:R-:W-:Y:S01]  /*84a20*/  STL.64 [R1+0x1cd0], R36 ;  /* 0x001cd02401007387 */ /* 0x001fe20000100a00 */
[----:B------:R-:W-:Y:S02]  /*84a30*/  IMAD.MOV.U32 R14, RZ, RZ, R36 ;  /* 0x000000ffff0e7224 */ /* 0x000fe400078e0024 */
[----:B------:R-:W-:Y:S01]  /*84a40*/  IMAD.MOV.U32 R0, RZ, RZ, R37 ;  /* 0x000000ffff007224 */ /* 0x000fe200078e0025 */
[----:B------:R-:W-:Y:S04]  /*84a50*/  STL.64 [R1+0x1cd8], R38 ;  /* 0x001cd82601007387 */ /* 0x000fe80000100a00 */
[----:B------:R-:W4:Y:S04]  /*84a60*/  LDL.LU.64 R40, [R1+0x290] ;  /* 0x0002900001287983 */ /* 0x000f280000300a00 */
[----:B------:R-:W-:Y:S01]  /*84a70*/  STL [R1+0xe8], R18 ;  /* 0x0000e81201007387 */ /* 0x000fe20000100800 */
[----:B--2---:R-:W-:-:S15]  /*84a80*/  HMMA.16816.F32 R32, R28, R16, R32 ;  /* 0x000000101c20723c */ /* 0x004fde0000001820 */
[----:B------:R-:W-:-:S08]  /*84a90*/  NOP ;  /* 0x0000000000007918 */ /* 0x000fd00000000000 */
[----:B------:R-:W-:Y:S04]  /*84aa0*/  STL.64 [R1+0x250], R32 ;  /* 0x0002502001007387 */ /* 0x000fe80000100a00 */
[----:B------:R-:W-:Y:S04]  /*84ab0*/  STL.64 [R1+0x258], R34 ;  /* 0x0002582201007387 */ /* 0x000fe80000100a00 */
[----:B------:R-:W0:Y:S04]  /*84ac0*/  LDSM.16.M88.4 R32, [R4+UR4+0x2000] ;  /* 0x002000040420783b */ /* 0x000e280008000200 */
[----:B------:R-:W4:Y:S04]  /*84ad0*/  LDL.LU.64 R42, [R1+0x298] ;  /* 0x00029800012a7983 */ /* 0x000f280000300a00 */
[----:B------:R-:W-:Y:S04]  /*84ae0*/  STL [R1+0xec], R19 ;  /* 0x0000ec1301007387 */ /* 0x000fe80000100800 */
[----:B0-----:R0:W-:Y:S01]  /*84af0*/  STL.64 [R1+0x1ce0], R32 ;  /* 0x001ce02001007387 */ /* 0x0011e20000100a00 */
[----:B------:R-:W-:-:S02]  /*84b00*/  IMAD.MOV.U32 R16, RZ, RZ, R32 ;  /* 0x000000ffff107224 */ /* 0x000fc400078e0020 */
[----:B------:R-:W-:Y:S01]  /*84b10*/  IMAD.MOV.U32 R17, RZ, RZ, R33 ;  /* 0x000000ffff117224 */ /* 0x000fe200078e0021 */
[----:B------:R1:W-:Y:S04]  /*84b20*/  STL.64 [R1+0x1ce8], R34 ;  /* 0x001ce82201007387 */ /* 0x0003e80000100a00 */
[----:B0-----:R-:W2:Y:S04]  /*84b30*/  LDL.LU.64 R32, [R1+0x2b0] ;  /* 0x0002b00001207983 */ /* 0x001ea80000300a00 */
[----:B-1----:R-:W2:Y:S01]  /*84b40*/  LDL.LU.64 R34, [R1+0x2b8] ;  /* 0x0002b80001227983 */ /* 0x002ea20000300a00 */
[----:B------:R-:W-:-:S02]  /*84b50*/  F2FP.F16.E5M2.UNPACK_B R36, R25 ;  /* 0x00000019ff24723e */ /* 0x000fc400020004ff */
[----:B------:R-:W-:Y:S02]  /*84b60*/  F2FP.F16.E5M2.UNPACK_B R37, R24 ;  /* 0x00000018ff25723e */ /* 0x000fe400020004ff */
[----:B------:R-:W0:Y:S01]  /*84b70*/  LDSM.16.M88.4 R24, [R4+UR4+0x2200] ;  /* 0x002200040418783b */ /* 0x000e220008000200 */
[----:B---3--:R-:W-:-:S15]  /*84b80*/  HMMA.16816.F32 R44, R28, R18, R20 ;  /* 0x000000121c2c723c */ /* 0x008fde0000001814 */
[----:B------:R-:W-:-:S08]  /*84b90*/  NOP ;  /* 0x0000000000007918 */ /* 0x000fd00000000000 */
[----:B------:R-:W-:Y:S04]  /*84ba0*/  STL.64 [R1+0x270], R44 ;  /* 0x0002702c01007387 */ /* 0x000fe80000100a00 */
[----:B------:R-:W-:Y:S04]  /*84bb0*/  STL.64 [R1+0x278], R46 ;  /* 0x0002782e01007387 */ /* 0x000fe80000100a00 */
[----:B0-----:R0:W-:Y:S01]  /*84bc0*/  STL.64 [R1+0x1cf0], R24 ;  /* 0x001cf01801007387 */ /* 0x0011e20000100a00 */
[----:B------:R-:W-:Y:S02]  /*84bd0*/  IMAD.MOV.U32 R22, RZ, RZ, R24 ;  /* 0x000000ffff167224 */ /* 0x000fe400078e0018 */
[----:B------:R-:W-:Y:S01]  /*84be0*/  IMAD.MOV.U32 R21, RZ, RZ, R25 ;  /* 0x000000ffff157224 */ /* 0x000fe200078e0019 */
[----:B------:R1:W-:Y:S04]  /*84bf0*/  STL.64 [R1+0x1cf8], R26 ;  /* 0x001cf81a01007387 */ /* 0x0003e80000100a00 */
[----:B------:R-:W-:Y:S04]  /*84c00*/  STL.64 [R1+0xe0], R36 ;  /* 0x0000e02401007387 */ /* 0x000fe80000100a00 */
[----:B0-----:R-:W3:Y:S04]  /*84c10*/  LDL.LU.64 R24, [R1+0x2d0] ;  /* 0x0002d00001187983 */ /* 0x001ee80000300a00 */
[----:B-1----:R-:W3:Y:S01]  /*84c20*/  LDL.LU.64 R26, [R1+0x2d8] ;  /* 0x0002d800011a7983 */ /* 0x002ee20000300a00 */
[----:B------:R-:W-:-:S02]  /*84c30*/  F2FP.F16.E5M2.UNPACK_B R18, R6 ;  /* 0x00000006ff12723e */ /* 0x000fc400020004ff */
[----:B------:R-:W-:-:S03]  /*84c40*/  F2FP.F16.E5M2.UNPACK_B R19, R5 ;  /* 0x00000005ff13723e */ /* 0x000fc600020004ff */
[----:B------:R-:W-:Y:S01]  /*84c50*/  STL [R1+0xd8], R18 ;  /* 0x0000d81201007387 */ /* 0x000fe20000100800 */
[----:B------:R-:W-:-:S03]  /*84c60*/  F2FP.F16.E5M2.UNPACK_B R12, R12 ;  /* 0x0000000cff0c723e */ /* 0x000fc600020004ff */
[----:B------:R-:W-:Y:S01]  /*84c70*/  STL [R1+0xdc], R19 ;  /* 0x0000dc1301007387 */ /* 0x000fe20000100800 */
[----:B----4-:R-:W-:Y:S03]  /*84c80*/  HMMA.16816.F32 R40, R28, R36, R40 ;  /* 0x000000241c28723c */ /* 0x010fe60000001828 */
[----:B------:R-:W0:-:S15]  /*84c90*/  LDSM.16.M88.4 R36, [R4+UR4+0x2400] ;  /* 0x002400040424783b */ /* 0x000e1e0008000200 */
[----:B------:R-:W-:-:S05]  /*84ca0*/  NOP ;  /* 0x0000000000007918 */ /* 0x000fca0000000000 */
[----:B------:R1:W-:Y:S04]  /*84cb0*/  STL.64 [R1+0x290], R40 ;  /* 0x0002902801007387 */ /* 0x0003e80000100a00 */
[----:B------:R4:W-:Y:S01]  /*84cc0*/  STL.64 [R1+0x298], R42 ;  /* 0x0002982a01007387 */ /* 0x0009e20000100a00 */
[----:B--2---:R-:W-:Y:S03]  /*84cd0*/  HMMA.16816.F32 R32, R28, R18, R32 ;  /* 0x000000121c20723c */ /* 0x004fe60000001820 */
[----:B0-----:R-:W-:Y:S04]  /*84ce0*/  STL.64 [R1+0x1d00], R36 ;  /* 0x001d002401007387 */ /* 0x001fe80000100a00 */
[----:B------:R-:W-:Y:S04]  /*84cf0*/  STL.64 [R1+0x1d08], R38 ;  /* 0x001d082601007387 */ /* 0x000fe80000100a00 */
[----:B-1----:R-:W2:Y:S04]  /*84d00*/  LDL.LU.64 R40, [R1+0x2f0] ;  /* 0x0002f00001287983 */ /* 0x002ea80000300a00 */
[----:B------:R-:W-:Y:S08]  /*84d10*/  STL [R1+0xd0], R12 ;  /* 0x0000d00c01007387 */ /* 0x000ff00000100800 */
[----:B------:R-:W-:Y:S04]  /*84d20*/  STL.64 [R1+0x2b0], R32 ;  /* 0x0002b02001007387 */ /* 0x000fe80000100a00 */
[----:B------:R-:W-:Y:S04]  /*84d30*/  STL.64 [R1+0x2b8], R34 ;  /* 0x0002b82201007387 */ /* 0x000fe80000100a00 */
[----:B----4-:R-:W2:Y:S04]  /*84d40*/  LDL.LU.64 R42, [R1+0x2f8] ;  /* 0x0002f800012a7983 */ /* 0x010ea80000300a00 */
[----:B------:R-:W0:Y:S01]  /*84d50*/  LDSM.16.M88.4 R32, [R4+UR4+0x2600] ;  /* 0x002600040420783b */ /* 0x000e220008000200 */
[----:B------:R-:W-:-:S05]  /*84d60*/  F2FP.F16.E5M2.UNPACK_B R13, R13 ;  /* 0x0000000dff0d723e */ /* 0x000fca00020004ff */
[----:B------:R-:W-:Y:S01]  /*84d70*/  STL [R1+0xd4], R13 ;  /* 0x0000d40d01007387 */ /* 0x000fe20000100800 */
[----:B------:R-:W-:Y:S01]  /*84d80*/  IMAD.MOV.U32 R6, RZ, RZ, R36 ;  /* 0x000000ffff067224 */ /* 0x000fe200078e0024 */
[----:B---3--:R-:W-:Y:S01]  /*84d90*/  HMMA.16816.F32 R24, R28, R12, R24 ;  /* 0x0000000c1c18723c */ /* 0x008fe20000001818 */
[----:B------:R-:W-:Y:S02]  /*84da0*/  IMAD.MOV.U32 R5, RZ, RZ, R37 ;  /* 0x000000ffff057224 */ /* 0x000fe400078e0025 */
[----:B0-----:R-:W-:Y:S01]  /*84db0*/  IMAD.MOV.U32 R18, RZ, RZ, R32 ;  /* 0x000000ffff127224 */ /* 0x001fe200078e0020 */
[----:B------:R0:W-:Y:S04]  /*84dc0*/  STL.64 [R1+0x1d10], R32 ;  /* 0x001d102001007387 */ /* 0x0001e80000100a00 */
[----:B------:R-:W-:Y:S04]  /*84dd0*/  STL.64 [R1+0x1d18], R34 ;  /* 0x001d182201007387 */ /* 0x000fe80000100a00 */
[----:B------:R-:W3:Y:S01]  /*84de0*/  LDL.LU.64 R36, [R1+0x310] ;  /* 0x0003100001247983 */ /* 0x000ee20000300a00 */
[----:B0-----:R-:W-:-:S05]  /*84df0*/  F2FP.F16.E5M2.UNPACK_B R32, R15 ;  /* 0x0000000fff20723e */ /* 0x001fca00020004ff */
[----:B------:R-:W-:Y:S05]  /*84e00*/  STL [R1+0xc8], R32 ;  /* 0x0000c82001007387 */ /* 0x000fea0000100800 */
[----:B------:R-:W-:Y:S04]  /*84e10*/  STL.64 [R1+0x2d0], R24 ;  /* 0x0002d01801007387 */ /* 0x000fe80000100a00 */
[----:B------:R-:W-:Y:S04]  /*84e20*/  STL.64 [R1+0x2d8], R26 ;  /* 0x0002d81a01007387 */ /* 0x000fe80000100a00 */
[----:B------:R-:W3:Y:S04]  /*84e30*/  LDL.LU.64 R38, [R1+0x318] ;  /* 0x0003180001267983 */ /* 0x000ee80000300a00 */
[----:B------:R-:W0:Y:S01]  /*84e40*/  LDSM.16.M88.4 R24, [R4+UR4+0x2800] ;  /* 0x002800040418783b */ /* 0x000e220008000200 */
[----:B------:R-:W-:Y:S01]  /*84e50*/  IMAD.MOV.U32 R19, RZ, RZ, R33 ;  /* 0x000000ffff137224 */ /* 0x000fe200078e0021 */
[----:B------:R-:W-:-:S05]  /*84e60*/  F2FP.F16.E5M2.UNPACK_B R33, R7 ;  /* 0x00000007ff21723e */ /* 0x000fca00020004ff */
[----:B------:R-:W-:Y:S04]  /*84e70*/  STL [R1+0xcc], R33 ;  /* 0x0000cc2101007387 */ /* 0x000fe80000100800 */
[----:B0-----:R0:W-:Y:S01]  /*84e80*/  STL.64 [R1+0x1d20], R24 ;  /* 0x001d201801007387 */ /* 0x0011e20000100a00 */
[----:B------:R-:W-:Y:S02]  /*84e90*/  IMAD.MOV.U32 R12, RZ, RZ, R24 ;  /* 0x000000ffff0c7224 */ /* 0x000fe400078e0018 */
        /* <DEDUP_REMOVED lines=18> */
[----:B---3--:R-:W-:Y:S03]  /*84fc0*/  HMMA.16816.F32 R40, R28, R2, R36 ;  /* 0x000000021c28723c */ /* 0x008fe60000001824 */
[----:B------:R-:W0:Y:S01]  /*84fd0*/  LDSM.16.M88.4 R36, [R4+UR4+0x2c00] ;  /* 0x002c00040424783b */ /* 0x000e220008000200 */
[----:B------:R-:W-:-:S02]  /*84fe0*/  F2FP.F16.E5M2.UNPACK_B R8, R8 ;  /* 0x00000008ff08723e */ /* 0x000fc400020004ff */
[----:B------:R-:W-:-:S15]  /*84ff0*/  F2FP.F16.E5M2.UNPACK_B R9, R9 ;  /* 0x00000009ff09723e */ /* 0x000fde00020004ff */
[----:B------:R-:W-:-:S02]  /*85000*/  NOP ;  /* 0x0000000000007918 */ /* 0x000fc40000000000 */
[----:B------:R-:W-:Y:S04]  /*85010*/  STL.64 [R1+0x320], R40 ;  /* 0x0003202801007387 */ /* 0x000fe80000100a00 */
[----:B------:R-:W-:Y:S04]  /*85020*/  STL.64 [R1+0x328], R42 ;  /* 0x0003282a01007387 */ /* 0x000fe80000100a00 */
[----:B0-----:R-:W-:Y:S01]  /*85030*/  STL.64 [R1+0x1d40], R36 ;  /* 0x001d402401007387 */ /* 0x001fe20000100a00 */
[----:B------:R-:W-:Y:S02]  /*85040*/  IMAD.MOV.U32 R2, RZ, RZ, R36 ;  /* 0x000000ffff027224 */ /* 0x000fe400078e0024 */
[----:B------:R-:W-:Y:S01]  /*85050*/  IMAD.MOV.U32 R3, RZ, RZ, R37 ;  /* 0x000000ffff037224 */ /* 0x000fe200078e0025 */
[----:B------:R4:W-:Y:S02]  /*85060*/  STL.64 [R1+0x1d48], R38 ;  /* 0x001d482601007387 */ /* 0x0009e40000100a00 */
[----:B----4-:R-:W-:Y:S01]  /*85070*/  HMMA.16816.F32 R36, R28, R8, R24 ;  /* 0x000000081c24723c */ /* 0x010fe20000001818 */
[----:B------:R-:W-:-:S05]  /*85080*/  F2FP.F16.E5M2.UNPACK_B R10, R10 ;  /* 0x0000000aff0a723e */ /* 0x000fca00020004ff */
[----:B------:R-:W-:Y:S04]  /*85090*/  STL.64 [R1+0xb8], R8 ;  /* 0x0000b80801007387 */ /* 0x000fe80000100a00 */
[----:B------:R-:W3:Y:S04]  /*850a0*/  LDL.LU.64 R24, [R1+0x440] ;  /* 0x0004400001187983 */ /* 0x000ee80000300a00 */
[----:B------:R-:W-:Y:S09]  /*850b0*/  STL [R1+0xb0], R10 ;  /* 0x0000b00a01007387 */ /* 0x000ff20000100800 */
[----:B------:R-:W-:Y:S04]  /*850c0*/  STL.64 [R1+0x340], R36 ;  /* 0x0003402401007387 */ /* 0x000fe80000100a00 */
[----:B------:R-:W-:Y:S04]  /*850d0*/  STL.64 [R1+0x348], R38 ;  /* 0x0003482601007387 */ /* 0x000fe80000100a00 */
[----:B------:R-:W3:Y:S04]  /*850e0*/  LDL.LU.64 R26, [R1+0x448] ;  /* 0x00044800011a7983 */ /* 0x000ee80000300a00 */
[----:B------:R-:W0:Y:S01]  /*850f0*/  LDSM.16.M88.4 R36, [R4+UR4+0x2e00] ;  /* 0x002e00040424783b */ /* 0x000e220008000200 */
[----:B------:R-:W-:-:S02]  /*85100*/  F2FP.F16.E5M2.UNPACK_B R11, R11 ;  /* 0x0000000bff0b723e */ /* 0x000fc400020004ff */
[----:B------:R-:W-:-:S03]  /*85110*/  F2FP.F16.E5M2.UNPACK_B R14, R14 ;  /* 0x0000000eff0e723e */ /* 0x000fc600020004ff */
[----:B------:R-:W-:Y:S01]  /*85120*/  STL [R1+0xb4], R11 ;  /* 0x0000b40b01007387 */ /* 0x000fe20000100800 */
[----:B------:R-:W-:-:S03]  /*85130*/  F2FP.F16.E5M2.UNPACK_B R15, R0 ;  /* 0x00000000ff0f723e */ /* 0x000fc600020004ff */
[----:B0-----:R-:W-:Y:S04]  /*85140*/  STL.64 [R1+0x1d50], R36 ;  /* 0x001d502401007387 */ /* 0x001fe80000100a00 */
[----:B------:R-:W-:Y:S04]  /*85150*/  STL.64 [R1+0x1d58], R38 ;  /* 0x001d582601007387 */ /* 0x000fe80000100a00 */
[----:B------:R-:W-:Y:S01]  /*85160*/  STL [R1+0xa8], R14 ;  /* 0x0000a80e01007387 */ /* 0x000fe20000100800 */
[----:B------:R-:W-:Y:S02]  /*85170*/  IMAD.MOV.U32 R8, RZ, RZ, R36 ;  /* 0x000000ffff087224 */ /* 0x000fe400078e0024 */
[----:B------:R-:W-:Y:S01]  /*85180*/  IMAD.MOV.U32 R9, RZ, RZ, R37 ;  /* 0x000000ffff097224 */ /* 0x000fe200078e0025 */
[----:B--2---:R-:W-:-:S15]  /*85190*/  HMMA.16816.F32 R32, R28, R10, R32 ;  /* 0x0000000a1c20723c */ /* 0x004fde0000001820 */
[----:B------:R-:W-:-:S08]  /*851a0*/  NOP ;  /* 0x0000000000007918 */ /* 0x000fd00000000000 */
[----:B------:R-:W-:Y:S04]  /*851b0*/  STL.64 [R1+0x370], R32 ;  /* 0x0003702001007387 */ /* 0x000fe80000100a00 */
[----:B------:R-:W-:Y:S04]  /*851c0*/  STL.64 [R1+0x378], R34 ;  /* 0x0003782201007387 */ /* 0x000fe80000100a00 */
[----:B------:R-:W0:Y:S04]  /*851d0*/  LDSM.16.M88.4 R32, [R4+UR4+0x3000] ;  /* 0x003000040420783b */ /* 0x000e280008000200 */
[----:B------:R-:W2:Y:S04]  /*851e0*/  LDL.LU.64 R40, [R1+0x510] ;  /* 0x0005100001287983 */ /* 0x000ea80000300a00 */
[----:B------:R-:W-:Y:S04]  /*851f0*/  STL [R1+0xac], R15 ;  /* 0x0000ac0f01007387 */ /* 0x000fe80000100800 */
[----:B------:R-:W2:Y:S04]  /*85200*/  LDL.LU.64 R42, [R1+0x518] ;  /* 0x00051800012a7983 */ /* 0x000ea80000300a00 */
[----:B0-----:R-:W-:Y:S04]  /*85210*/  STL.64 [R1+0x1d60], R32 ;  /* 0x001d602001007387 */ /* 0x001fe80000100a00 */
[----:B------:R3:W-:Y:S04]  /*85220*/  STL.64 [R1+0x1d68], R34 ;  /* 0x001d682201007387 */ /* 0x0007e80000100a00 */
[----:B------:R-:W4:Y:S04]  /*85230*/  LDL.LU.64 R36, [R1+0x560] ;  /* 0x0005600001247983 */ /* 0x000f280000300a00 */
[----:B------:R-:W4:Y:S01]  /*85240*/  LDL.LU.64 R38, [R1+0x568] ;  /* 0x0005680001267983 */ /* 0x000f220000300a00 */
[----:B------:R-:W-:-:S02]  /*85250*/  IMAD.MOV.U32 R0, RZ, RZ, R11 ;  /* 0x000000ffff007224 */ /* 0x000fc400078e000b */
[----:B------:R-:W-:Y:S02]  /*85260*/  IMAD.MOV.U32 R10, RZ, RZ, R32 ;  /* 0x000000ffff0a7224 */ /* 0x000fe400078e0020 */
[----:B------:R-:W-:Y:S02]  /*85270*/  IMAD.MOV.U32 R11, RZ, RZ, R33 ;  /* 0x000000ffff0b7224 */ /* 0x000fe400078e0021 */
[----:B---3--:R-:W-:Y:S01]  /*85280*/  HMMA.16816.F32 R32, R28, R14, R24 ;  /* 0x0000000e1c20723c */ /* 0x008fe20000001818 */
[----:B------:R-:W0:Y:S01]  /*85290*/  LDSM.16.M88.4 R24, [R4+UR4+0x3200] ;  /* 0x003200040418783b */ /* 0x000e220008000200 */
[----:B------:R-:W-:Y:S02]  /*852a0*/  F2FP.F16.E5M2.UNPACK_B R16, R16 ;  /* 0x00000010ff10723e */ /* 0x000fe400020004ff */
[----:B------:R-:W-:-:S15]  /*852b0*/  F2FP.F16.E5M2.UNPACK_B R17, R17 ;  /* 0x00000011ff11723e */ /* 0x000fde00020004ff */
[----:B------:R-:W-:-:S04]  /*852c0*/  NOP ;  /* 0x0000000000007918 */ /* 0x000fc80000000000 */
[----:B------:R1:W-:Y:S04]  /*852d0*/  STL.64 [R1+0x390], R32 ;  /* 0x0003902001007387 */ /* 0x0003e80000100a00 */
[----:B------:R3:W-:Y:S04]  /*852e0*/  STL.64 [R1+0x398], R34 ;  /* 0x0003982201007387 */ /* 0x0007e80000100a00 */
[----:B0-----:R0:W-:Y:S04]  /*852f0*/  STL.64 [R1+0x1d70], R24 ;  /* 0x001d701801007387 */ /* 0x0011e80000100a00 */
[----:B------:R-:W-:Y:S04]  /*85300*/  STL.64 [R1+0x1d78], R26 ;  /* 0x001d781a01007387 */ /* 0x000fe80000100a00 */
[----:B------:R5:W-:Y:S04]  /*85310*/  STL.64 [R1+0xa0], R16 ;  /* 0x0000a01001007387 */ /* 0x000be80000100a00 */
[----:B-1----:R-:W4:Y:S04]  /*85320*/  LDL.LU.64 R32, [R1+0x5b0] ;  /* 0x0005b00001207983 */ /* 0x002f280000300a00 */
[----:B---3--:R-:W3:Y:S01]  /*85330*/  LDL.LU.64 R34, [R1+0x5b8] ;  /* 0x0005b80001227983 */ /* 0x008ee20000300a00 */
[----:B------:R-:W-:Y:S01]  /*85340*/  IMAD.MOV.U32 R14, RZ, RZ, R24 ;  /* 0x000000ffff0e7224 */ /* 0x000fe200078e0018 */
[----:B0-----:R-:W-:Y:S01]  /*85350*/  F2FP.F16.E5M2.UNPACK_B R24, R22 ;  /* 0x00000016ff18723e */ /* 0x001fe200020004ff */
[----:B------:R-:W-:Y:S01]  /*85360*/  IMAD.MOV.U32 R15, RZ, RZ, R25 ;  /* 0x000000ffff0f7224 */ /* 0x000fe200078e0019 */
[----:B------:R-:W-:Y:S01]  /*85370*/  F2FP.F16.E5M2.UNPACK_B R25, R21 ;  /* 0x00000015ff19723e */ /* 0x000fe200020004ff */
[----:B--2---:R-:W-:Y:S01]  /*85380*/  HMMA.16816.F32 R44, R28, R16, R40 ;  /* 0x000000101c2c723c */ /* 0x004fe20000001828 */
[----:B------:R-:W0:Y:S06]  /*85390*/  LDSM.16.M88.4 R40, [R4+UR4+0x3400] ;  /* 0x003400040428783b */ /* 0x000e2c0008000200 */
[----:B-----5:R-:W-:-:S15]  /*853a0*/  F2FP.F16.E5M2.UNPACK_B R16, R6 ;  /* 0x00000006ff10723e */ /* 0x020fde00020004ff */
[----:B------:R-:W-:-:S01]  /*853b0*/  NOP ;  /* 0x0000000000007918 */ /* 0x000fc20000000000 */
[----:B------:R-:W-:Y:S01]  /*853c0*/  STL.64 [R1+0x3b0], R44 ;  /* 0x0003b02c01007387 */ /* 0x000fe20000100a00 */
[----:B----4-:R-:W-:Y:S03]  /*853d0*/  HMMA.16816.F32 R36, R28, R24, R36 ;  /* 0x000000181c24723c */ /* 0x010fe60000001824 */
[----:B------:R-:W-:Y:S04]  /*853e0*/  STL.64 [R1+0x3b8], R46 ;  /* 0x0003b82e01007387 */ /* 0x000fe80000100a00 */
[----:B0-----:R-:W-:Y:S04]  /*853f0*/  STL.64 [R1+0x1d80], R40 ;  /* 0x001d802801007387 */ /* 0x001fe80000100a00 */
[----:B------:R-:W-:Y:S04]  /*85400*/  STL.64 [R1+0x1d88], R42 ;  /* 0x001d882a01007387 */ /* 0x000fe80000100a00 */
[----:B------:R0:W-:Y:S04]  /*85410*/  STL.64 [R1+0x98], R24 ;  /* 0x0000981801007387 */ /* 0x0001e80000100a00 */
[----:B0-----:R-:W2:Y:S04]  /*85420*/  LDL.LU.64 R24, [R1+0x600] ;  /* 0x0006000001187983 */ /* 0x001ea80000300a00 */
[----:B------:R-:W-:Y:S04]  /*85430*/  STL [R1+0x90], R16 ;  /* 0x0000901001007387 */ /* 0x000fe80000100800 */
[----:B------:R-:W-:Y:S04]  /*85440*/  STL.64 [R1+0x3d0], R36 ;  /* 0x0003d02401007387 */ /* 0x000fe80000100a00 */
[----:B------:R-:W-:Y:S04]  /*85450*/  STL.64 [R1+0x3d8], R38 ;  /* 0x0003d82601007387 */ /* 0x000fe80000100a00 */
[----:B------:R-:W2:Y:S04]  /*85460*/  LDL.LU.64 R26, [R1+0x608] ;  /* 0x00060800011a7983 */ /* 0x000ea80000300a00 */
[----:B------:R-:W0:Y:S01]  /*85470*/  LDSM.16.M88.4 R36, [R4+UR4+0x3600] ;  /* 0x003600040424783b */ /* 0x000e220008000200 */
[----:B------:R-:W-:-:S02]  /*85480*/  F2FP.F16.E5M2.UNPACK_B R17, R5 ;  /* 0x00000005ff11723e */ /* 0x000fc400020004ff */
[----:B------:R-:W-:Y:S01]  /*85490*/  F2FP.F16.E5M2.UNPACK_B R18, R18 ;  /* 0x00000012ff12723e */ /* 0x000fe200020004ff */
[----:B------:R-:W-:Y:S02]  /*854a0*/  IMAD.MOV.U32 R22, RZ, RZ, R40 ;  /* 0x000000ffff167224 */ /* 0x000fe400078e0028 */
[----:B------:R-:W-:Y:S01]  /*854b0*/  STL [R1+0x94], R17 ;  /* 0x0000941101007387 */ /* 0x000fe20000100800 */
[----:B------:R-:W-:Y:S01]  /*854c0*/  IMAD.MOV.U32 R21, RZ, RZ, R41 ;  /* 0x000000ffff157224 */ /* 0x000fe200078e0029 */
[----:B---3--:R-:W-:Y:S02]  /*854d0*/  HMMA.16816.F32 R32, R28, R16, R32 ;  /* 0x000000101c20723c */ /* 0x008fe40000001820 */
[----:B0-----:R-:W-:Y:S04]  /*854e0*/  STL.64 [R1+0x1d90], R36 ;  /* 0x001d902401007387 */ /* 0x001fe80000100a00 */
[----:B------:R-:W-:Y:S04]  /*854f0*/  STL.64 [R1+0x1d98], R38 ;  /* 0x001d982601007387 */ /* 0x000fe80000100a00 */
[----:B------:R-:W3:Y:S04]  /*85500*/  LDL.LU.64 R40, [R1+0x650] ;  /* 0x0006500001287983 */ /* 0x000ee80000300a00 */
[----:B------:R-:W-:Y:S09]  /*85510*/  STL [R1+0x88], R18 ;  /* 0x0000881201007387 */ /* 0x000ff20000100800 */
[----:B------:R-:W-:Y:S04]  /*85520*/  STL.64 [R1+0x3f0], R32 ;  /* 0x0003f02001007387 */ /* 0x000fe80000100a00 */
[----:B------:R-:W-:Y:S04]  /*85530*/  STL.64 [R1+0x3f8], R34 ;  /* 0x0003f82201007387 */ /* 0x000fe80000100a00 */
[----:B------:R-:W3:Y:S04]  /*85540*/  LDL.LU.64 R42, [R1+0x658] ;  /* 0x00065800012a7983 */ /* 0x000ee80000300a00 */
[----:B------:R-:W0:Y:S01]  /*85550*/  LDSM.16.M88.4 R32, [R4+UR4+0x3800] ;  /* 0x003800040420783b */ /* 0x000e220008000200 */
[----:B------:R-:W-:Y:S01]  /*85560*/  F2FP.F16.E5M2.UNPACK_B R19, R19 ;  /* 0x00000013ff13723e */ /* 0x000fe200020004ff */
[----:B------:R-:W-:-:S02]  /*85570*/  IMAD.MOV.U32 R6, RZ, RZ, R36 ;  /* 0x000000ffff067224 */ /* 0x000fc400078e0024 */
[----:B------:R-:W-:Y:S02]  /*85580*/  IMAD.MOV.U32 R5, RZ, RZ, R37 ;  /* 0x000000ffff057224 */ /* 0x000fe400078e0025 */
[----:B------:R-:W-:Y:S04]  /*85590*/  STL [R1+0x8c], R19 ;  /* 0x00008c1301007387 */ /* 0x000fe80000100800 */
[----:B0-----:R-:W-:Y:S04]  /*855a0*/  STL.64 [R1+0x1da0], R32 ;  /* 0x001da02001007387 */ /* 0x001fe80000100a00 */
[----:B------:R2:W-:Y:S04]  /*855b0*/  STL.64 [R1+0x1da8], R34 ;  /* 0x001da82201007387 */ /* 0x0005e80000100a00 */
[----:B------:R-:W4:Y:S04]  /*855c0*/  LDL.LU.64 R36, [R1+0x6a0] ;  /* 0x0006a00001247983 */ /* 0x000f280000300a00 */
[----:B------:R-:W4:Y:S01]  /*855d0*/  LDL.LU.64 R38, [R1+0x6a8] ;  /* 0x0006a80001267983 */ /* 0x000f220000300a00 */
[----:B------:R-:W-:-:S02]  /*855e0*/  IMAD.MOV.U32 R16, RZ, RZ, R32 ;  /* 0x000000ffff107224 */ /* 0x000fc400078e0020 */
[----:B------:R-:W-:Y:S01]  /*855f0*/  IMAD.MOV.U32 R17, RZ, RZ, R33 ;  /* 0x000000ffff117224 */ /* 0x000fe200078e0021 */
[----:B------:R-:W-:Y:S02]  /*85600*/  F2FP.F16.E5M2.UNPACK_B R12, R12 ;  /* 0x0000000cff0c723e */ /* 0x000fe400020004ff */
        /* <DEDUP_REMOVED lines=20> */
[----:B0-----:R-:W-:Y:S04]  /*85750*/  STL.64 [R1+0x1dc0], R40 ;  /* 0x001dc02801007387 */ /* 0x001fe80000100a00 */
[----:B------:R-:W-:Y:S04]  /*85760*/  STL.64 [R1+0x1dc8], R42 ;  /* 0x001dc82a01007387 */ /* 0x000fe80000100a00 */
[----:B------:R4:W-:Y:S02]  /*85770*/  STL.64 [R1+0x78], R32 ;  /* 0x0000782001007387 */ /* 0x0009e40000100a00 */
[----:B----4-:R-:W-:Y:S01]  /*85780*/  HMMA.16816.F32 R32, R28, R32, R36 ;  /* 0x000000201c20723c */ /* 0x010fe20000001824 */
[----:B------:R-:W-:Y:S01]  /*85790*/  F2FP.F16.E5M2.UNPACK_B R2, R2 ;  /* 0x00000002ff02723e */ /* 0x000fe200020004ff */
[----:B------:R-:W3:Y:S04]  /*857a0*/  LDL.LU.64 R36, [R1+0x480] ;  /* 0x0004800001247983 */ /* 0x000ee80000300a00 */
[----:B------:R-:W-:-:S15]  /*857b0*/  STL [R1+0x70], R2 ;  /* 0x0000700201007387 */ /* 0x000fde0000100800 */
[----:B------:R-:W-:-:S02]  /*857c0*/  NOP ;  /* 0x0000000000007918 */ /* 0x000fc40000000000 */
[----:B------:R-:W-:Y:S04]  /*857d0*/  STL.64 [R1+0x450], R32 ;  /* 0x0004502001007387 */ /* 0x000fe80000100a00 */
[----:B------:R-:W-:Y:S04]  /*857e0*/  STL.64 [R1+0x458], R34 ;  /* 0x0004582201007387 */ /* 0x000fe80000100a00 */
[----:B------:R-:W3:Y:S04]  /*857f0*/  LDL.LU.64 R38, [R1+0x488] ;  /* 0x0004880001267983 */ /* 0x000ee80000300a00 */
[----:B------:R-:W0:Y:S01]  /*85800*/  LDSM.16.M88.4 R32, [R4+UR4+0x3e00] ;  /* 0x003e00040420783b */ /* 0x000e220008000200 */
[----:B------:R-:W-:-:S02]  /*85810*/  F2FP.F16.E5M2.UNPACK_B R3, R3 ;  /* 0x00000003ff03723e */ /* 0x000fc400020004ff */
[----:B------:R-:W-:-:S03]  /*85820*/  F2FP.F16.E5M2.UNPACK_B R8, R8 ;  /* 0x00000008ff08723e */ /* 0x000fc600020004ff */
[----:B------:R-:W-:Y:S04]  /*85830*/  STL [R1+0x74], R3 ;  /* 0x0000740301007387 */ /* 0x000fe80000100800 */
[----:B0-----:R0:W-:Y:S01]  /*85840*/  STL.64 [R1+0x1dd0], R32 ;  /* 0x001dd02001007387 */ /* 0x0011e20000100a00 */
[----:B------:R-:W-:Y:S02]  /*85850*/  IMAD.MOV.U32 R20, RZ, RZ, R32 ;  /* 0x000000ffff147224 */ /* 0x000fe400078e0020 */
[----:B------:R-:W-:Y:S01]  /*85860*/  IMAD.MOV.U32 R7, RZ, RZ, R33 ;  /* 0x000000ffff077224 */ /* 0x000fe200078e0021 */
[----:B------:R1:W-:Y:S04]  /*85870*/  STL.64 [R1+0x1dd8], R34 ;  /* 0x001dd82201007387 */ /* 0x0003e80000100a00 */
[----:B0-----:R-:W4:Y:S04]  /*85880*/  LDL.LU.64 R32, [R1+0x4a0] ;  /* 0x0004a00001207983 */ /* 0x001f280000300a00 */
[----:B------:R-:W-:Y:S01]  /*85890*/  STL [R1+0x68], R8 ;  /* 0x0000680801007387 */ /* 0x000fe20000100800 */
[----:B------:R-:W-:Y:S01]  /*858a0*/  F2FP.F16.E5M2.UNPACK_B R9, R9 ;  /* 0x00000009ff09723e */ /* 0x000fe200020004ff */
[----:B--2---:R-:W-:-:S15]  /*858b0*/  HMMA.16816.F32 R24, R28, R2, R24 ;  /* 0x000000021c18723c */ /* 0x004fde0000001818 */
[----:B------:R-:W-:-:S08]  /*858c0*/  NOP ;  /* 0x0000000000007918 */ /* 0x000fd00000000000 */
[----:B------:R-:W-:Y:S04]  /*858d0*/  STL.64 [R1+0x470], R24 ;  /* 0x0004701801007387 */ /* 0x000fe80000100a00 */
[----:B------:R-:W-:Y:S04]  /*858e0*/  STL.64 [R1+0x478], R26 ;  /* 0x0004781a01007387 */ /* 0x000fe80000100a00 */
[----:B------:R-:W0:Y:S04]  /*858f0*/  LDSM.16.M88.4 R24, [R4+UR4+0x4000] ;  /* 0x004000040418783b */ /* 0x000e280008000200 */
[----:B-1----:R-:W4:Y:S04]  /*85900*/  LDL.LU.64 R34, [R1+0x4a8] ;  /* 0x0004a80001227983 */ /* 0x002f280000300a00 */
[----:B------:R-:W-:Y:S04]  /*85910*/  STL [R1+0x6c], R9 ;  /* 0x00006c0901007387 */ /* 0x000fe80000100800 */
[----:B0-----:R0:W-:Y:S01]  /*85920*/  STL.64 [R1+0x1de0], R24 ;  /* 0x001de01801007387 */ /* 0x0011e20000100a00 */
[----:B------:R-:W-:-:S02]  /*85930*/  IMAD.MOV.U32 R2, RZ, RZ, R24 ;  /* 0x000000ffff027224 */ /* 0x000fc400078e0018 */
[----:B------:R-:W-:Y:S01]  /*85940*/  IMAD.MOV.U32 R3, RZ, RZ, R25 ;  /* 0x000000ffff037224 */ /* 0x000fe200078e0019 */
[----:B------:R1:W-:Y:S04]  /*85950*/  STL.64 [R1+0x1de8], R26 ;  /* 0x001de81a01007387 */ /* 0x0003e80000100a00 */
[----:B0-----:R-:W2:Y:S04]  /*85960*/  LDL.LU.64 R24, [R1+0x4c0] ;  /* 0x0004c00001187983 */ /* 0x001ea80000300a00 */
[----:B-1----:R-:W2:Y:S01]  /*85970*/  LDL.LU.64 R26, [R1+0x4c8] ;  /* 0x0004c800011a7983 */ /* 0x002ea20000300a00 */
[----:B------:R-:W-:-:S02]  /*85980*/  IMAD.MOV.U32 R12, RZ, RZ, R40 ;  /* 0x000000ffff0c7224 */ /* 0x000fc400078e0028 */
[----:B------:R-:W-:Y:S02]  /*85990*/  IMAD.MOV.U32 R13, RZ, RZ, R41 ;  /* 0x000000ffff0d7224 */ /* 0x000fe400078e0029 */
[----:B---3--:R-:W-:Y:S01]  /*859a0*/  HMMA.16816.F32 R40, R28, R8, R36 ;  /* 0x000000081c28723c */ /* 0x008fe20000001824 */
[----:B------:R-:W0:Y:S01]  /*859b0*/  LDSM.16.M88.4 R36, [R4+UR4+0x4200] ;  /* 0x004200040424783b */ /* 0x000e220008000200 */
[----:B------:R-:W-:Y:S02]  /*859c0*/  F2FP.F16.E5M2.UNPACK_B R10, R10 ;  /* 0x0000000aff0a723e */ /* 0x000fe400020004ff */
[----:B------:R-:W-:-:S03]  /*859d0*/  F2FP.F16.E5M2.UNPACK_B R11, R11 ;  /* 0x0000000bff0b723e */ /* 0x000fc600020004ff */
[----:B------:R-:W-:Y:S04]  /*859e0*/  STL [R1+0x60], R10 ;  /* 0x0000600a01007387 */ /* 0x000fe80000100800 */
[----:B------:R-:W-:-:S12]  /*859f0*/  STL [R1+0x64], R11 ;  /* 0x0000640b01007387 */ /* 0x000fd80000100800 */
[----:B------:R-:W-:Y:S04]  /*85a00*/  STL.64 [R1+0x490], R40 ;  /* 0x0004902801007387 */ /* 0x000fe80000100a00 */
[----:B------:R-:W-:Y:S04]  /*85a10*/  STL.64 [R1+0x498], R42 ;  /* 0x0004982a01007387 */ /* 0x000fe80000100a00 */
[----:B0-----:R0:W-:Y:S01]  /*85a20*/  STL.64 [R1+0x1df0], R36 ;  /* 0x001df02401007387 */ /* 0x0011e20000100a00 */
[----:B------:R-:W-:Y:S02]  /*85a30*/  IMAD.MOV.U32 R8, RZ, RZ, R36 ;  /* 0x000000ffff087224 */ /* 0x000fe400078e0024 */
[----:B------:R-:W-:Y:S01]  /*85a40*/  IMAD.MOV.U32 R9, RZ, RZ, R37 ;  /* 0x000000ffff097224 */ /* 0x000fe200078e0025 */
[----:B------:R1:W-:Y:S04]  /*85a50*/  STL.64 [R1+0x1df8], R38 ;  /* 0x001df82601007387 */ /* 0x0003e80000100a00 */
[----:B0-----:R-:W3:Y:S04]  /*85a60*/  LDL.LU.64 R36, [R1+0x4e0] ;  /* 0x0004e00001247983 */ /* 0x001ee80000300a00 */
[----:B-1----:R-:W3:Y:S01]  /*85a70*/  LDL.LU.64 R38, [R1+0x4e8] ;  /* 0x0004e80001267983 */ /* 0x002ee20000300a00 */
[----:B------:R-:W-:-:S02]  /*85a80*/  F2FP.F16.E5M2.UNPACK_B R14, R14 ;  /* 0x0000000eff0e723e */ /* 0x000fc400020004ff */
[----:B------:R-:W-:-:S03]  /*85a90*/  F2FP.F16.E5M2.UNPACK_B R15, R15 ;  /* 0x0000000fff0f723e */ /* 0x000fc600020004ff */
[----:B------:R-:W-:Y:S04]  /*85aa0*/  STL [R1+0x58], R14 ;  /* 0x0000580e01007387 */ /* 0x000fe80000100800 */
[----:B------:R-:W-:Y:S01]  /*85ab0*/  STL [R1+0x5c], R15 ;  /* 0x00005c0f01007387 */ /* 0x000fe20000100800 */
[----:B----4-:R-:W-:Y:S03]  /*85ac0*/  HMMA.16816.F32 R40, R28, R10, R32 ;  /* 0x0000000a1c28723c */ /* 0x010fe60000001820 */
[----:B------:R-:W0:-:S15]  /*85ad0*/  LDSM.16.M88.4 R32, [R4+UR4+0x4400] ;  /* 0x004400040420783b */ /* 0x000e1e0008000200 */
[----:B------:R-:W-:-:S05]  /*85ae0*/  NOP ;  /* 0x0000000000007918 */ /* 0x000fca0000000000 */
[----:B------:R-:W-:Y:S04]  /*85af0*/  STL.64 [R1+0x4b0], R40 ;  /* 0x0004b02801007387 */ /* 0x000fe80000100a00 */
[----:B------:R2:W-:Y:S02]  /*85b00*/  STL.64 [R1+0x4b8], R42 ;  /* 0x0004b82a01007387 */ /* 0x0005e40000100a00 */
[----:B--2---:R-:W-:Y:S01]  /*85b10*/  HMMA.16816.F32 R40, R28, R14, R24 ;  /* 0x0000000e1c28723c */ /* 0x004fe20000001818 */
[----:B0-----:R-:W-:Y:S01]  /*85b20*/  IMAD.MOV.U32 R10, RZ, RZ, R32 ;  /* 0x000000ffff0a7224 */ /* 0x001fe200078e0020 */
[----:B------:R0:W-:Y:S04]  /*85b30*/  STL.64 [R1+0x1e00], R32 ;  /* 0x001e002001007387 */ /* 0x0001e80000100a00 */
[----:B------:R-:W-:Y:S04]  /*85b40*/  STL.64 [R1+0x1e08], R34 ;  /* 0x001e082201007387 */ /* 0x000fe80000100a00 */
[----:B------:R-:W2:Y:S01]  /*85b50*/  LDL.LU.64 R24, [R1+0x500] ;  /* 0x0005000001187983 */ /* 0x000ea20000300a00 */
[----:B0-----:R-:W-:-:S05]  /*85b60*/  F2FP.F16.E5M2.UNPACK_B R32, R22 ;  /* 0x00000016ff20723e */ /* 0x001fca00020004ff */
[----:B------:R-:W-:Y:S07]  /*85b70*/  STL [R1+0x50], R32 ;  /* 0x0000502001007387 */ /* 0x000fee0000100800 */
[----:B------:R-:W-:Y:S04]  /*85b80*/  STL.64 [R1+0x4d0], R40 ;  /* 0x0004d02801007387 */ /* 0x000fe80000100a00 */
[----:B------:R-:W-:Y:S04]  /*85b90*/  STL.64 [R1+0x4d8], R42 ;  /* 0x0004d82a01007387 */ /* 0x000fe80000100a00 */
[----:B------:R-:W2:Y:S04]  /*85ba0*/  LDL.LU.64 R26, [R1+0x508] ;  /* 0x00050800011a7983 */ /* 0x000ea80000300a00 */
[----:B------:R-:W0:Y:S01]  /*85bb0*/  LDSM.16.M88.4 R40, [R4+UR4+0x4600] ;  /* 0x004600040428783b */ /* 0x000e220008000200 */
[----:B------:R-:W-:Y:S01]  /*85bc0*/  IMAD.MOV.U32 R11, RZ, RZ, R33 ;  /* 0x000000ffff0b7224 */ /* 0x000fe200078e0021 */
[----:B------:R-:W-:-:S05]  /*85bd0*/  F2FP.F16.E5M2.UNPACK_B R33, R21 ;  /* 0x00000015ff21723e */ /* 0x000fca00020004ff */
[----:B------:R3:W-:Y:S01]  /*85be0*/  STL [R1+0x54], R33 ;  /* 0x0000542101007387 */ /* 0x0007e20000100800 */
[----:B------:R-:W-:Y:S01]  /*85bf0*/  F2FP.F16.E5M2.UNPACK_B R22, R6 ;  /* 0x00000006ff16723e */ /* 0x000fe200020004ff */
[----:B---3--:R-:W-:Y:S02]  /*85c00*/  HMMA.16816.F32 R32, R28, R32, R36 ;  /* 0x000000201c20723c */ /* 0x008fe40000001824 */
[----:B0-----:R0:W-:Y:S01]  /*85c10*/  STL.64 [R1+0x1e10], R40 ;  /* 0x001e102801007387 */ /* 0x0011e20000100a00 */
[----:B------:R-:W-:Y:S02]  /*85c20*/  IMAD.MOV.U32 R15, RZ, RZ, R40 ;  /* 0x000000ffff0f7224 */ /* 0x000fe400078e0028 */
[----:B------:R-:W-:Y:S01]  /*85c30*/  IMAD.MOV.U32 R14, RZ, RZ, R41 ;  /* 0x000000ffff0e7224 */ /* 0x000fe200078e0029 */
[----:B------:R1:W-:Y:S04]  /*85c40*/  STL.64 [R1+0x1e18], R42 ;  /* 0x001e182a01007387 */ /* 0x0003e80000100a00 */
[----:B0-----:R-:W3:Y:S04]  /*85c50*/  LDL.LU.64 R40, [R1+0x530] ;  /* 0x0005300001287983 */ /* 0x001ee80000300a00 */
[----:B------:R-:W-:Y:S09]  /*85c60*/  STL [R1+0x48], R22 ;  /* 0x0000481601007387 */ /* 0x000ff20000100800 */
[----:B------:R-:W-:Y:S04]  /*85c70*/  STL.64 [R1+0x4f0], R32 ;  /* 0x0004f02001007387 */ /* 0x000fe80000100a00 */
[----:B------:R-:W-:Y:S04]  /*85c80*/  STL.64 [R1+0x4f8], R34 ;  /* 0x0004f82201007387 */ /* 0x000fe80000100a00 */
[----:B------:R-:W0:Y:S04]  /*85c90*/  LDSM.16.M88.4 R32, [R4+UR4+0x4800] ;  /* 0x004800040420783b */ /* 0x000e280008000200 */
[----:B-1----:R-:W3:Y:S01]  /*85ca0*/  LDL.LU.64 R42, [R1+0x538] ;  /* 0x00053800012a7983 */ /* 0x002ee20000300a00 */
[----:B------:R-:W-:-:S05]  /*85cb0*/  F2FP.F16.E5M2.UNPACK_B R23, R5 ;  /* 0x00000005ff17723e */ /* 0x000fca00020004ff */
[----:B------:R-:W-:Y:S04]  /*85cc0*/  STL [R1+0x4c], R23 ;  /* 0x00004c1701007387 */ /* 0x000fe80000100800 */
[----:B0-----:R-:W-:Y:S04]  /*85cd0*/  STL.64 [R1+0x1e20], R32 ;  /* 0x001e202001007387 */ /* 0x001fe80000100a00 */
[----:B------:R-:W-:Y:S04]  /*85ce0*/  STL.64 [R1+0x1e28], R34 ;  /* 0x001e282201007387 */ /* 0x000fe80000100a00 */
[----:B------:R-:W4:Y:S04]  /*85cf0*/  LDL.LU.64 R36, [R1+0x550] ;  /* 0x0005500001247983 */ /* 0x000f280000300a00 */
[----:B------:R-:W4:Y:S01]  /*85d00*/  LDL.LU.64 R38, [R1+0x558] ;  /* 0x0005580001267983 */ /* 0x000f220000300a00 */
[----:B------:R-:W-:-:S02]  /*85d10*/  IMAD.MOV.U32 R6, RZ, RZ, R32 ;  /* 0x000000ffff067224 */ /* 0x000fc400078e0020 */
[----:B------:R-:W-:Y:S02]  /*85d20*/  IMAD.MOV.U32 R5, RZ, RZ, R33 ;  /* 0x000000ffff057224 */ /* 0x000fe400078e0021 */
[----:B------:R-:W0:Y:S01]  /*85d30*/  LDSM.16.M88.4 R32, [R4+UR4+0x4a00] ;  /* 0x004a00040420783b */ /* 0x000e220008000200 */
[----:B------:R-:W-:Y:S02]  /*85d40*/  F2FP.F16.E5M2.UNPACK_B R16, R16 ;  /* 0x00000010ff10723e */ /* 0x000fe400020004ff */
[----:B------:R-:W-:-:S03]  /*85d50*/  F2FP.F16.E5M2.UNPACK_B R17, R17 ;  /* 0x00000011ff11723e */ /* 0x000fc600020004ff */
[----:B------:R-:W-:Y:S04]  /*85d60*/  STL [R1+0x40], R16 ;  /* 0x0000401001007387 */ /* 0x000fe80000100800 */
[----:B------:R-:W-:Y:S01]  /*85d70*/  STL [R1+0x44], R17 ;  /* 0x0000441101007387 */ /* 0x000fe20000100800 */
[----:B--2---:R-:W-:-:S15]  /*85d80*/  HMMA.16816.F32 R24, R28, R22, R24 ;  /* 0x000000161c18723c */ /* 0x004fde0000001818 */
[----:B------:R-:W-:-:S08]  /*85d90*/  NOP ;  /* 0x0000000000007918 */ /* 0x000fd00000000000 */
[----:B------:R1:W-:Y:S04]  /*85da0*/  STL.64 [R1+0x510], R24 ;  /* 0x0005101801007387 */ /* 0x0003e80000100a00 */
[----:B------:R2:W-:Y:S04]  /*85db0*/  STL.64 [R1+0x518], R26 ;  /* 0x0005181a01007387 */ /* 0x0005e80000100a00 */
[----:B0-----:R0:W-:Y:S04]  /*85dc0*/  STL.64 [R1+0x1e30], R32 ;  /* 0x001e302001007387 */ /* 0x0011e80000100a00 */
[----:B------:R5:W-:Y:S01]  /*85dd0*/  STL.64 [R1+0x1e38], R34 ;  /* 0x001e382201007387 */ /* 0x000be20000100a00 */
[----:B-1----:R-:W-:-:S02]  /*85de0*/  IMAD.MOV.U32 R25, RZ, RZ, R33 ;  /* 0x000000ffff197224 */ /* 0x002fc400078e0021 */
[----:B--2---:R-:W-:Y:S02]  /*85df0*/  IMAD.MOV.U32 R26, RZ, RZ, R32 ;  /* 0x000000ffff1a7224 */ /* 0x004fe400078e0020 */
[----:B0-----:R-:W2:Y:S04]  /*85e00*/  LDL.LU.64 R32, [R1+0x580] ;  /* 0x0005800001207983 */ /* 0x001ea80000300a00 */
[----:B-----5:R-:W2:Y:S01]  /*85e10*/  LDL.LU.64 R34, [R1+0x588] ;  /* 0x0005880001227983 */ /* 0x020ea20000300a00 */
[----:B------:R-:W-:Y:S02]  /*85e20*/  F2FP.F16.E5M2.UNPACK_B R18, R18 ;  /* 0x00000012ff12723e */ /* 0x000fe400020004ff */
[----:B------:R-:W-:Y:S01]  /*85e30*/  F2FP.F16.E5M2.UNPACK_B R19, R19 ;  /* 0x00000013ff13723e */ /* 0x000fe200020004ff */
[----:B---3--:R-:W-:Y:S01]  /*85e40*/  HMMA.16816.F32 R44, R28, R16, R40 ;  /* 0x000000101c2c723c */ /* 0x008fe20000001828 */
[----:B------:R-:W0:Y:S01]  /*85e50*/  LDSM.16.M88.4 R40, [R4+UR4+0x4c00] ;  /* 0x004c00040428783b */ /* 0x000e220008000200 */
[----:B------:R-:W-:-:S03]  /*85e60*/  F2FP.F16.E5M2.UNPACK_B R12, R12 ;  /* 0x0000000cff0c723e */ /* 0x000fc600020004ff */
[----:B------:R-:W-:Y:S04]  /*85e70*/  STL [R1+0x38], R18 ;  /* 0x0000381201007387 */ /* 0x000fe80000100800 */
[----:B------:R-:W-:-:S14]  /*85e80*/  STL [R1+0x3c], R19 ;  /* 0x00003c1301007387 */ /* 0x000fdc0000100800 */
[----:B------:R-:W-:Y:S04]  /*85e90*/  STL.64 [R1+0x540], R44 ;  /* 0x0005402c01007387 */ /* 0x000fe80000100a00 */
[----:B------:R-:W-:Y:S01]  /*85ea0*/  STL.64 [R1+0x548], R46 ;  /* 0x0005482e01007387 */ /* 0x000fe20000100a00 */
[----:B----4-:R-:W-:Y:S03]  /*85eb0*/  HMMA.16816.F32 R36, R28, R18, R36 ;  /* 0x000000121c24723c */ /* 0x010fe60000001824 */
[----:B0-----:R0:W-:Y:S01]  /*85ec0*/  STL.64 [R1+0x1e40], R40 ;  /* 0x001e402801007387 */ /* 0x0011e20000100a00 */
[----:B------:R-:W-:Y:S02]  /*85ed0*/  IMAD.MOV.U32 R17, RZ, RZ, R40 ;  /* 0x000000ffff117224 */ /* 0x000fe400078e0028 */
[----:B------:R-:W-:Y:S01]  /*85ee0*/  IMAD.MOV.U32 R16, RZ, RZ, R41 ;  /* 0x000000ffff107224 */ /* 0x000fe200078e0029 */
[----:B------:R1:W-:Y:S04]  /*85ef0*/  STL.64 [R1+0x1e48], R42 ;  /* 0x001e482a01007387 */ /* 0x0003e80000100a00 */
[----:B0-----:R-:W3:Y:S04]  /*85f00*/  LDL.LU.64 R40, [R1+0x5a0] ;  /* 0x0005a00001287983 */ /* 0x001ee80000300a00 */
[----:B------:R-:W-:Y:S08]  /*85f10*/  STL [R1+0x30], R12 ;  /* 0x0000300c01007387 */ /* 0x000ff00000100800 */
[----:B------:R-:W-:Y:S04]  /*85f20*/  STL.64 [R1+0x560], R36 ;  /* 0x0005602401007387 */ /* 0x000fe80000100a00 */
[----:B------:R-:W-:Y:S04]  /*85f30*/  STL.64 [R1+0x568], R38 ;  /* 0x0005682601007387 */ /* 0x000fe80000100a00 */
[----:B-1----:R-:W3:Y:S04]  /*85f40*/  LDL.LU.64 R42, [R1+0x5a8] ;  /* 0x0005a800012a7983 */ /* 0x002ee80000300a00 */
        /* <DEDUP_REMOVED lines=49> */
[----:B0-----:R0:W-:Y:S04]  /*86260*/  STL.64 [R1+0x1e80], R36 ;  /* 0x001e802401007387 */ /* 0x0011e80000100a00 */
[----:B------:R-:W-:Y:S04]  /*86270*/  STL.64 [R1+0x1e88], R38 ;  /* 0x001e882601007387 */ /* 0x000fe80000100a00 */
[----:B-1----:R-:W2:Y:S04]  /*86280*/  LDL.LU.64 R40, [R1+0x640] ;  /* 0x0006400001287983 */ /* 0x002ea80000300a00 */
[----:B------:R-:W-:Y:S08]  /*86290*/  STL [R1+0x10], R10 ;  /* 0x0000100a01007387 */ /* 0x000ff00000100800 */
[----:B------:R-:W-:Y:S04]  /*862a0*/  STL.64 [R1+0x5f0], R32 ;  /* 0x0005f02001007387 */ /* 0x000fe80000100a00 */
[----:B------:R-:W-:Y:S04]  /*862b0*/  STL.64 [R1+0x5f8], R34 ;  /* 0x0005f82201007387 */ /* 0x000fe80000100a00 */
[----:B----4-:R-:W2:Y:S04]  /*862c0*/  LDL.LU.64 R42, [R1+0x648] ;  /* 0x00064800012a7983 */ /* 0x010ea80000300a00 */
[----:B------:R-:W1:Y:S01]  /*862d0*/  LDSM.16.M88.4 R32, [R4+UR4+0x5600] ;  /* 0x005600040420783b */ /* 0x000e620008000200 */
[----:B------:R-:W-:-:S05]  /*862e0*/  F2FP.F16.E5M2.UNPACK_B R11, R11 ;  /* 0x0000000bff0b723e */ /* 0x000fca00020004ff */
[----:B------:R-:W-:Y:S01]  /*862f0*/  STL [R1+0x14], R11 ;  /* 0x0000140b01007387 */ /* 0x000fe20000100800 */
[----:B------:R-:W-:Y:S01]  /*86300*/  IMAD.MOV.U32 R2, RZ, RZ, R36 ;  /* 0x000000ffff027224 */ /* 0x000fe200078e0024 */
[----:B0-----:R-:W-:Y:S02]  /*86310*/  F2FP.F16.E5M2.UNPACK_B R36, R15 ;  /* 0x0000000fff24723e */ /* 0x001fe400020004ff */
[----:B-1----:R-:W-:Y:S01]  /*86320*/  STL.64 [R1+0x1e90], R32 ;  /* 0x001e902001007387 */ /* 0x002fe20000100a00 */
[----:B------:R-:W-:Y:S02]  /*86330*/  IMAD.MOV.U32 R8, RZ, RZ, R32 ;  /* 0x000000ffff087224 */ /* 0x000fe400078e0020 */
[----:B------:R-:W-:Y:S01]  /*86340*/  IMAD.MOV.U32 R9, RZ, RZ, R33 ;  /* 0x000000ffff097224 */ /* 0x000fe200078e0021 */
[----:B------:R3:W-:Y:S02]  /*86350*/  STL.64 [R1+0x1e98], R34 ;  /* 0x001e982201007387 */ /* 0x0007e40000100a00 */
[----:B---3--:R-:W-:Y:S02]  /*86360*/  HMMA.16816.F32 R32, R28, R10, R20 ;  /* 0x0000000a1c20723c */ /* 0x008fe40000001814 */
[----:B------:R-:W3:Y:S04]  /*86370*/  LDL.LU.64 R20, [R1+0x670] ;  /* 0x0006700001147983 */ /* 0x000ee80000300a00 */
[----:B------:R-:W-:-:S15]  /*86380*/  STL [R1+0x8], R36 ;  /* 0x0000082401007387 */ /* 0x000fde0000100800 */
[----:B------:R-:W-:-:S02]  /*86390*/  NOP ;  /* 0x0000000000007918 */ /* 0x000fc40000000000 */
        /* <DEDUP_REMOVED lines=14> */
[----:B------:R-:W-:-:S03]  /*86480*/  F2FP.F16.E5M2.UNPACK_B R15, R5 ;  /* 0x00000005ff0f723e */ /* 0x000fc600020004ff */
[----:B------:R-:W-:Y:S04]  /*86490*/  STL [R1], R14 ;  /* 0x0000000e01007387 */ /* 0x000fe80000100800 */
[----:B------:R-:W-:Y:S01]  /*864a0*/  STL [R1+0x4], R15 ;  /* 0x0000040f01007387 */ /* 0x000fe20000100800 */
[----:B--2---:R-:W-:Y:S03]  /*864b0*/  HMMA.16816.F32 R40, R28, R36, R40 ;  /* 0x000000241c28723c */ /* 0x004fe60000001828 */
[----:B------:R-:W0:-:S15]  /*864c0*/  LDSM.16.M88.4 R36, [R4+UR4+0x5a00] ;  /* 0x005a00040424783b */ /* 0x000e1e0008000200 */
[----:B------:R-:W-:-:S05]  /*864d0*/  NOP ;  /* 0x0000000000007918 */ /* 0x000fca0000000000 */
[----:B------:R-:W-:Y:S04]  /*864e0*/  STL.64 [R1+0x630], R40 ;  /* 0x0006302801007387 */ /* 0x000fe80000100a00 */
[----:B------:R-:W-:Y:S04]  /*864f0*/  STL.64 [R1+0x638], R42 ;  /* 0x0006382a01007387 */ /* 0x000fe80000100a00 */
[----:B0-----:R0:W-:Y:S01]  /*86500*/  STL.64 [R1+0x1eb0], R36 ;  /* 0x001eb02401007387 */ /* 0x0011e20000100a00 */
[----:B------:R-:W-:Y:S02]  /*86510*/  IMAD.MOV.U32 R6, RZ, RZ, R36 ;  /* 0x000000ffff067224 */ /* 0x000fe400078e0024 */
        /* <DEDUP_REMOVED lines=17> */
[----:B----4-:R-:W-:Y:S03]  /*86630*/  HMMA.16816.F32 R40, R28, R60, R32 ;  /* 0x0000003c1c28723c */ /* 0x010fe60000001820 */
        /* <DEDUP_REMOVED lines=10> */
[----:B0-----:R-:W4:Y:S04]  /*866e0*/  LDL.LU.64 R32, [R1+0x6f0] ;  /* 0x0006f00001207983 */ /* 0x001f280000300a00 */
[----:B-1----:R-:W4:Y:S01]  /*866f0*/  LDL.LU.64 R34, [R1+0x6f8] ;  /* 0x0006f80001227983 */ /* 0x002f220000300a00 */
[----:B------:R-:W-:Y:S01]  /*86700*/  F2FP.F16.E5M2.UNPACK_B R54, R24 ;  /* 0x00000018ff36723e */ /* 0x000fe200020004ff */
[----:B--2---:R-:W-:Y:S02]  /*86710*/  HMMA.16816.F32 R40, R28, R58, R36 ;  /* 0x0000003a1c28723c */ /* 0x004fe40000001824 */
[----:B------:R-:W0:-:S15]  /*86720*/  LDSM.16.M88.4 R36, [R4+UR4+0x6000] ;  /* 0x006000040424783b */ /* 0x000e1e0008000200 */
[----:B------:R-:W-:-:S06]  /*86730*/  NOP ;  /* 0x0000000000007918 */ /* 0x000fcc0000000000 */
[----:B------:R-:W-:Y:S04]  /*86740*/  STL.64 [R1+0x690], R40 ;  /* 0x0006902801007387 */ /* 0x000fe80000100a00 */
[----:B------:R-:W-:Y:S01]  /*86750*/  STL.64 [R1+0x698], R42 ;  /* 0x0006982a01007387 */ /* 0x000fe20000100a00 */
[----:B------:R-:W-:Y:S02]  /*86760*/  F2FP.F16.E5M2.UNPACK_B R56, R19 ;  /* 0x00000013ff38723e */ /* 0x000fe400020004ff */
[----:B------:R-:W-:Y:S01]  /*86770*/  F2FP.F16.E5M2.UNPACK_B R57, R18 ;  /* 0x00000012ff39723e */ /* 0x000fe200020004ff */
[----:B------:R-:W-:Y:S04]  /*86780*/  LDSM.16.M88.4 R40, [R4+UR4+0x6600] ;  /* 0x006600040428783b */ /* 0x000fe80008000200 */
[----:B0-----:R-:W-:Y:S04]  /*86790*/  STL.64 [R1+0x1ee0], R36 ;  /* 0x001ee02401007387 */ /* 0x001fe80000100a00 */
[----:B------:R-:W-:Y:S04]  /*867a0*/  STL.64 [R1+0x1ee8], R38 ;  /* 0x001ee82601007387 */ /* 0x000fe80000100a00 */
[----:B------:R-:W2:Y:S04]  /*867b0*/  LDL.LU.64 R24, [R1+0x710] ;  /* 0x0007100001187983 */ /* 0x000ea80000300a00 */
[----:B------:R-:W2:Y:S01]  /*867c0*/  LDL.LU.64 R26, [R1+0x718] ;  /* 0x00071800011a7983 */ /* 0x000ea20000300a00 */
[----:B------:R-:W-:-:S02]  /*867d0*/  IMAD.MOV.U32 R18, RZ, RZ, R36 ;  /* 0x000000ffff127224 */ /* 0x000fc400078e0024 */
[----:B------:R-:W-:Y:S02]  /*867e0*/  IMAD.MOV.U32 R19, RZ, RZ, R37 ;  /* 0x000000ffff137224 */ /* 0x000fe400078e0025 */
[----:B------:R-:W0:Y:S01]  /*867f0*/  LDSM.16.M88.4 R36, [R4+UR4+0x6200] ;  /* 0x006200040424783b */ /* 0x000e220008000200 */
[----:B---3--:R-:W-:-:S15]  /*86800*/  HMMA.16816.F32 R20, R28, R56, R20 ;  /* 0x000000381c14723c */ /* 0x008fde0000001814 */
[----:B------:R-:W-:-:S08]  /*86810*/  NOP ;  /* 0x0000000000007918 */ /* 0x000fd00000000000 */
[----:B------:R0:W-:Y:S04]  /*86820*/  STL.64 [R1+0x6b0], R20 ;  /* 0x0006b01401007387 */ /* 0x0001e80000100a00 */
[----:B------:R-:W-:Y:S04]  /*86830*/  STL.64 [R1+0x6b8], R22 ;  /* 0x0006b81601007387 */ /* 0x000fe80000100a00 */
[----:B------:R-:W-:Y:S04]  /*86840*/  STL.64 [R1+0x65d0], R58 ;  /* 0x0065d03a01007387 */ /* 0x000fe80000100a00 */
[----:B------:R-:W-:Y:S01]  /*86850*/  STL.64 [R1+0x65c8], R56 ;  /* 0x0065c83801007387 */ /* 0x000fe20000100a00 */
[----:B0-----:R-:W-:-:S02]  /*86860*/  IMAD.MOV.U32 R20, RZ, RZ, R36 ;  /* 0x000000ffff147224 */ /* 0x001fc400078e0024 */
[----:B------:R-:W-:Y:S01]  /*86870*/  IMAD.MOV.U32 R21, RZ, RZ, R37 ;  /* 0x000000ffff157224 */ /* 0x000fe200078e0025 */
[----:B------:R0:W-:Y:S04]  /*86880*/  STL.64 [R1+0x1ef0], R36 ;  /* 0x001ef02401007387 */ /* 0x0001e80000100a00 */
[----:B------:R1:W-:Y:S04]  /*86890*/  STL.64 [R1+0x1ef8], R38 ;  /* 0x001ef82601007387 */ /* 0x0003e80000100a00 */
[----:B0-----:R-:W3:Y:S04]  /*868a0*/  LDL.LU.64 R36, [R1+0x730] ;  /* 0x0007300001247983 */ /* 0x001ee80000300a00 */
[----:B-1----:R-:W3:Y:S01]  /*868b0*/  LDL.LU.64 R38, [R1+0x738] ;  /* 0x0007380001267983 */ /* 0x002ee20000300a00 */
[----:B------:R-:W-:-:S07]  /*868c0*/  F2FP.F16.E5M2.UNPACK_B R55, R13 ;  /* 0x0000000dff37723e */ /* 0x000fce00020004ff */
[----:B----4-:R-:W-:Y:S01]  /*868d0*/  HMMA.16816.F32 R32, R28, R54, R32 ;  /* 0x000000361c20723c */ /* 0x010fe20000001820 */
[----:B------:R-:W-:Y:S02]  /*868e0*/  F2FP.F16.E5M2.UNPACK_B R52, R12 ;  /* 0x0000000cff34723e */ /* 0x000fe400020004ff */
[----:B------:R-:W-:-:S15]  /*868f0*/  F2FP.F16.E5M2.UNPACK_B R53, R7 ;  /* 0x00000007ff35723e */ /* 0x000fde00020004ff */
[----:B------:R-:W-:-:S05]  /*86900*/  NOP ;  /* 0x0000000000007918 */ /* 0x000fca0000000000 */
[----:B------:R-:W-:Y:S04]  /*86910*/  STL.64 [R1+0x6d0], R32 ;  /* 0x0006d02001007387 */ /* 0x000fe80000100a00 */
[----:B------:R-:W-:Y:S04]  /*86920*/  STL.64 [R1+0x6d8], R34 ;  /* 0x0006d82201007387 */ /* 0x000fe80000100a00 */
[----:B------:R-:W0:Y:S04]  /*86930*/  LDSM.16.M88.4 R32, [R4+UR4+0x6400] ;  /* 0x006400040420783b */ /* 0x000e280008000200 */
[----:B0-----:R0:W-:Y:S01]  /*86940*/  STL.64 [R1+0x1f00], R32 ;  /* 0x001f002001007387 */ /* 0x0011e20000100a00 */
[----:B------:R-:W-:-:S02]  /*86950*/  IMAD.MOV.U32 R22, RZ, RZ, R32 ;  /* 0x000000ffff167224 */ /* 0x000fc400078e0020 */
[----:B------:R-:W-:Y:S01]  /*86960*/  IMAD.MOV.U32 R23, RZ, RZ, R33 ;  /* 0x000000ffff177224 */ /* 0x000fe200078e0021 */
[----:B------:R1:W-:Y:S04]  /*86970*/  STL.64 [R1+0x1f08], R34 ;  /* 0x001f082201007387 */ /* 0x0003e80000100a00 */
[----:B0-----:R-:W4:Y:S04]  /*86980*/  LDL.LU.64 R32, [R1+0x750] ;  /* 0x0007500001207983 */ /* 0x001f280000300a00 */
[----:B-1----:R-:W4:Y:S04]  /*86990*/  LDL.LU.64 R34, [R1+0x758] ;  /* 0x0007580001227983 */ /* 0x002f280000300a00 */
[----:B------:R-:W-:Y:S04]  /*869a0*/  STL.64 [R1+0x65e0], R54 ;  /* 0x0065e03601007387 */ /* 0x000fe80000100a00 */
[----:B------:R-:W-:Y:S01]  /*869b0*/  STL.64 [R1+0x65d8], R52 ;  /* 0x0065d83401007387 */ /* 0x000fe20000100a00 */
[----:B--2---:R-:W-:-:S15]  /*869c0*/  HMMA.16816.F32 R24, R28, R52, R24 ;  /* 0x000000341c18723c */ /* 0x004fde0000001818 */
[----:B------:R-:W-:-:S08]  /*869d0*/  NOP ;  /* 0x0000000000007918 */ /* 0x000fd00000000000 */
[----:B------:R0:W-:Y:S04]  /*869e0*/  STL.64 [R1+0x6f0], R24 ;  /* 0x0006f01801007387 */ /* 0x0001e80000100a00 */
[----:B------:R-:W-:Y:S04]  /*869f0*/  STL.64 [R1+0x6f8], R26 ;  /* 0x0006f81a01007387 */ /* 0x000fe80000100a00 */
[----:B------:R-:W-:Y:S04]  /*86a00*/  STL.64 [R1+0x1f10], R40 ;  /* 0x001f102801007387 */ /* 0x000fe80000100a00 */
[----:B------:R-:W-:Y:S04]  /*86a10*/  STL.64 [R1+0x1f18], R42 ;  /* 0x001f182a01007387 */ /* 0x000fe80000100a00 */
[----:B------:R-:W2:Y:S04]  /*86a20*/  LDL.LU.64 R44, [R1+0x770] ;  /* 0x00077000012c7983 */ /* 0x000ea80000300a00 */
[----:B------:R-:W2:Y:S01]  /*86a30*/  LDL.LU.64 R46, [R1+0x778] ;  /* 0x00077800012e7983 */ /* 0x000ea20000300a00 */
[----:B------:R-:W-:-:S02]  /*86a40*/  F2FP.F16.E5M2.UNPACK_B R2, R2 ;  /* 0x00000002ff02723e */ /* 0x000fc400020004ff */
[----:B------:R-:W-:-:S07]  /*86a50*/  F2FP.F16.E5M2.UNPACK_B R3, R3 ;  /* 0x00000003ff03723e */ /* 0x000fce00020004ff */
[----:B---3--:R-:W-:-:S15]  /*86a60*/  HMMA.16816.F32 R36, R28, R2, R36 ;  /* 0x000000021c24723c */ /* 0x008fde0000001824 */
[----:B------:R-:W-:-:S08]  /*86a70*/  NOP ;  /* 0x0000000000007918 */ /* 0x000fd00000000000 */
[----:B------:R-:W-:Y:S04]  /*86a80*/  STL.64 [R1+0x710], R36 ;  /* 0x0007102401007387 */ /* 0x000fe80000100a00 */
[----:B------:R-:W-:Y:S04]  /*86a90*/  STL.64 [R1+0x718], R38 ;  /* 0x0007182601007387 */ /* 0x000fe80000100a00 */
[----:B------:R-:W1:Y:S01]  /*86aa0*/  LDSM.16.M88.4 R36, [R4+UR4+0x6800] ;  /* 0x006800040424783b */ /* 0x000e620008000200 */
[----:B0-----:R-:W-:Y:S02]  /*86ab0*/  IMAD.MOV.U32 R24, RZ, RZ, R40 ;  /* 0x000000ffff187224 */ /* 0x001fe400078e0028 */
[----:B------:R-:W-:-:S02]  /*86ac0*/  IMAD.MOV.U32 R7, RZ, RZ, R41 ;  /* 0x000000ffff077224 */ /* 0x000fc400078e0029 */
[----:B------:R-:W0:Y:S01]  /*86ad0*/  LDSM.16.M88.4 R40, [R4+UR4+0x6a00] ;  /* 0x006a00040428783b */ /* 0x000e220008000200 */
[----:B------:R-:W-:Y:S02]  /*86ae0*/  F2FP.F16.E5M2.UNPACK_B R8, R8 ;  /* 0x00000008ff08723e */ /* 0x000fe400020004ff */
[----:B------:R-:W-:Y:S01]  /*86af0*/  F2FP.F16.E5M2.UNPACK_B R9, R9 ;  /* 0x00000009ff09723e */ /* 0x000fe200020004ff */
[----:B-1----:R1:W-:Y:S01]  /*86b00*/  STL.64 [R1+0x1f20], R36 ;  /* 0x001f202401007387 */ /* 0x0023e20000100a00 */
[----:B------:R-:W-:Y:S02]  /*86b10*/  IMAD.MOV.U32 R26, RZ, RZ, R36 ;  /* 0x000000ffff1a7224 */ /* 0x000fe400078e0024 */
[----:B------:R-:W-:Y:S01]  /*86b20*/  IMAD.MOV.U32 R27, RZ, RZ, R37 ;  /* 0x000000ffff1b7224 */ /* 0x000fe200078e0025 */
[----:B------:R3:W-:Y:S04]  /*86b30*/  STL.64 [R1+0x1f28], R38 ;  /* 0x001f282601007387 */ /* 0x0007e80000100a00 */
[----:B-1----:R-:W5:Y:S04]  /*86b40*/  LDL.LU.64 R36, [R1+0x790] ;  /* 0x0007900001247983 */ /* 0x002f680000300a00 */
[----:B---3--:R-:W5:Y:S01]  /*86b50*/  LDL.LU.64 R38, [R1+0x798] ;  /* 0x0007980001267983 */ /* 0x008f620000300a00 */
[----:B------:R-:W-:-:S02]  /*86b60*/  F2FP.F16.E5M2.UNPACK_B R10, R10 ;  /* 0x0000000aff0a723e */ /* 0x000fc400020004ff */
[----:B------:R-:W-:Y:S01]  /*86b70*/  F2FP.F16.E5M2.UNPACK_B R11, R11 ;  /* 0x0000000bff0b723e */ /* 0x000fe200020004ff */
[----:B----4-:R-:W-:-:S15]  /*86b80*/  HMMA.16816.F32 R32, R28, R8, R32 ;  /* 0x000000081c20723c */ /* 0x010fde0000001820 */
[----:B------:R-:W-:-:S08]  /*86b90*/  NOP ;  /* 0x0000000000007918 */ /* 0x000fd00000000000 */
[----:B------:R1:W-:Y:S04]  /*86ba0*/  STL.64 [R1+0x730], R32 ;  /* 0x0007302001007387 */ /* 0x0003e80000100a00 */
[----:B------:R-:W-:Y:S04]  /*86bb0*/  STL.64 [R1+0x738], R34 ;  /* 0x0007382201007387 */ /* 0x000fe80000100a00 */
[----:B0-----:R0:W-:Y:S01]  /*86bc0*/  STL.64 [R1+0x1f30], R40 ;  /* 0x001f302801007387 */ /* 0x0011e20000100a00 */
[----:B-1----:R-:W-:-:S03]  /*86bd0*/  IMAD.MOV.U32 R32, RZ, RZ, R40 ;  /* 0x000000ffff207224 */ /* 0x002fc600078e0028 */
[----:B------:R1:W-:Y:S01]  /*86be0*/  STL.64 [R1+0x1f38], R42 ;  /* 0x001f382a01007387 */ /* 0x0003e20000100a00 */
[----:B------:R-:W-:-:S03]  /*86bf0*/  IMAD.MOV.U32 R33, RZ, RZ, R41 ;  /* 0x000000ffff217224 */ /* 0x000fc600078e0029 */
[----:B0-----:R-:W3:Y:S04]  /*86c00*/  LDL.LU.64 R40, [R1+0x7b0] ;  /* 0x0007b00001287983 */ /* 0x001ee80000300a00 */
[----:B-1----:R-:W3:Y:S04]  /*86c10*/  LDL.LU.64 R42, [R1+0x7b8] ;  /* 0x0007b800012a7983 */ /* 0x002ee80000300a00 */
[----:B------:R-:W-:Y:S04]  /*86c20*/  STL.64 [R1+0x65b0], R10 ;  /* 0x0065b00a01007387 */ /* 0x000fe80000100a00 */
[----:B------:R-:W-:Y:S01]  /*86c30*/  STL.64 [R1+0x65a8], R8 ;  /* 0x0065a80801007387 */ /* 0x000fe20000100a00 */
[----:B--2---:R-:W-:-:S15]  /*86c40*/  HMMA.16816.F32 R44, R28, R10, R44 ;  /* 0x0000000a1c2c723c */ /* 0x004fde000000182c */
[----:B------:R-:W-:-:S08]  /*86c50*/  NOP ;  /* 0x0000000000007918 */ /* 0x000fd00000000000 */
[----:B------:R-:W-:Y:S04]  /*86c60*/  STL.64 [R1+0x750], R44 ;  /* 0x0007502c01007387 */ /* 0x000fe80000100a00 */
[----:B------:R-:W-:Y:S04]  /*86c70*/  STL.64 [R1+0x758], R46 ;  /* 0x0007582e01007387 */ /* 0x000fe80000100a00 */
[----:B------:R-:W0:Y:S04]  /*86c80*/  LDSM.16.M88.4 R44, [R4+UR4+0x6c00] ;  /* 0x006c0004042c783b */ /* 0x000e280008000200 */
[----:B0-----:R-:W-:Y:S04]  /*86c90*/  STL.64 [R1+0x1f40], R44 ;  /* 0x001f402c01007387 */ /* 0x001fe80000100a00 */
[----:B------:R-:W-:Y:S04]  /*86ca0*/  STL.64 [R1+0x1f48], R46 ;  /* 0x001f482e01007387 */ /* 0x000fe80000100a00 */
[----:B------:R-:W2:Y:S04]  /*86cb0*/  LDL.LU.64 R8, [R1+0x7f0] ;  /* 0x0007f00001087983 */ /* 0x000ea80000300a00 */
[----:B------:R-:W2:Y:S01]  /*86cc0*/  LDL.LU.64 R10, [R1+0x7f8] ;  /* 0x0007f800010a7983 */ /* 0x000ea20000300a00 */
[----:B------:R-:W-:Y:S01]  /*86cd0*/  F2FP.F16.E5M2.UNPACK_B R12, R6 ;  /* 0x00000006ff0c723e */ /* 0x000fe200020004ff */
[----:B------:R-:W-:Y:S01]  /*86ce0*/  IMAD.MOV.U32 R6, RZ, RZ, R44 ;  /* 0x000000ffff067224 */ /* 0x000fe200078e002c */
[----:B------:R-:W-:Y:S01]  /*86cf0*/  F2FP.F16.E5M2.UNPACK_B R13, R5 ;  /* 0x00000005ff0d723e */ /* 0x000fe200020004ff */
[----:B------:R-:W-:-:S02]  /*86d00*/  IMAD.MOV.U32 R5, RZ, RZ, R45 ;  /* 0x000000ffff057224 */ /* 0x000fc400078e002d */
[----:B------:R-:W0:Y:S04]  /*86d10*/  LDSM.16.M88.4 R44, [R4+UR4+0x6e00] ;  /* 0x006e0004042c783b */ /* 0x000e280008000200 */
[----:B-----5:R-:W-:-:S15]  /*86d20*/  HMMA.16816.F32 R48, R28, R12, R36 ;  /* 0x0000000c1c30723c */ /* 0x020fde0000001824 */
[----:B------:R-:W-:-:S08]  /*86d30*/  NOP ;  /* 0x0000000000007918 */ /* 0x000fd00000000000 */
[----:B------:R1:W-:Y:S04]  /*86d40*/  STL.64 [R1+0x770], R48 ;  /* 0x0007703001007387 */ /* 0x0003e80000100a00 */
[----:B------:R4:W-:Y:S04]  /*86d50*/  STL.64 [R1+0x778], R50 ;  /* 0x0007783201007387 */ /* 0x0009e80000100a00 */
[----:B0-----:R-:W-:Y:S04]  /*86d60*/  STL.64 [R1+0x1f50], R44 ;  /* 0x001f502c01007387 */ /* 0x001fe80000100a00 */
[----:B------:R-:W-:Y:S04]  /*86d70*/  STL.64 [R1+0x1f58], R46 ;  /* 0x001f582e01007387 */ /* 0x000fe80000100a00 */
[----:B-1----:R-:W5:Y:S04]  /*86d80*/  LDL.LU.64 R48, [R1+0x810] ;  /* 0x0008100001307983 */ /* 0x002f680000300a00 */
[----:B----4-:R-:W5:Y:S01]  /*86d90*/  LDL.LU.64 R50, [R1+0x818] ;  /* 0x0008180001327983 */ /* 0x010f620000300a00 */
[----:B------:R-:W-:-:S02]  /*86da0*/  F2FP.F16.E5M2.UNPACK_B R14, R14 ;  /* 0x0000000eff0e723e */ /* 0x000fc400020004ff */
[----:B------:R-:W-:-:S07]  /*86db0*/  F2FP.F16.E5M2.UNPACK_B R15, R15 ;  /* 0x0000000fff0f723e */ /* 0x000fce00020004ff */
[----:B---3--:R-:W-:Y:S01]  /*86dc0*/  HMMA.16816.F32 R40, R28, R14, R40 ;  /* 0x0000000e1c28723c */ /* 0x008fe20000001828 */
[----:B------:R-:W-:Y:S02]  /*86dd0*/  F2FP.F16.E5M2.UNPACK_B R16, R16 ;  /* 0x00000010ff10723e */ /* 0x000fe400020004ff */
[----:B------:R-:W-:-:S15]  /*86de0*/  F2FP.F16.E5M2.UNPACK_B R17, R17 ;  /* 0x00000011ff11723e */ /* 0x000fde00020004ff */
[----:B------:R-:W-:-:S05]  /*86df0*/  NOP ;  /* 0x0000000000007918 */ /* 0x000fca0000000000 */
[----:B------:R-:W-:Y:S04]  /*86e00*/  STL.64 [R1+0x7a0], R40 ;  /* 0x0007a02801007387 */ /* 0x000fe80000100a00 */
[----:B------:R-:W-:Y:S04]  /*86e10*/  STL.64 [R1+0x7a8], R42 ;  /* 0x0007a82a01007387 */ /* 0x000fe80000100a00 */
[----:B------:R-:W0:Y:S01]  /*86e20*/  LDSM.16.M88.4 R40, [R4+UR4+0x7000] ;  /* 0x007000040428783b */ /* 0x000e220008000200 */
[----:B------:R-:W-:-:S03]  /*86e30*/  IMAD.MOV.U32 R36, RZ, RZ, R44 ;  /* 0x000000ffff247224 */ /* 0x000fc600078e002c */
[----:B------:R-:W-:Y:S01]  /*86e40*/  STL.64 [R1+0x6590], R14 ;  /* 0x0065900e01007387 */ /* 0x000fe20000100a00 */
[----:B------:R-:W-:-:S03]  /*86e50*/  IMAD.MOV.U32 R37, RZ, RZ, R45 ;  /* 0x000000ffff257224 */ /* 0x000fc600078e002d */
[----:B------:R-:W-:Y:S04]  /*86e60*/  STL.64 [R1+0x6588], R12 ;  /* 0x0065880c01007387 */ /* 0x000fe80000100a00 */
[----:B0-----:R-:W-:Y:S04]  /*86e70*/  STL.64 [R1+0x1f60], R40 ;  /* 0x001f602801007387 */ /* 0x001fe80000100a00 */
[----:B------:R-:W-:Y:S04]  /*86e80*/  STL.64 [R1+0x1f68], R42 ;  /* 0x001f682a01007387 */ /* 0x000fe80000100a00 */
[----:B------:R-:W3:Y:S04]  /*86e90*/  LDL.LU.64 R44, [R1+0x830] ;  /* 0x00083000012c7983 */ /* 0x000ee80000300a00 */
[----:B------:R-:W3:Y:S01]  /*86ea0*/  LDL.LU.64 R46, [R1+0x838] ;  /* 0x00083800012e7983 */ /* 0x000ee20000300a00 */
[----:B------:R-:W-:-:S02]  /*86eb0*/  IMAD.MOV.U32 R38, RZ, RZ, R40 ;  /* 0x000000ffff267224 */ /* 0x000fc400078e0028 */
[----:B------:R-:W-:Y:S01]  /*86ec0*/  IMAD.MOV.U32 R39, RZ, RZ, R41 ;  /* 0x000000ffff277224 */ /* 0x000fe200078e0029 */
[----:B--2---:R-:W-:-:S15]  /*86ed0*/  HMMA.16816.F32 R8, R28, R16, R8 ;  /* 0x000000101c08723c */ /* 0x004fde0000001808 */
[----:B------:R-:W-:-:S08]  /*86ee0*/  NOP ;  /* 0x0000000000007918 */ /* 0x000fd00000000000 */
[----:B------:R-:W-:Y:S04]  /*86ef0*/  STL.64 [R1+0x7c0], R8 ;  /* 0x0007c00801007387 */ /* 0x000fe80000100a00 */
[----:B------:R-:W-:Y:S04]  /*86f00*/  STL.64 [R1+0x7c8], R10 ;  /* 0x0007c80a01007387 */ /* 0x000fe80000100a00 */
[----:B------:R-:W0:Y:S04]  /*86f10*/  LDSM.16.M88.4 R8, [R4+UR4+0x7200] ;  /* 0x007200040408783b */ /* 0x000e280008000200 */
[----:B0-----:R0:W-:Y:S01]  /*86f20*/  STL.64 [R1+0x1f70], R8 ;  /* 0x001f700801007387 */ /* 0x0011e20000100a00 */
[----:B------:R-:W-:-:S02]  /*86f30*/  IMAD.MOV.U32 R40, RZ, RZ, R8 ;  /* 0x000000ffff287224 */ /* 0x000fc400078e0008 */
[----:B------:R-:W-:Y:S01]  /*86f40*/  IMAD.MOV.U32 R41, RZ, RZ, R9 ;  /* 0x000000ffff297224 */ /* 0x000fe200078e0009 */
[----:B------:R1:W-:Y:S04]  /*86f50*/  STL.64 [R1+0x1f78], R10 ;  /* 0x001f780a01007387 */ /* 0x0003e80000100a00 */
[----:B0-----:R-:W2:Y:S04]  /*86f60*/  LDL.LU.64 R8, [R1+0x850] ;  /* 0x0008500001087983 */ /* 0x001ea80000300a00 */
[----:B-1----:R-:W2:Y:S01]  /*86f70*/  LDL.LU.64 R10, [R1+0x858] ;  /* 0x00085800010a7983 */ /* 0x002ea20000300a00 */
[----:B------:R-:W-:-:S02]  /*86f80*/  F2FP.F16.E5M2.UNPACK_B R18, R18 ;  /* 0x00000012ff12723e */ /* 0x000fc400020004ff */
[----:B------:R-:W-:-:S07]  /*86f90*/  F2FP.F16.E5M2.UNPACK_B R19, R19 ;  /* 0x00000013ff13723e */ /* 0x000fce00020004ff */
[----:B-----5:R-:W-:Y:S06]  /*86fa0*/  HMMA.16816.F32 R12, R28, R18, R48 ;  /* 0x000000121c0c723c */ /* 0x020fec0000001830 */
[----:B------:R-:W-:Y:S04]  /*86fb0*/  STL.64 [R1+0x6580], R18 ;  /* 0x0065801201007387 */ /* 0x000fe80000100a00 */
[----:B------:R-:W-:Y:S04]  /*86fc0*/  STL.64 [R1+0x6578], R16 ;  /* 0x0065781001007387 */ /* 0x000fe80000100a00 */
[----:B------:R-:W-:Y:S09]  /*86fd0*/  LDSM.16.M88.4 R16, [R4+UR4+0x7600] ;  /* 0x007600040410783b */ /* 0x000ff20008000200 */
        /* <DEDUP_REMOVED lines=8> */
[----:B-1----:R-:W4:Y:S01]  /*87060*/  LDL.LU.64 R14, [R1+0x8d8] ;  /* 0x0008d800010e7983 */ /* 0x002f220000300a00 */
[----:B------:R-:W-:-:S02]  /*87070*/  F2FP.F16.E5M2.UNPACK_B R20, R20 ;  /* 0x00000014ff14723e */ /* 0x000fc400020004ff */
[----:B------:R-:W-:-:S07]  /*87080*/  F2FP.F16.E5M2.UNPACK_B R21, R21 ;  /* 0x00000015ff15723e */ /* 0x000fce00020004ff */
[----:B---3--:R-:W-:Y:S01]  /*87090*/  HMMA.16816.F32 R48, R28, R20, R44 ;  /* 0x000000141c30723c */ /* 0x008fe2000000182c */
[----:B------:R-:W-:Y:S02]  /*870a0*/  F2FP.F16.E5M2.UNPACK_B R22, R22 ;  /* 0x00000016ff16723e */ /* 0x000fe400020004ff */
[----:B------:R-:W-:-:S04]  /*870b0*/  F2FP.F16.E5M2.UNPACK_B R23, R23 ;  /* 0x00000017ff17723e */ /* 0x000fc800020004ff */
[----:B------:R-:W-:Y:S02]  /*870c0*/  IMAD.MOV.U32 R44, RZ, RZ, R16 ;  /* 0x000000ffff2c7224 */ /* 0x000fe400078e0010 */
[----:B------:R-:W-:-:S14]  /*870d0*/  IMAD.MOV.U32 R45, RZ, RZ, R17 ;  /* 0x000000ffff2d7224 */ /* 0x000fdc00078e0011 */
[----:B------:R-:W-:Y:S04]  /*870e0*/  STL.64 [R1+0x810], R48 ;  /* 0x0008103001007387 */ /* 0x000fe80000100a00 */
[----:B------:R-:W-:Y:S04]  /*870f0*/  STL.64 [R1+0x818], R50 ;  /* 0x0008183201007387 */ /* 0x000fe80000100a00 */
[----:B------:R-:W-:Y:S04]  /*87100*/  STL.64 [R1+0x1f90], R16 ;  /* 0x001f901001007387 */ /* 0x000fe80000100a00 */
[----:B------:R2:W-:Y:S02]  /*87110*/  STL.64 [R1+0x1f98], R18 ;  /* 0x001f981201007387 */ /* 0x0005e40000100a00 */
[----:B--2---:R-:W-:Y:S02]  /*87120*/  HMMA.16816.F32 R16, R28, R22, R8 ;  /* 0x000000161c10723c */ /* 0x004fe40000001808 */
[----:B------:R-:W2:Y:S04]  /*87130*/  LDL.LU.64 R8, [R1+0x890] ;  /* 0x0008900001087983 */ /* 0x000ea80000300a00 */
[----:B------:R-:W2:-:S15]  /*87140*/  LDL.LU.64 R10, [R1+0x898] ;  /* 0x00089800010a7983 */ /* 0x000e9e0000300a00 */
[----:B------:R-:W-:-:S02]  /*87150*/  NOP ;  /* 0x0000000000007918 */ /* 0x000fc40000000000 */
[----:B------:R-:W-:Y:S04]  /*87160*/  STL.64 [R1+0x840], R16 ;  /* 0x0008401001007387 */ /* 0x000fe80000100a00 */
[----:B------:R-:W-:Y:S04]  /*87170*/  STL.64 [R1+0x848], R18 ;  /* 0x0008481201007387 */ /* 0x000fe80000100a00 */
[----:B------:R-:W0:Y:S01]  /*87180*/  LDSM.16.M88.4 R16, [R4+UR4+0x7800] ;  /* 0x007800040410783b */ /* 0x000e220008000200 */
[----:B------:R-:W-:Y:S02]  /*87190*/  F2FP.F16.E5M2.UNPACK_B R24, R24 ;  /* 0x00000018ff18723e */ /* 0x000fe400020004ff */
[----:B------:R-:W-:Y:S01]  /*871a0*/  F2FP.F16.E5M2.UNPACK_B R25, R7 ;  /* 0x00000007ff19723e */ /* 0x000fe200020004ff */
[----:B------:R-:W-:Y:S04]  /*871b0*/  STL.64 [R1+0x65a0], R22 ;  /* 0x0065a01601007387 */ /* 0x000fe80000100a00 */
[----:B------:R-:W-:Y:S01]  /*871c0*/  STL.64 [R1+0x6598], R20 ;  /* 0x0065981401007387 */ /* 0x000fe20000100a00 */
[----:B------:R-:W-:-:S02]  /*871d0*/  F2FP.F16.E5M2.UNPACK_B R26, R26 ;  /* 0x0000001aff1a723e */ /* 0x000fc400020004ff */
[----:B------:R-:W-:Y:S01]  /*871e0*/  F2FP.F16.E5M2.UNPACK_B R27, R27 ;  /* 0x0000001bff1b723e */ /* 0x000fe200020004ff */
[----:B------:R-:W-:Y:S04]  /*871f0*/  LDSM.16.M88.4 R20, [R4+UR4+0x7e00] ;  /* 0x007e00040414783b */ /* 0x000fe80008000200 */
[----:B0-----:R-:W-:Y:S01]  /*87200*/  STL.64 [R1+0x1fa0], R16 ;  /* 0x001fa01001007387 */ /* 0x001fe20000100a00 */
[----:B------:R-:W-:Y:S02]  /*87210*/  IMAD.MOV.U32 R46, RZ, RZ, R16 ;  /* 0x000000ffff2e7224 */ /* 0x000fe400078e0010 */
[----:B------:R-:W-:Y:S01]  /*87220*/  IMAD.MOV.U32 R7, RZ, RZ, R17 ;  /* 0x000000ffff077224 */ /* 0x000fe200078e0011 */
[----:B------:R4:W-:Y:S02]  /*87230*/  STL.64 [R1+0x1fa8], R18 ;  /* 0x001fa81201007387 */ /* 0x0009e40000100a00 */
[----:B----4-:R-:W-:Y:S02]  /*87240*/  HMMA.16816.F32 R16, R28, R24, R12 ;  /* 0x000000181c10723c */ /* 0x010fe4000000180c */
[----:B------:R-:W0:-:S15]  /*87250*/  LDSM.16.M88.4 R12, [R4+UR4+0x7a00] ;  /* 0x007a0004040c783b */ /* 0x000e1e0008000200 */
[----:B------:R-:W-:-:S06]  /*87260*/  NOP ;  /* 0x0000000000007918 */ /* 0x000fcc0000000000 */
[----:B------:R-:W-:Y:S04]  /*87270*/  STL.64 [R1+0x860], R16 ;  /* 0x0008601001007387 */ /* 0x000fe80000100a00 */
[----:B------:R-:W-:Y:S04]  /*87280*/  STL.64 [R1+0x868], R18 ;  /* 0x0008681201007387 */ /* 0x000fe80000100a00 */
[----:B0-----:R-:W-:Y:S01]  /*87290*/  STL.64 [R1+0x1fb0], R12 ;  /* 0x001fb00c01007387 */ /* 0x001fe20000100a00 */
[----:B------:R-:W-:Y:S02]  /*872a0*/  IMAD.MOV.U32 R48, RZ, RZ, R12 ;  /* 0x000000ffff307224 */ /* 0x000fe400078e000c */
[----:B------:R-:W-:Y:S01]  /*872b0*/  IMAD.MOV.U32 R49, RZ, RZ, R13 ;  /* 0x000000ffff317224 */ /* 0x000fe200078e000d */
[----:B------:R-:W-:Y:S04]  /*872c0*/  STL.64 [R1+0x1fb8], R14 ;  /* 0x001fb80e01007387 */ /* 0x000fe80000100a00 */
[----:B------:R-:W0:Y:S04]  /*872d0*/  LDSM.16.M88.4 R12, [R4+UR4+0x7c00] ;  /* 0x007c0004040c783b */ /* 0x000e280008000200 */
[----:B0-----:R-:W-:Y:S01]  /*872e0*/  STL.64 [R1+0x1fc0], R12 ;  /* 0x001fc00c01007387 */ /* 0x001fe20000100a00 */
[----:B------:R-:W-:-:S02]  /*872f0*/  IMAD.MOV.U32 R19, RZ, RZ, R12 ;  /* 0x000000ffff137224 */ /* 0x000fc400078e000c */
[----:B------:R-:W-:Y:S01]  /*87300*/  IMAD.MOV.U32 R18, RZ, RZ, R13 ;  /* 0x000000ffff127224 */ /* 0x000fe200078e000d */
[----:B------:R2:W-:Y:S02]  /*87310*/  STL.64 [R1+0x1fc8], R14 ;  /* 0x001fc80e01007387 */ /* 0x0005e40000100a00 */
[----:B--2---:R-:W-:Y:S02]  /*87320*/  HMMA.16816.F32 R12, R28, R26, R8 ;  /* 0x0000001a1c0c723c */ /* 0x004fe40000001808 */
[----:B------:R-:W2:Y:S04]  /*87330*/  LDL.LU.64 R8, [R1+0x8b0] ;  /* 0x0008b00001087983 */ /* 0x000ea80000300a00 */
[----:B------:R-:W2:-:S15]  /*87340*/  LDL.LU.64 R10, [R1+0x8b8] ;  /* 0x0008b800010a7983 */ /* 0x000e9e0000300a00 */
[----:B------:R-:W-:-:S02]  /*87350*/  NOP ;  /* 0x0000000000007918 */ /* 0x000fc40000000000 */
[----:B------:R0:W-:Y:S04]  /*87360*/  STL.64 [R1+0x890], R12 ;  /* 0x0008900c01007387 */ /* 0x0001e80000100a00 */
[----:B------:R1:W-:Y:S04]  /*87370*/  STL.64 [R1+0x898], R14 ;  /* 0x0008980e01007387 */ /* 0x0003e80000100a00 */
[----:B------:R-:W-:Y:S04]  /*87380*/  STL.64 [R1+0x65c0], R26 ;  /* 0x0065c01a01007387 */ /* 0x000fe80000100a00 */
[----:B------:R3:W-:Y:S04]  /*87390*/  STL.64 [R1+0x65b8], R24 ;  /* 0x0065b81801007387 */ /* 0x0007e80000100a00 */
[----:B0-----:R-:W4:Y:S04]  /*873a0*/  LDL.LU.64 R12, [R1+0x8e0] ;  /* 0x0008e000010c7983 */ /* 0x001f280000300a00 */
[----:B-1----:R-:W4:Y:S04]  /*873b0*/  LDL.LU.64 R14, [R1+0x8e8] ;  /* 0x0008e800010e7983 */ /* 0x002f280000300a00 */
[----:B------:R-:W-:Y:S04]  /*873c0*/  STL.64 [R1+0x1fd0], R20 ;  /* 0x001fd01401007387 */ /* 0x000fe80000100a00 */
[----:B------:R2:W-:Y:S04]  /*873d0*/  STL.64 [R1+0x1fd8], R22 ;  /* 0x001fd81601007387 */ /* 0x0005e80000100a00 */
[----:B---3--:R-:W3:Y:S04]  /*873e0*/  LDL.LU.64 R24, [R1+0x900] ;  /* 0x0009000001187983 */ /* 0x008ee80000300a00 */
[----:B------:R-:W3:Y:S01]  /*873f0*/  LDL.LU.64 R26, [R1+0x908] ;  /* 0x00090800011a7983 */ /* 0x000ee20000300a00 */
[----:B------:R-:W-:-:S02]  /*87400*/  F2FP.F16.E5M2.UNPACK_B R32, R32 ;  /* 0x00000020ff20723e */ /* 0x000fc400020004ff */
[----:B------:R-:W-:Y:S01]  /*87410*/  F2FP.F16.E5M2.UNPACK_B R33, R33 ;  /* 0x00000021ff21723e */ /* 0x000fe200020004ff */
[----:B------:R-:W5:Y:S01]  /*87420*/  LDL.LU R58, [R1+0x1ff4] ;  /* 0x001ff400013a7983 */ /* 0x000f620000300800 */
[----:B------:R-:W-:-:S03]  /*87430*/  F2FP.F16.E5M2.UNPACK_B R35, R5 ;  /* 0x00000005ff23723e */ /* 0x000fc600020004ff */
[----:B------:R-:W5:Y:S01]  /*87440*/  LDL.LU R4, [R1+0x1ff0] ;  /* 0x001ff00001047983 */ /* 0x000f620000300800 */
[----:B------:R-:W-:Y:S01]  /*87450*/  F2FP.F16.E5M2.UNPACK_B R34, R6 ;  /* 0x00000006ff22723e */ /* 0x000fe200020004ff */
[----:B------:R-:W-:Y:S02]  /*87460*/  IMAD.MOV.U32 R17, RZ, RZ, R20 ;  /* 0x000000ffff117224 */ /* 0x000fe400078e0014 */
[----:B------:R-:W5:Y:S01]  /*87470*/  LDL.LU R59, [R1+0x1ffc] ;  /* 0x001ffc00013b7983 */ /* 0x000f620000300800 */
[----:B------:R-:W-:-:S03]  /*87480*/  IMAD.MOV.U32 R16, RZ, RZ, R21 ;  /* 0x000000ffff107224 */ /* 0x000fc600078e0015 */
[----:B------:R-:W5:Y:S04]  /*87490*/  LDL.LU R5, [R1+0x1ff8] ;  /* 0x001ff80001057983 */ /* 0x000f680000300800 */
[----:B------:R-:W5:Y:S04]  /*874a0*/  LDL.LU R6, [R1+0x2004] ;  /* 0x0020040001067983 */ /* 0x000f680000300800 */
[----:B------:R-:W5:Y:S01]  /*874b0*/  LDL.LU R47, [R1+0x2000] ;  /* 0x00200000012f7983 */ /* 0x000f620000300800 */
[----:B--2---:R-:W-:Y:S03]  /*874c0*/  HMMA.16816.F32 R20, R28, R32, R8 ;  /* 0x000000201c14723c */ /* 0x004fe60000001808 */
[----:B------:R-:W2:Y:S04]  /*874d0*/  LDL.LU.64 R8, [R1+0x920] ;  /* 0x0009200001087983 */ /* 0x000ea80000300a00 */
[----:B------:R-:W2:Y:S01]  /*874e0*/  LDL.LU.64 R10, [R1+0x928] ;  /* 0x00092800010a7983 */ /* 0x000ea20000300a00 */
[----:B------:R-:W-:-:S02]  /*874f0*/  F2FP.F16.E5M2.UNPACK_B R36, R36 ;  /* 0x00000024ff24723e */ /* 0x000fc400020004ff */
[----:B------:R-:W-:Y:S01]  /*87500*/  F2FP.F16.E5M2.UNPACK_B R37, R37 ;  /* 0x00000025ff25723e */ /* 0x000fe200020004ff */
[----:B----4-:R-:W-:-:S12]  /*87510*/  HMMA.16816.F32 R12, R28, R34, R12 ;  /* 0x000000221c0c723c */ /* 0x010fd8000000180c */
[----:B------:R0:W-:Y:S04]  /*87520*/  STL.64 [R1+0x8b0], R20 ;  /* 0x0008b01401007387 */ /* 0x0001e80000100a00 */
[----:B------:R1:W-:Y:S04]  /*87530*/  STL.64 [R1+0x8b8], R22 ;  /* 0x0008b81601007387 */ /* 0x0003e80000100a00 */
[----:B0-----:R-:W4:Y:S04]  /*87540*/  LDL.LU.64 R20, [R1+0x940] ;  /* 0x0009400001147983 */ /* 0x001f280000300a00 */
[----:B-1----:R-:W4:Y:S04]  /*87550*/  LDL.LU.64 R22, [R1+0x948] ;  /* 0x0009480001167983 */ /* 0x002f280000300a00 */
[----:B------:R0:W-:Y:S04]  /*87560*/  STL.64 [R1+0x8e0], R12 ;  /* 0x0008e00c01007387 */ /* 0x0001e80000100a00 */
[----:B------:R1:W-:Y:S01]  /*87570*/  STL.64 [R1+0x8e8], R14 ;  /* 0x0008e80e01007387 */ /* 0x0003e20000100a00 */
[----:B---3--:R-:W-:Y:S03]  /*87580*/  HMMA.16816.F32 R24, R28, R36, R24 ;  /* 0x000000241c18723c */ /* 0x008fe60000001818 */
[----:B0-----:R-:W3:Y:S04]  /*87590*/  LDL.LU.64 R12, [R1+0x970] ;  /* 0x00097000010c7983 */ /* 0x001ee80000300a00 */
[----:B-1----:R-:W3:Y:S01]  /*875a0*/  LDL.LU.64 R14, [R1+0x978] ;  /* 0x00097800010e7983 */ /* 0x002ee20000300a00 */
[----:B------:R-:W-:-:S02]  /*875b0*/  F2FP.F16.E5M2.UNPACK_B R38, R38 ;  /* 0x00000026ff26723e */ /* 0x000fc400020004ff */
[----:B------:R-:W-:Y:S01]  /*875c0*/  F2FP.F16.E5M2.UNPACK_B R39, R39 ;  /* 0x00000027ff27723e */ /* 0x000fe200020004ff */
[----:B------:R-:W5:Y:S04]  /*875d0*/  LDL.LU R50, [R1+0x200c] ;  /* 0x00200c0001327983 */ /* 0x000f680000300800 */
[----:B------:R-:W5:Y:S04]  /*875e0*/  LDL.LU R51, [R1+0x2008] ;  /* 0x0020080001337983 */ /* 0x000f680000300800 */
[----:B------:R-:W-:Y:S04]  /*875f0*/  STL.64 [R1+0x65f0], R34 ;  /* 0x0065f02201007387 */ /* 0x000fe80000100a00 */
[----:B------:R-:W-:Y:S04]  /*87600*/  STL.64 [R1+0x65e8], R32 ;  /* 0x0065e82001007387 */ /* 0x000fe80000100a00 */
[----:B------:R-:W-:Y:S04]  /*87610*/  STL.64 [R1+0x900], R24 ;  /* 0x0009001801007387 */ /* 0x000fe80000100a00 */
[----:B------:R2:W-:Y:S02]  /*87620*/  STL.64 [R1+0x908], R26 ;  /* 0x0009081a01007387 */ /* 0x0005e40000100a00 */
[----:B--2---:R-:W-:Y:S02]  /*87630*/  HMMA.16816.F32 R24, R28, R38, R8 ;  /* 0x000000261c18723c */ /* 0x004fe40000001808 */
[----:B------:R-:W2:Y:S04]  /*87640*/  LDL.LU.64 R8, [R1+0x990] ;  /* 0x0009900001087983 */ /* 0x000ea80000300a00 */
[----:B------:R-:W2:Y:S01]  /*87650*/  LDL.LU.64 R10, [R1+0x998] ;  /* 0x00099800010a7983 */ /* 0x000ea20000300a00 */
[----:B------:R-:W-:-:S02]  /*87660*/  F2FP.F16.E5M2.UNPACK_B R40, R40 ;  /* 0x00000028ff28723e */ /* 0x000fc400020004ff */
[----:B------:R-:W-:Y:S02]  /*87670*/  F2FP.F16.E5M2.UNPACK_B R41, R41 ;  /* 0x00000029ff29723e */ /* 0x000fe400020004ff */
[----:B------:R-:W-:Y:S02]  /*87680*/  F2FP.F16.E5M2.UNPACK_B R42, R42 ;  /* 0x0000002aff2a723e */ /* 0x000fe400020004ff */
[----:B------:R-:W-:Y:S02]  /*87690*/  F2FP.F16.E5M2.UNPACK_B R43, R43 ;  /* 0x0000002bff2b723e */ /* 0x000fe400020004ff */
[----:B------:R-:W-:-:S08]  /*876a0*/  F2FP.F16.E5M2.UNPACK_B R44, R44 ;  /* 0x0000002cff2c723e */ /* 0x000fd000020004ff */
[----:B------:R-:W-:Y:S04]  /*876b0*/  STL.64 [R1+0x930], R24 ;  /* 0x0009301801007387 */ /* 0x000fe80000100a00 */
[----:B------:R-:W-:Y:S01]  /*876c0*/  STL.64 [R1+0x938], R26 ;  /* 0x0009381a01007387 */ /* 0x000fe20000100a00 */
[C---:B----4-:R-:W-:Y:S03]  /*876d0*/  HMMA.16816.F32 R20, R28.reuse, R40, R20 ;  /* 0x000000281c14723c */ /* 0x050fe60000001814 */
[----:B------:R-:W-:Y:S03]  /*876e0*/  STL.64 [R1+0x6600], R38 ;  /* 0x0066002601007387 */ /* 0x000fe60000100a00 */
[----:B---3--:R-:W-:Y:S01]  /*876f0*/  HMMA.16816.F32 R12, R28, R42, R12 ;  /* 0x0000002a1c0c723c */ /* 0x008fe2000000180c */
[----:B------:R-:W-:-:S15]  /*87700*/  STL.64 [R1+0x65f8], R36 ;  /* 0x0065f82401007387 */ /* 0x000fde0000100a00 */
[----:B------:R-:W-:-:S01]  /*87710*/  NOP ;  /* 0x0000000000007918 */ /* 0x000fc20000000000 */
[----:B------:R0:W-:Y:S01]  /*87720*/  STL.64 [R1+0x950], R20 ;  /* 0x0009501401007387 */ /* 0x0001e20000100a00 */
[----:B------:R-:W-:-:S03]  /*87730*/  F2FP.F16.E5M2.UNPACK_B R45, R45 ;  /* 0x0000002dff2d723e */ /* 0x000fc600020004ff */
[----:B------:R1:W-:Y:S04]  /*87740*/  STL.64 [R1+0x958], R22 ;  /* 0x0009581601007387 */ /* 0x0003e80000100a00 */
[----:B0-----:R-:W3:Y:S04]  /*87750*/  LDL.LU.64 R20, [R1+0x9c0] ;  /* 0x0009c00001147983 */ /* 0x001ee80000300a00 */
[----:B-1----:R-:W3:Y:S04]  /*87760*/  LDL.LU.64 R22, [R1+0x9c8] ;  /* 0x0009c80001167983 */ /* 0x002ee80000300a00 */
[----:B------:R0:W-:Y:S04]  /*87770*/  STL.64 [R1+0x980], R12 ;  /* 0x0009800c01007387 */ /* 0x0001e80000100a00 */
[----:B------:R1:W-:Y:S04]  /*87780*/  STL.64 [R1+0x988], R14 ;  /* 0x0009880e01007387 */ /* 0x0003e80000100a00 */
[----:B------:R-:W-:Y:S04]  /*87790*/  STL.64 [R1+0x6610], R42 ;  /* 0x0066102a01007387 */ /* 0x000fe80000100a00 */
[----:B------:R-:W-:Y:S04]  /*877a0*/  STL.64 [R1+0x6608], R40 ;  /* 0x0066082801007387 */ /* 0x000fe80000100a00 */
[----:B0-----:R-:W4:Y:S04]  /*877b0*/  LDL.LU.64 R12, [R1+0x1210] ;  /* 0x00121000010c7983 */ /* 0x001f280000300a00 */
[----:B-1----:R-:W4:Y:S01]  /*877c0*/  LDL.LU.64 R14, [R1+0x1218] ;  /* 0x00121800010e7983 */ /* 0x002f220000300a00 */
[----:B--2---:R-:W-:Y:S03]  /*877d0*/  HMMA.16816.F32 R24, R28, R44, R8 ;  /* 0x0000002c1c18723c */ /* 0x004fe60000001808 */
[----:B------:R-:W2:Y:S04]  /*877e0*/  LDL.LU.64 R8, [R1+0x1200] ;  /* 0x0012000001087983 */ /* 0x000ea80000300a00 */
[----:B------:R-:W2:Y:S01]  /*877f0*/  LDL.LU.64 R10, [R1+0x1208] ;  /* 0x00120800010a7983 */ /* 0x000ea20000300a00 */
[----:B-----5:R-:W-:Y:S01]  /*87800*/  IMAD R6, R47, 0x100, R6 ;  /* 0x000001002f067824 */ /* 0x020fe200078e0206 */
[----:B------:R-:W-:-:S02]  /*87810*/  F2FP.F16.E5M2.UNPACK_B R46, R46 ;  /* 0x0000002eff2e723e */ /* 0x000fc400020004ff */
[----:B------:R-:W-:Y:S02]  /*87820*/  F2FP.F16.E5M2.UNPACK_B R47, R7 ;  /* 0x00000007ff2f723e */ /* 0x000fe400020004ff */
[----:B------:R-:W-:Y:S02]  /*87830*/  F2FP.F16.E5M2.UNPACK_B R48, R48 ;  /* 0x00000030ff30723e */ /* 0x000fe400020004ff */
[----:B------:R-:W-:Y:S01]  /*87840*/  F2FP.F16.E5M2.UNPACK_B R49, R49 ;  /* 0x00000031ff31723e */ /* 0x000fe200020004ff */
[----:B------:R-:W-:Y:S01]  /*87850*/  IMAD R7, R51, 0x100, R50 ;  /* 0x0000010033077824 */ /* 0x000fe200078e0232 */
[----:B------:R-:W-:Y:S02]  /*87860*/  F2FP.F16.E5M2.UNPACK_B R50, R19 ;  /* 0x00000013ff32723e */ /* 0x000fe400020004ff */
[----:B------:R-:W-:-:S04]  /*87870*/  F2FP.F16.E5M2.UNPACK_B R51, R18 ;  /* 0x00000012ff33723e */ /* 0x000fc800020004ff */
[----:B------:R0:W-:Y:S04]  /*87880*/  STL.64 [R1+0x9a0], R24 ;  /* 0x0009a01801007387 */ /* 0x0001e80000100a00 */
[----:B------:R-:W-:Y:S04]  /*87890*/  STL.64 [R1+0x9a8], R26 ;  /* 0x0009a81a01007387 */ /* 0x000fe80000100a00 */
[----:B------:R-:W-:Y:S01]  /*878a0*/  STL.64 [R1+0x6620], R46 ;  /* 0x0066202e01007387 */ /* 0x000fe20000100a00 */
[----:B0-----:R-:W-:-:S03]  /*878b0*/  F2FP.F16.E5M2.UNPACK_B R24, R17 ;  /* 0x00000011ff18723e */ /* 0x001fc600020004ff */
[----:B------:R-:W-:Y:S01]  /*878c0*/  STL.64 [R1+0x6618], R44 ;  /* 0x0066182c01007387 */ /* 0x000fe20000100a00 */
[----:B------:R-:W-:Y:S01]  /*878d0*/  F2FP.F16.E5M2.UNPACK_B R25, R16 ;  /* 0x00000010ff19723e */ /* 0x000fe200020004ff */
[C---:B---3--:R-:W-:Y:S06]  /*878e0*/  HMMA.16816.F32 R20, R28.reuse, R46, R20 ;  /* 0x0000002e1c14723c */ /* 0x048fec0000001814 */
[----:B----4-:R-:W-:-:S15]  /*878f0*/  HMMA.16816.F32 R12, R28, R48, R12 ;  /* 0x000000301c0c723c */ /* 0x010fde000000180c */
[----:B------:R-:W-:-:S02]  /*87900*/  NOP ;  /* 0x0000000000007918 */ /* 0x000fc40000000000 */
[----:B------:R-:W-:Y:S04]  /*87910*/  STL.64 [R1+0x9e0], R20 ;  /* 0x0009e01401007387 */ /* 0x000fe80000100a00 */
[----:B------:R-:W-:Y:S04]  /*87920*/  STL.64 [R1+0x9e8], R22 ;  /* 0x0009e81601007387 */ /* 0x000fe80000100a00 */
[----:B------:R-:W-:Y:S04]  /*87930*/  STL [R1+0x130], R24 ;  /* 0x0001301801007387 */ /* 0x000fe80000100800 */
[----:B------:R-:W-:Y:S04]  /*87940*/  STL.64 [R1+0x1230], R12 ;  /* 0x0012300c01007387 */ /* 0x000fe80000100a00 */
[----:B------:R-:W-:Y:S04]  /*87950*/  STL.64 [R1+0x1238], R14 ;  /* 0x0012380e01007387 */ /* 0x000fe80000100a00 */
[----:B------:R-:W-:Y:S04]  /*87960*/  STL [R1+0x134], R25 ;  /* 0x0001341901007387 */ /* 0x000fe80000100800 */
[----:B------:R-:W3:Y:S01]  /*87970*/  LDL R52, [R1+0xc0] ;  /* 0x0000c00001347983 */ /* 0x000ee20000100800 */
[----:B--2---:R-:W-:-:S15]  /*87980*/  HMMA.16816.F32 R8, R28, R50, R8 ;  /* 0x000000321c08723c */ /* 0x004fde0000001808 */
[----:B------:R-:W-:-:S08]  /*87990*/  NOP ;  /* 0x0000000000007918 */ /* 0x000fd00000000000 */
[----:B------:R0:W-:Y:S04]  /*879a0*/  STL.64 [R1+0x1220], R8 ;  /* 0x0012200801007387 */ /* 0x0001e80000100a00 */
[----:B------:R1:W-:Y:S04]  /*879b0*/  STL.64 [R1+0x1228], R10 ;  /* 0x0012280a01007387 */ /* 0x0003e80000100a00 */
[----:B------:R-:W3:Y:S04]  /*879c0*/  LDL R53, [R1+0xc4] ;  /* 0x0000c40001357983 */ /* 0x000ee80000100800 */
[----:B0-----:R-:W2:Y:S04]  /*879d0*/  LDL.64 R8, [R1+0xd0] ;  /* 0x0000d00001087983 */ /* 0x001ea80000100a00 */
[----:B-1----:R-:W4:Y:S04]  /*879e0*/  LDL R10, [R1+0xc8] ;  /* 0x0000c800010a7983 */ /* 0x002f280000100800 */
[----:B------:R-:W4:Y:S04]  /*879f0*/  LDL R11, [R1+0xcc] ;  /* 0x0000cc00010b7983 */ /* 0x000f280000100800 */
[----:B----4-:R-:W-:Y:S04]  /*87a00*/  STL.64 [R1+0x6698], R10 ;  /* 0x0066980a01007387 */ /* 0x010fe80000100a00 */
[----:B--2---:R-:W-:Y:S04]  /*87a10*/  STL.64 [R1+0x6690], R8 ;  /* 0x0066900801007387 */ /* 0x004fe80000100a00 */
[----:B------:R-:W2:Y:S04]  /*87a20*/  LDL R34, [R1+0xd8] ;  /* 0x0000d80001227983 */ /* 0x000ea80000100800 */
[----:B------:R-:W2:Y:S04]  /*87a30*/  LDL R35, [R1+0xdc] ;  /* 0x0000dc0001237983 */ /* 0x000ea80000100800 */
[----:B------:R-:W4:Y:S04]  /*87a40*/  LDL R32, [R1+0xe0] ;  /* 0x0000e00001207983 */ /* 0x000f280000100800 */
[----:B------:R-:W4:Y:S04]  /*87a50*/  LDL R33, [R1+0xe4] ;  /* 0x0000e40001217983 */ /* 0x000f280000100800 */
[----:B------:R-:W5:Y:S04]  /*87a60*/  LDL R22, [R1+0x118] ;  /* 0x0001180001167983 */ /* 0x000f680000100800 */
[----:B------:R-:W5:Y:S04]  /*87a70*/  LDL R23, [R1+0x11c] ;  /* 0x00011c0001177983 */ /* 0x000f680000100800 */
[----:B------:R-:W3:Y:S04]  /*87a80*/  LDL.LU.64 R40, [R1+0x1190] ;  /* 0x0011900001287983 */ /* 0x000ee80000300a00 */
[----:B------:R-:W3:Y:S04]  /*87a90*/  LDL.LU.64 R42, [R1+0x1198] ;  /* 0x00119800012a7983 */ /* 0x000ee80000300a00 */
[----:B------:R-:W5:Y:S04]  /*87aa0*/  LDL R20, [R1+0x120] ;  /* 0x0001200001147983 */ /* 0x000f680000100800 */
[----:B------:R-:W5:Y:S04]  /*87ab0*/  LDL R21, [R1+0x124] ;  /* 0x0001240001157983 */ /* 0x000f680000100800 */
[----:B------:R-:W5:Y:S04]  /*87ac0*/  LDL.LU.64 R36, [R1+0x1180] ;  /* 0x0011800001247983 */ /* 0x000f680000300a00 */
[----:B------:R-:W5:Y:S04]  /*87ad0*/  LDL.LU.64 R38, [R1+0x1188] ;  /* 0x0011880001267983 */ /* 0x000f680000300a00 */
[----:B--2---:R-:W-:Y:S04]  /*87ae0*/  STL.64 [R1+0x66a8], R34 ;  /* 0x0066a82201007387 */ /* 0x004fe80000100a00 */
[----:B----4-:R-:W-:Y:S04]  /*87af0*/  STL.64 [R1+0x66a0], R32 ;  /* 0x0066a02001007387 */ /* 0x010fe80000100a00 */
[----:B------:R-:W2:Y:S04]  /*87b00*/  LDL R14, [R1+0xe8] ;  /* 0x0000e800010e7983 */ /* 0x000ea80000100800 */
[----:B------:R-:W2:Y:S04]  /*87b10*/  LDL R15, [R1+0xec] ;  /* 0x0000ec00010f7983 */ /* 0x000ea80000100800 */
[----:B------:R-:W4:Y:S04]  /*87b20*/  LDL R12, [R1+0xf0] ;  /* 0x0000f000010c7983 */ /* 0x000f280000100800 */
[----:B------:R-:W4:Y:S01]  /*87b30*/  LDL R13, [R1+0xf4] ;  /* 0x0000f400010d7983 */ /* 0x000f220000100800 */
[----:B---3--:R-:W-:Y:S03]  /*87b40*/  HMMA.16816.F32 R28, R28, R24, R40 ;  /* 0x000000181c1c723c */ /* 0x008fe60000001828 */
[----:B--2---:R-:W-:Y:S04]  /*87b50*/  STL.64 [R1+0x66b8], R14 ;  /* 0x0066b80e01007387 */ /* 0x004fe80000100a00 */
[----:B----4-:R0:W-:Y:S04]  /*87b60*/  STL.64 [R1+0x66b0], R12 ;  /* 0x0066b00c01007387 */ /* 0x0101e80000100a00 */
[----:B------:R-:W2:Y:S04]  /*87b70*/  LDL R54, [R1+0xb8] ;  /* 0x0000b80001367983 */ /* 0x000ea80000100800 */
[----:B------:R-:W2:Y:S04]  /*87b80*/  LDL R55, [R1+0xbc] ;  /* 0x0000bc0001377983 */ /* 0x000ea80000100800 */
[----:B0-----:R-:W5:Y:S04]  /*87b90*/  LDL.LU.64 R12, [R1+0x1170] ;  /* 0x00117000010c7983 */ /* 0x001f680000300a00 */
[----:B------:R-:W5:Y:S01]  /*87ba0*/  LDL.LU.64 R14, [R1+0x1178] ;  /* 0x00117800010e7983 */ /* 0x000f620000300a00 */
[----:B------:R-:W-:-:S02]  /*87bb0*/  IMAD R4, R4, 0x100, R58 ;  /* 0x0000010004047824 */ /* 0x000fc400078e023a */
[----:B------:R-:W-:Y:S01]  /*87bc0*/  IMAD R5, R5, 0x100, R59 ;  /* 0x0000010005057824 */ /* 0x000fe200078e023b */
[----:B------:R-:W-:Y:S02]  /*87bd0*/  F2FP.F16.E5M2.UNPACK_B R6, R6 ;  /* 0x00000006ff06723e */ /* 0x000fe400020004ff */
[----:B------:R-:W-:Y:S02]  /*87be0*/  F2FP.F16.E5M2.UNPACK_B R4, R4 ;  /* 0x00000004ff04723e */ /* 0x000fe400020004ff */
[----:B------:R-:W-:Y:S02]  /*87bf0*/  F2FP.F16.E5M2.UNPACK_B R5, R5 ;  /* 0x00000005ff05723e */ /* 0x000fe400020004ff */
[----:B------:R-:W-:Y:S01]  /*87c00*/  F2FP.F16.E5M2.UNPACK_B R7, R7 ;  /* 0x00000007ff07723e */ /* 0x000fe200020004ff */
[----:B------:R-:W-:Y:S02]  /*87c10*/  IMAD.MOV.U32 R59, RZ, RZ, R0 ;  /* 0x000000ffff3b7224 */ /* 0x000fe400078e0000 */
[----:B------:R-:W-:Y:S01]  /*87c20*/  IMAD.MOV.U32 R0, RZ, RZ, R25 ;  /* 0x000000ffff007224 */ /* 0x000fe200078e0019 */
[----:B--2---:R-:W-:Y:S04]  /*87c30*/  STL.64 [R1+0x66c8], R54 ;  /* 0x0066c83601007387 */ /* 0x004fe80000100a00 */
[----:B------:R-:W-:Y:S04]  /*87c40*/  STL.64 [R1+0x66c0], R52 ;  /* 0x0066c03401007387 */ /* 0x000fe80000100a00 */
[----:B------:R-:W2:Y:S04]  /*87c50*/  LDL R18, [R1+0x100] ;  /* 0x0001000001127983 */ /* 0x000ea80000100800 */
[----:B------:R-:W2:Y:S04]  /*87c60*/  LDL R19, [R1+0x104] ;  /* 0x0001040001137983 */ /* 0x000ea80000100800 */
[----:B------:R-:W3:Y:S04]  /*87c70*/  LDL R26, [R1+0x110] ;  /* 0x00011000011a7983 */ /* 0x000ee80000100800 */
[----:B------:R-:W3:Y:S04]  /*87c80*/  LDL R27, [R1+0x114] ;  /* 0x00011400011b7983 */ /* 0x000ee80000100800 */
[----:B------:R-:W4:Y:S04]  /*87c90*/  LDL R16, [R1+0x108] ;  /* 0x0001080001107983 */ /* 0x000f280000100800 */
[----:B------:R-:W4:Y:S04]  /*87ca0*/  LDL R17, [R1+0x10c] ;  /* 0x00010c0001117983 */ /* 0x000f280000100800 */
[----:B------:R-:W2:Y:S04]  /*87cb0*/  LDL R10, [R1+0xf8] ;  /* 0x0000f800010a7983 */ /* 0x000ea80000100800 */
[----:B------:R-:W2:Y:S04]  /*87cc0*/  LDL R11, [R1+0xfc] ;  /* 0x0000fc00010b7983 */ /* 0x000ea80000100800 */
[----:B------:R-:W2:Y:S04]  /*87cd0*/  LDL R58, [R1+0xb0] ;  /* 0x0000b000013a7983 */ /* 0x000ea80000100800 */
[----:B------:R-:W-:Y:S04]  /*87ce0*/  STL.64 [R1+0x6630], R50 ;  /* 0x0066303201007387 */ /* 0x000fe80000100a00 */
[----:B------:R-:W-:Y:S04]  /*87cf0*/  STL.64 [R1+0x6628], R48 ;  /* 0x0066283001007387 */ /* 0x000fe80000100a00 */
[----:B------:R-:W2:Y:S04]  /*87d00*/  LDL R56, [R1+0xa8] ;  /* 0x0000a80001387983 */ /* 0x000ea80000100800 */
[----:B------:R-:W-:Y:S04]  /*87d10*/  STL.64 [R1+0x11c0], R28 ;  /* 0x0011c01c01007387 */ /* 0x000fe80000100a00 */
[----:B------:R0:W-:Y:S01]  /*87d20*/  STL.64 [R1+0x11c8], R30 ;  /* 0x0011c81e01007387 */ /* 0x0001e20000100a00 */
[C---:B-----5:R-:W-:Y:S03]  /*87d30*/  HMMA.16816.F32 R12, R4.reuse, R22, R12 ;  /* 0x00000016040c723c */ /* 0x060fe6000000180c */
[----:B------:R-:W5:Y:S03]  /*87d40*/  LDL R57, [R1+0xac] ;  /* 0x0000ac0001397983 */ /* 0x000f660000100800 */
[----:B0-----:R-:W-:Y:S01]  /*87d50*/  HMMA.16816.F32 R28, R4, R20, R36 ;  /* 0x00000014041c723c */ /* 0x001fe20000001824 */
[----:B------:R-:W-:Y:S04]  /*87d60*/  STL [R1+0x6570], R0 ;  /* 0x0065700001007387 */ /* 0x000fe80000100800 */
[----:B------:R-:W3:-:S15]  /*87d70*/  LDL.LU.64 R52, [R1+0x1160] ;  /* 0x0011600001347983 */ /* 0x000ede0000300a00 */
[----:B------:R-:W-:-:S03]  /*87d80*/  NOP ;  /* 0x0000000000007918 */ /* 0x000fc60000000000 */
[----:B------:R-:W-:Y:S04]  /*87d90*/  STL.64 [R1+0x11b0], R28 ;  /* 0x0011b01c01007387 */ /* 0x000fe80000100a00 */
[----:B------:R-:W-:Y:S04]  /*87da0*/  STL.64 [R1+0x11b8], R30 ;  /* 0x0011b81e01007387 */ /* 0x000fe80000100a00 */
[----:B------:R-:W3:Y:S04]  /*87db0*/  LDL.LU.64 R54, [R1+0x1168] ;  /* 0x0011680001367983 */ /* 0x000ee80000300a00 */
[----:B------:R0:W-:Y:S04]  /*87dc0*/  STL.64 [R1+0x11a0], R12 ;  /* 0x0011a00c01007387 */ /* 0x0001e80000100a00 */
[----:B------:R1:W-:Y:S04]  /*87dd0*/  STL.64 [R1+0x11a8], R14 ;  /* 0x0011a80e01007387 */ /* 0x0003e80000100a00 */
[----:B------:R-:W4:Y:S04]  /*87de0*/  LDL.LU.64 R20, [R1+0x1150] ;  /* 0x0011500001147983 */ /* 0x000f280000300a00 */
[----:B------:R-:W4:Y:S04]  /*87df0*/  LDL.LU.64 R22, [R1+0x1158] ;  /* 0x0011580001167983 */ /* 0x000f280000300a00 */
[----:B0-----:R-:W2:Y:S04]  /*87e00*/  LDL.LU.64 R12, [R1+0x1140] ;  /* 0x00114000010c7983 */ /* 0x001ea80000300a00 */
[----:B-1----:R-:W2:Y:S04]  /*87e10*/  LDL.LU.64 R14, [R1+0x1148] ;  /* 0x00114800010e7983 */ /* 0x002ea80000300a00 */
[----:B------:R-:W5:Y:S04]  /*87e20*/  LDL.LU.64 R32, [R1+0x1130] ;  /* 0x0011300001207983 */ /* 0x000f680000300a00 */
        /* <DEDUP_REMOVED lines=10> */
[----:B------:R-:W5:Y:S01]  /*87ed0*/  LDL.LU.64 R30, [R1+0x10e8] ;  /* 0x0010e800011e7983 */ /* 0x000f620000300a00 */
[C---:B---3--:R-:W-:Y:S03]  /*87ee0*/  HMMA.16816.F32 R24, R4.reuse, R26, R52 ;  /* 0x0000001a0418723c */ /* 0x048fe60000001834 */
[----:B------:R-:W3:Y:S04]  /*87ef0*/  LDL.LU.64 R54, [R1+0x66c8] ;  /* 0x0066c80001367983 */ /* 0x000ee80000300a00 */
[----:B------:R-:W3:Y:S01]  /*87f00*/  LDL.LU.64 R52, [R1+0x66c0] ;  /* 0x0066c00001347983 */ /* 0x000ee20000300a00 */
[C---:B----4-:R-:W-:Y:S06]  /*87f10*/  HMMA.16816.F32 R20, R4.reuse, R16, R20 ;  /* 0x000000100414723c */ /* 0x050fec0000001814 */
[C---:B--2---:R-:W-:Y:S09]  /*87f20*/  HMMA.16816.F32 R16, R4.reuse, R18, R12 ;  /* 0x000000120410723c */ /* 0x044ff2000000180c */
[----:B------:R0:W-:Y:S01]  /*87f30*/  STL.64 [R1+0x1190], R24 ;  /* 0x0011901801007387 */ /* 0x0001e20000100a00 */
[C---:B-----5:R-:W-:Y:S03]  /*87f40*/  HMMA.16816.F32 R8, R4.reuse, R10, R32 ;  /* 0x0000000a0408723c */ /* 0x060fe60000001820 */
[----:B------:R1:W-:Y:S04]  /*87f50*/  STL.64 [R1+0x1198], R26 ;  /* 0x0011981a01007387 */ /* 0x0003e80000100a00 */
[----:B0-----:R-:W2:Y:S04]  /*87f60*/  LDL.LU.64 R24, [R1+0x10d0] ;  /* 0x0010d00001187983 */ /* 0x001ea80000300a00 */
[----:B-1----:R-:W2:Y:S04]  /*87f70*/  LDL.LU.64 R26, [R1+0x10d8] ;  /* 0x0010d800011a7983 */ /* 0x002ea80000300a00 */
[----:B------:R0:W-:Y:S04]  /*87f80*/  STL.64 [R1+0x1180], R20 ;  /* 0x0011801401007387 */ /* 0x0001e80000100a00 */
[----:B------:R1:W-:Y:S04]  /*87f90*/  STL.64 [R1+0x1188], R22 ;  /* 0x0011881601007387 */ /* 0x0003e80000100a00 */
[----:B0-----:R-:W4:Y:S04]  /*87fa0*/  LDL.LU.64 R20, [R1+0x10c0] ;  /* 0x0010c00001147983 */ /* 0x001f280000300a00 */
[----:B-1----:R-:W4:Y:S04]  /*87fb0*/  LDL.LU.64 R22, [R1+0x10c8] ;  /* 0x0010c80001167983 */ /* 0x002f280000300a00 */
[----:B------:R-:W5:Y:S04]  /*87fc0*/  LDL.LU.64 R14, [R1+0x66b8] ;  /* 0x0066b800010e7983 */ /* 0x000f680000300a00 */
[----:B------:R-:W3:Y:S04]  /*87fd0*/  LDL.LU.64 R12, [R1+0x66b0] ;  /* 0x0066b000010c7983 */ /* 0x000ee80000300a00 */
[----:B------:R0:W-:Y:S04]  /*87fe0*/  STL.64 [R1+0x1170], R16 ;  /* 0x0011701001007387 */ /* 0x0001e80000100a00 */
[----:B------:R1:W-:Y:S04]  /*87ff0*/  STL.64 [R1+0x1178], R18 ;  /* 0x0011781201007387 */ /* 0x0003e80000100a00 */
[----:B0-----:R-:W4:Y:S04]  /*88000*/  LDL.LU.64 R16, [R1+0x10b0] ;  /* 0x0010b00001107983 */ /* 0x001f280000300a00 */
[----:B-1----:R-:W4:Y:S04]  /*88010*/  LDL.LU.64 R18, [R1+0x10b8] ;  /* 0x0010b80001127983 */ /* 0x002f280000300a00 */
[----:B------:R-:W2:Y:S04]  /*88020*/  LDL.LU.64 R34, [R1+0x66a8] ;  /* 0x0066a80001227983 */ /* 0x000ea80000300a00 */
[----:B------:R-:W4:Y:S04]  /*88030*/  LDL.LU.64 R32, [R1+0x66a0] ;  /* 0x0066a00001207983 */ /* 0x000f280000300a00 */
[----:B------:R-:W-:Y:S04]  /*88040*/  STL.64 [R1+0x1160], R8 ;  /* 0x0011600801007387 */ /* 0x000fe80000100a00 */
[----:B------:R0:W-:Y:S04]  /*88050*/  STL.64 [R1+0x1168], R10 ;  /* 0x0011680a01007387 */ /* 0x0001e80000100a00 */
[----:B0-----:R-:W2:Y:S04]  /*88060*/  LDL.LU.64 R10, [R1+0x6698] ;  /* 0x00669800010a7983 */ /* 0x001ea80000300a00 */
[----:B------:R-:W2:Y:S01]  /*88070*/  LDL.LU.64 R8, [R1+0x6690] ;  /* 0x0066900001087983 */ /* 0x000ea20000300a00 */
[C---:B-----5:R-:W-:Y:S06]  /*88080*/  HMMA.16816.F32 R44, R4.reuse, R14, R44 ;  /* 0x0000000e042c723c */ /* 0x060fec000000182c */
[C---:B---3--:R-:W-:Y:S01]  /*88090*/  HMMA.16816.F32 R48, R4.reuse, R12, R48 ;  /* 0x0000000c0430723c */ /* 0x048fe20000001830 */
[----:B------:R-:W3:Y:S05]  /*880a0*/  LDL.LU.64 R12, [R1+0x10a0] ;  /* 0x0010a000010c7983 */ /* 0x000eea0000300a00 */
[C---:B----4-:R-:W-:Y:S06]  /*880b0*/  HMMA.16816.F32 R40, R4.reuse, R32, R40 ;  /* 0x000000200428723c */ /* 0x050fec0000001828 */
[C---:B--2---:R-:W-:Y:S11]  /*880c0*/  HMMA.16816.F32 R32, R4.reuse, R34, R36 ;  /* 0x000000220420723c */ /* 0x044ff60000001824 */
[----:B------:R-:W-:Y:S01]  /*880d0*/  STL.64 [R1+0x1150], R48 ;  /* 0x0011503001007387 */ /* 0x000fe20000100a00 */
[C---:B------:R-:W-:Y:S06]  /*880e0*/  HMMA.16816.F32 R24, R4.reuse, R10, R24 ;  /* 0x0000000a0418723c */ /* 0x040fec0000001818 */
[C---:B------:R-:W-:Y:S01]  /*880f0*/  HMMA.16816.F32 R28, R4.reuse, R8, R28 ;  /* 0x00000008041c723c */ /* 0x040fe2000000181c */
[----:B------:R-:W-:Y:S05]  /*88100*/  STL.64 [R1+0x1158], R50 ;  /* 0x0011583201007387 */ /* 0x000fea0000100a00 */
[----:B------:R-:W-:Y:S01]  /*88110*/  IMAD.MOV.U32 R0, RZ, RZ, R9 ;  /* 0x000000ffff007224 */ /* 0x000fe200078e0009 */
[----:B------:R-:W3:Y:S04]  /*88120*/  LDL.LU.64 R14, [R1+0x10a8] ;  /* 0x0010a800010e7983 */ /* 0x000ee80000300a00 */
[----:B------:R-:W-:Y:S04]  /*88130*/  STL.64 [R1+0x1140], R44 ;  /* 0x0011402c01007387 */ /* 0x000fe80000100a00 */
[----:B------:R-:W-:Y:S04]  /*88140*/  STL.64 [R1+0x1148], R46 ;  /* 0x0011482e01007387 */ /* 0x000fe80000100a00 */
[----:B------:R-:W-:Y:S04]  /*88150*/  STL.64 [R1+0x1130], R40 ;  /* 0x0011302801007387 */ /* 0x000fe80000100a00 */
[----:B------:R-:W-:Y:S04]  /*88160*/  STL.64 [R1+0x1138], R42 ;  /* 0x0011382a01007387 */ /* 0x000fe80000100a00 */
[----:B------:R-:W-:Y:S04]  /*88170*/  STL.64 [R1+0x1120], R32 ;  /* 0x0011202001007387 */ /* 0x000fe80000100a00 */
[----:B------:R-:W-:Y:S04]  /*88180*/  STL.64 [R1+0x1128], R34 ;  /* 0x0011282201007387 */ /* 0x000fe80000100a00 */
[----:B------:R-:W-:Y:S04]  /*88190*/  STL [R1+0x6574], R0 ;  /* 0x0065740001007387 */ /* 0x000fe80000100800 */
[----:B------:R-:W-:Y:S04]  /*881a0*/  STL.64 [R1+0x1110], R28 ;  /* 0x0011101c01007387 */ /* 0x000fe80000100a00 */
[----:B------:R-:W-:Y:S04]  /*881b0*/  STL.64 [R1+0x1118], R30 ;  /* 0x0011181e01007387 */ /* 0x000fe80000100a00 */
[----:B------:R-:W2:Y:S04]  /*881c0*/  LDL.LU.64 R8, [R1+0x1090] ;  /* 0x0010900001087983 */ /* 0x000ea80000300a00 */
[----:B------:R-:W2:Y:S04]  /*881d0*/  LDL.LU.64 R10, [R1+0x1098] ;  /* 0x00109800010a7983 */ /* 0x000ea80000300a00 */
[----:B------:R-:W-:Y:S04]  /*881e0*/  STL.64 [R1+0x1100], R24 ;  /* 0x0011001801007387 */ /* 0x000fe80000100a00 */
[----:B------:R0:W-:Y:S01]  /*881f0*/  STL.64 [R1+0x1108], R26 ;  /* 0x0011081a01007387 */ /* 0x0001e20000100a00 */
[C---:B------:R-:W-:Y:S06]  /*88200*/  HMMA.16816.F32 R16, R4.reuse, R54, R16 ;  /* 0x000000360410723c */ /* 0x040fec0000001810 */
[----:B0-----:R-:W-:Y:S01]  /*88210*/  HMMA.16816.F32 R24, R4, R52, R20 ;  /* 0x000000340418723c */ /* 0x001fe20000001814 */
[----:B------:R-:W4:-:S15]  /*88220*/  LDL R22, [R1] ;  /* 0x0000000001167983 */ /* 0x000f1e0000100800 */
[----:B------:R-:W-:-:S07]  /*88230*/  NOP ;  /* 0x0000000000007918 */ /* 0x000fce0000000000 */
[----:B------:R-:W-:Y:S04]  /*88240*/  STL.64 [R1+0x10f0], R24 ;  /* 0x0010f01801007387 */ /* 0x000fe80000100a00 */
[----:B------:R-:W-:Y:S04]  /*88250*/  STL.64 [R1+0x10f8], R26 ;  /* 0x0010f81a01007387 */ /* 0x000fe80000100a00 */
[----:B------:R-:W4:Y:S04]  /*88260*/  LDL R23, [R1+0x4] ;  /* 0x0000040001177983 */ /* 0x000f280000100800 */
[----:B------:R-:W5:Y:S04]  /*88270*/  LDL R20, [R1+0x8] ;  /* 0x0000080001147983 */ /* 0x000f680000100800 */
[----:B------:R-:W-:Y:S04]  /*88280*/  STL.64 [R1+0x10e0], R16 ;  /* 0x0010e01001007387 */ /* 0x000fe80000100a00 */
[----:B------:R-:W-:Y:S04]  /*88290*/  STL.64 [R1+0x10e8], R18 ;  /* 0x0010e81201007387 */ /* 0x000fe80000100a00 */
[----:B------:R-:W5:Y:S01]  /*882a0*/  LDL R21, [R1+0xc] ;  /* 0x00000c0001157983 */ /* 0x000f620000100800 */
[C---:B---3--:R-:W-:Y:S06]  /*882b0*/  HMMA.16816.F32 R12, R4.reuse, R58, R12 ;  /* 0x0000003a040c723c */ /* 0x048fec000000180c */
[C---:B--2---:R-:W-:Y:S01]  /*882c0*/  HMMA.16816.F32 R8, R4.reuse, R56, R8 ;  /* 0x000000380408723c */ /* 0x044fe20000001808 */
[----:B----4-:R-:W-:Y:S04]  /*882d0*/  STL.64 [R1+0x6640], R22 ;  /* 0x0066401601007387 */ /* 0x010fe80000100a00 */
[----:B-----5:R-:W-:Y:S04]  /*882e0*/  STL.64 [R1+0x6638], R20 ;  /* 0x0066381401007387 */ /* 0x020fe80000100a00 */
[----:B------:R-:W2:Y:S04]  /*882f0*/  LDL.64 R34, [R1+0xa0] ;  /* 0x0000a00001227983 */ /* 0x000ea80000100a00 */
[----:B------:R-:W3:Y:S04]  /*88300*/  LDL R58, [R1+0x10] ;  /* 0x00001000013a7983 */ /* 0x000ee80000100800 */
[----:B------:R0:W-:Y:S04]  /*88310*/  STL.64 [R1+0x10d0], R12 ;  /* 0x0010d00c01007387 */ /* 0x0001e80000100a00 */
[----:B------:R1:W-:Y:S04]  /*88320*/  STL.64 [R1+0x10d8], R14 ;  /* 0x0010d80e01007387 */ /* 0x0003e80000100a00 */
[----:B------:R-:W3:Y:S04]  /*88330*/  LDL R59, [R1+0x14] ;  /* 0x00001400013b7983 */ /* 0x000ee80000100800 */
[----:B0-----:R-:W4:Y:S04]  /*88340*/  LDL R12, [R1+0x98] ;  /* 0x00009800010c7983 */ /* 0x001f280000100800 */
[----:B------:R-:W4:Y:S04]  /*88350*/  LDL R13, [R1+0x9c] ;  /* 0x00009c00010d7983 */ /* 0x000f280000100800 */
[----:B-1----:R-:W5:Y:S04]  /*88360*/  LDL R14, [R1+0x90] ;  /* 0x00009000010e7983 */ /* 0x002f680000100800 */
[----:B------:R-:W5:Y:S04]  /*88370*/  LDL R15, [R1+0x94] ;  /* 0x00009400010f7983 */ /* 0x000f680000100800 */
[----:B------:R-:W2:Y:S04]  /*88380*/  LDL.LU.64 R28, [R1+0x1080] ;  /* 0x00108000011c7983 */ /* 0x000ea80000300a00 */
[----:B------:R-:W2:Y:S04]  /*88390*/  LDL.LU.64 R30, [R1+0x1088] ;  /* 0x00108800011e7983 */ /* 0x000ea80000300a00 */
[----:B------:R0:W-:Y:S04]  /*883a0*/  STL.64 [R1+0x10c0], R8 ;  /* 0x0010c00801007387 */ /* 0x0001e80000100a00 */
[----:B------:R1:W-:Y:S04]  /*883b0*/  STL.64 [R1+0x10c8], R10 ;  /* 0x0010c80a01007387 */ /* 0x0003e80000100a00 */
[----:B------:R-:W4:Y:S04]  /*883c0*/  LDL.LU.64 R20, [R1+0x1070] ;  /* 0x0010700001147983 */ /* 0x000f280000300a00 */
[----:B------:R-:W4:Y:S04]  /*883d0*/  LDL.LU.64 R22, [R1+0x1078] ;  /* 0x0010780001167983 */ /* 0x000f280000300a00 */
[----:B------:R-:W5:Y:S04]  /*883e0*/  LDL R56, [R1+0x18] ;  /* 0x0000180001387983 */ /* 0x000f680000100800 */
[----:B------:R-:W5:Y:S04]  /*883f0*/  LDL R57, [R1+0x1c] ;  /* 0x00001c0001397983 */ /* 0x000f680000100800 */
[----:B------:R-:W4:Y:S04]  /*88400*/  LDL R54, [R1+0x58] ;  /* 0x0000580001367983 */ /* 0x000f280000100800 */
[----:B------:R-:W4:Y:S04]  /*88410*/  LDL R55, [R1+0x5c] ;  /* 0x00005c0001377983 */ /* 0x000f280000100800 */
[----:B------:R-:W4:Y:S04]  /*88420*/  LDL R52, [R1+0x60] ;  /* 0x0000600001347983 */ /* 0x000f280000100800 */
[----:B------:R-:W4:Y:S04]  /*88430*/  LDL R53, [R1+0x64] ;  /* 0x0000640001357983 */ /* 0x000f280000100800 */
[----:B0-----:R-:W4:Y:S04]  /*88440*/  LDL R8, [R1+0x68] ;  /* 0x0000680001087983 */ /* 0x001f280000100800 */
[----:B------:R-:W4:Y:S04]  /*88450*/  LDL R9, [R1+0x6c] ;  /* 0x00006c0001097983 */ /* 0x000f280000100800 */
[----:B------:R-:W4:Y:S04]  /*88460*/  LDL.LU.64 R16, [R1+0x1060] ;  /* 0x0010600001107983 */ /* 0x000f280000300a00 */
[----:B------:R-:W4:Y:S04]  /*88470*/  LDL.LU.64 R18, [R1+0x1068] ;  /* 0x0010680001127983 */ /* 0x000f280000300a00 */
[----:B---3--:R-:W-:Y:S01]  /*88480*/  STL.64 [R1+0x6650], R58 ;  /* 0x0066503a01007387 */ /* 0x008fe20000100a00 */
[C---:B--2---:R-:W-:Y:S03]  /*88490*/  HMMA.16816.F32 R28, R4.reuse, R34, R28 ;  /* 0x00000022041c723c */ /* 0x044fe6000000181c */
[----:B-----5:R-:W-:Y:S04]  /*884a0*/  STL.64 [R1+0x6648], R56 ;  /* 0x0066483801007387 */ /* 0x020fe80000100a00 */
[----:B------:R-:W2:Y:S04]  /*884b0*/  LDL R38, [R1+0x20] ;  /* 0x0000200001267983 */ /* 0x000ea80000100800 */
[----:B------:R-:W2:Y:S04]  /*884c0*/  LDL R39, [R1+0x24] ;  /* 0x0000240001277983 */ /* 0x000ea80000100800 */
[----:B------:R-:W3:Y:S04]  /*884d0*/  LDL R26, [R1+0x70] ;  /* 0x00007000011a7983 */ /* 0x000ee80000100800 */
[----:B------:R-:W3:Y:S04]  /*884e0*/  LDL R27, [R1+0x74] ;  /* 0x00007400011b7983 */ /* 0x000ee80000100800 */
[----:B-1----:R-:W5:Y:S04]  /*884f0*/  LDL R10, [R1+0x88] ;  /* 0x00008800010a7983 */ /* 0x002f680000100800 */
[----:B------:R-:W5:Y:S04]  /*88500*/  LDL R11, [R1+0x8c] ;  /* 0x00008c00010b7983 */ /* 0x000f680000100800 */
[----:B------:R-:W3:Y:S04]  /*88510*/  LDL R24, [R1+0x78] ;  /* 0x0000780001187983 */ /* 0x000ee80000100800 */
[----:B------:R-:W3:Y:S04]  /*88520*/  LDL R25, [R1+0x7c] ;  /* 0x00007c0001197983 */ /* 0x000ee80000100800 */
[----:B------:R-:W3:Y:S04]  /*88530*/  LDL R42, [R1+0x80] ;  /* 0x00008000012a7983 */ /* 0x000ee80000100800 */
[----:B------:R-:W3:Y:S04]  /*88540*/  LDL R43, [R1+0x84] ;  /* 0x00008400012b7983 */ /* 0x000ee80000100800 */
[----:B------:R-:W5:Y:S04]  /*88550*/  LDL R36, [R1+0x28] ;  /* 0x0000280001247983 */ /* 0x000f680000100800 */
[----:B------:R-:W-:Y:S04]  /*88560*/  STL.64 [R1+0x10b0], R28 ;  /* 0x0010b01c01007387 */ /* 0x000fe80000100a00 */
[----:B------:R-:W-:Y:S04]  /*88570*/  STL.64 [R1+0x10b8], R30 ;  /* 0x0010b81e01007387 */ /* 0x000fe80000100a00 */
[----:B------:R-:W5:Y:S01]  /*88580*/  LDL R37, [R1+0x2c] ;  /* 0x00002c0001257983 */ /* 0x000f620000100800 */
[C---:B----4-:R-:W-:Y:S06]  /*88590*/  HMMA.16816.F32 R20, R4.reuse, R12, R20 ;  /* 0x0000000c0414723c */ /* 0x050fec0000001814 */
[C---:B------:R-:W-:Y:S01]  /*885a0*/  HMMA.16816.F32 R12, R4.reuse, R14, R16 ;  /* 0x0000000e040c723c */ /* 0x040fe20000001810 */
[----:B------:R-:W-:Y:S01]  /*885b0*/  IMAD.MOV.U32 R0, RZ, RZ, R35 ;  /* 0x000000ffff007224 */ /* 0x000fe200078e0023 */
[----:B--2---:R-:W-:Y:S04]  /*885c0*/  STL.64 [R1+0x6660], R38 ;  /* 0x0066602601007387 */ /* 0x004fe80000100a00 */
[----:B-----5:R0:W-:Y:S04]  /*885d0*/  STL.64 [R1+0x6658], R36 ;  /* 0x0066582401007387 */ /* 0x0201e80000100a00 */
[----:B------:R-:W2:Y:S07]  /*885e0*/  LDL R50, [R1+0x30] ;  /* 0x0000300001327983 */ /* 0x000eae0000100800 */
[----:B------:R1:W-:Y:S04]  /*885f0*/  STL.64 [R1+0x10a0], R20 ;  /* 0x0010a01401007387 */ /* 0x0003e80000100a00 */
[----:B------:R4:W-:Y:S04]  /*88600*/  STL.64 [R1+0x10a8], R22 ;  /* 0x0010a81601007387 */ /* 0x0009e80000100a00 */
[----:B------:R-:W2:Y:S04]  /*88610*/  LDL R51, [R1+0x34] ;  /* 0x0000340001337983 */ /* 0x000ea80000100800 */
[----:B0-----:R-:W5:Y:S04]  /*88620*/  LDL.LU.64 R36, [R1+0x1050] ;  /* 0x0010500001247983 */ /* 0x001f680000300a00 */
[----:B------:R-:W5:Y:S04]  /*88630*/  LDL.LU.64 R38, [R1+0x1058] ;  /* 0x0010580001267983 */ /* 0x000f680000300a00 */
[----:B------:R0:W-:Y:S04]  /*88640*/  STL.64 [R1+0x1090], R12 ;  /* 0x0010900c01007387 */ /* 0x0001e80000100a00 */
[----:B------:R3:W-:Y:S04]  /*88650*/  STL.64 [R1+0x1098], R14 ;  /* 0x0010980e01007387 */ /* 0x0007e80000100a00 */
[----:B------:R-:W5:Y:S04]  /*88660*/  LDL.LU.64 R44, [R1+0x1040] ;  /* 0x00104000012c7983 */ /* 0x000f680000300a00 */
[----:B------:R-:W5:Y:S04]  /*88670*/  LDL.LU.64 R46, [R1+0x1048] ;  /* 0x00104800012e7983 */ /* 0x000f680000300a00 */
[----:B------:R-:W5:Y:S04]  /*88680*/  LDL.LU.64 R32, [R1+0x1030] ;  /* 0x0010300001207983 */ /* 0x000f680000300a00 */
[----:B------:R-:W5:Y:S04]  /*88690*/  LDL.LU.64 R34, [R1+0x1038] ;  /* 0x0010380001227983 */ /* 0x000f680000300a00 */
[----:B------:R-:W5:Y:S04]  /*886a0*/  LDL.LU.64 R28, [R1+0x1020] ;  /* 0x00102000011c7983 */ /* 0x000f680000300a00 */
[----:B------:R-:W5:Y:S04]  /*886b0*/  LDL.LU.64 R30, [R1+0x1028] ;  /* 0x00102800011e7983 */ /* 0x000f680000300a00 */
[----:B-1----:R-:W5:Y:S04]  /*886c0*/  LDL.LU.64 R20, [R1+0x1010] ;  /* 0x0010100001147983 */ /* 0x002f680000300a00 */
[----:B----4-:R-:W4:Y:S04]  /*886d0*/  LDL.LU.64 R22, [R1+0x1018] ;  /* 0x0010180001167983 */ /* 0x010f280000300a00 */
[----:B------:R-:W4:Y:S04]  /*886e0*/  LDL.LU.64 R16, [R1+0x1000] ;  /* 0x0010000001107983 */ /* 0x000f280000300a00 */
[----:B------:R-:W4:Y:S04]  /*886f0*/  LDL.LU.64 R18, [R1+0x1008] ;  /* 0x0010080001127983 */ /* 0x000f280000300a00 */
[----:B0-----:R-:W4:Y:S04]  /*88700*/  LDL.LU.64 R12, [R1+0xff0] ;  /* 0x000ff000010c7983 */ /* 0x001f280000300a00 */
[----:B---3--:R-:W3:Y:S04]  /*88710*/  LDL.LU.64 R14, [R1+0xff8] ;  /* 0x000ff800010e7983 */ /* 0x008ee80000300a00 */
[----:B------:R-:W5:Y:S04]  /*88720*/  LDL R48, [R1+0x38] ;  /* 0x0000380001307983 */ /* 0x000f680000100800 */
[----:B------:R-:W5:Y:S04]  /*88730*/  LDL R49, [R1+0x3c] ;  /* 0x00003c0001317983 */ /* 0x000f680000100800 */
[----:B--2---:R-:W-:Y:S04]  /*88740*/  STL.64 [R1+0x6670], R50 ;  /* 0x0066703201007387 */ /* 0x004fe80000100a00 */
[----:B-----5:R0:W-:Y:S02]  /*88750*/  STL.64 [R1+0x6668], R48 ;  /* 0x0066683001007387 */ /* 0x0201e40000100a00 */
[----:B0-----:R-:W-:Y:S02]  /*88760*/  HMMA.16816.F32 R48, R4, R10, R36 ;  /* 0x0000000a0430723c */ /* 0x001fe40000001824 */
[----:B------:R-:W2:-:S15]  /*88770*/  LDL R38, [R1+0x40] ;  /* 0x0000400001267983 */ /* 0x000e9e0000100800 */
[----:B------:R-:W-:-:S06]  /*88780*/  NOP ;  /* 0x0000000000007918 */ /* 0x000fcc0000000000 */
[----:B------:R0:W-:Y:S04]  /*88790*/  STL.64 [R1+0x1080], R48 ;  /* 0x0010803001007387 */ /* 0x0001e80000100a00 */
[----:B------:R1:W-:Y:S04]  /*887a0*/  STL.64 [R1+0x1088], R50 ;  /* 0x0010883201007387 */ /* 0x0003e80000100a00 */
[----:B------:R-:W2:Y:S01]  /*887b0*/  LDL R39, [R1+0x44] ;  /* 0x0000440001277983 */ /* 0x000ea20000100800 */
[C---:B------:R-:W-:Y:S03]  /*887c0*/  HMMA.16816.F32 R40, R4.reuse, R42, R44 ;  /* 0x0000002a0428723c */ /* 0x040fe6000000182c */
[----:B------:R-:W5:Y:S03]  /*887d0*/  LDL R10, [R1+0x50] ;  /* 0x00005000010a7983 */ /* 0x000f660000100800 */
[C---:B------:R-:W-:Y:S01]  /*887e0*/  HMMA.16816.F32 R32, R4.reuse, R24, R32 ;  /* 0x000000180420723c */ /* 0x040fe20000001820 */
[----:B------:R-:W5:Y:S05]  /*887f0*/  LDL R11, [R1+0x54] ;  /* 0x00005400010b7983 */ /* 0x000f6a0000100800 */
[C---:B------:R-:W-:Y:S06]  /*88800*/  HMMA.16816.F32 R28, R4.reuse, R26, R28 ;  /* 0x0000001a041c723c */ /* 0x040fec000000181c */
[C---:B----4-:R-:W-:Y:S06]  /*88810*/  HMMA.16816.F32 R24, R4.reuse, R8, R20 ;  /* 0x000000080418723c */ /* 0x050fec0000001814 */
[C---:B------:R-:W-:Y:S06]  /*88820*/  HMMA.16816.F32 R20, R4.reuse, R52, R16 ;  /* 0x000000340414723c */ /* 0x040fec0000001810 */
[C---:B---3--:R-:W-:Y:S01]  /*88830*/  HMMA.16816.F32 R16, R4.reuse, R54, R12 ;  /* 0x000000360410723c */ /* 0x048fe2000000180c */
[----:B--2---:R-:W-:Y:S04]  /*88840*/  STL.64 [R1+0x6678], R38 ;  /* 0x0066782601007387 */ /* 0x004fe80000100a00 */
[----:B------:R-:W2:Y:S04]  /*88850*/  LDL R36, [R1+0x48] ;  /* 0x0000480001247983 */ /* 0x000ea80000100800 */
[----:B------:R-:W-:Y:S04]  /*88860*/  STL.64 [R1+0x1070], R40 ;  /* 0x0010702801007387 */ /* 0x000fe80000100a00 */
[----:B------:R-:W-:Y:S04]  /*88870*/  STL.64 [R1+0x1078], R42 ;  /* 0x0010782a01007387 */ /* 0x000fe80000100a00 */
[----:B------:R-:W2:Y:S04]  /*88880*/  LDL R37, [R1+0x4c] ;  /* 0x00004c0001257983 */ /* 0x000ea80000100800 */
[----:B------:R-:W-:Y:S04]  /*88890*/  STL.64 [R1+0x1060], R32 ;  /* 0x0010602001007387 */ /* 0x000fe80000100a00 */
[----:B------:R-:W-:Y:S04]  /*888a0*/  STL.64 [R1+0x1068], R34 ;  /* 0x0010682201007387 */ /* 0x000fe80000100a00 */
[----:B------:R-:W-:Y:S04]  /*888b0*/  STL.64 [R1+0x1050], R28 ;  /* 0x0010501c01007387 */ /* 0x000fe80000100a00 */
[----:B------:R-:W-:Y:S04]  /*888c0*/  STL.64 [R1+0x1058], R30 ;  /* 0x0010581e01007387 */ /* 0x000fe80000100a00 */
[----:B------:R-:W-:Y:S04]  /*888d0*/  STL.64 [R1+0x1040], R24 ;  /* 0x0010401801007387 */ /* 0x000fe80000100a00 */
[----:B------:R-:W-:Y:S04]  /*888e0*/  STL.64 [R1+0x1048], R26 ;  /* 0x0010481a01007387 */ /* 0x000fe80000100a00 */
[----:B------:R-:W5:Y:S04]  /*888f0*/  LDL.LU.64 R12, [R1+0xfe0] ;  /* 0x000fe000010c7983 */ /* 0x000f680000300a00 */
[----:B------:R-:W-:Y:S04]  /*88900*/  STL.64 [R1+0x1030], R20 ;  /* 0x0010301401007387 */ /* 0x000fe80000100a00 */
[----:B------:R-:W-:Y:S04]  /*88910*/  STL.64 [R1+0x1038], R22 ;  /* 0x0010381601007387 */ /* 0x000fe80000100a00 */
[----:B------:R-:W5:Y:S04]  /*88920*/  LDL.LU.64 R14, [R1+0xfe8] ;  /* 0x000fe800010e7983 */ /* 0x000f680000300a00 */
[----:B------:R-:W-:Y:S04]  /*88930*/  STL.64 [R1+0x1020], R16 ;  /* 0x0010201001007387 */ /* 0x000fe80000100a00 */
[----:B------:R-:W-:Y:S04]  /*88940*/  STL.64 [R1+0x1028], R18 ;  /* 0x0010281201007387 */ /* 0x000fe80000100a00 */
[----:B0-----:R-:W3:Y:S04]  /*88950*/  LDL.LU.64 R48, [R1+0xfc0] ;  /* 0x000fc00001307983 */ /* 0x001ee80000300a00 */
[----:B-1----:R-:W4:Y:S04]  /*88960*/  LDL.LU.64 R50, [R1+0xfc8] ;  /* 0x000fc80001327983 */ /* 0x002f280000300a00 */
[----:B----4-:R-:W-:Y:S04]  /*88970*/  STL.64 [R1+0x6688], R50 ;  /* 0x0066883201007387 */ /* 0x010fe80000100a00 */
[----:B---3--:R0:W-:Y:S04]  /*88980*/  STL.64 [R1+0x6680], R48 ;  /* 0x0066803001007387 */ /* 0x0081e80000100a00 */
[----:B0-----:R-:W2:Y:S04]  /*88990*/  LDL.LU.64 R48, [R1+0xfd0] ;  /* 0x000fd00001307983 */ /* 0x001ea80000300a00 */
[----:B------:R-:W2:Y:S01]  /*889a0*/  LDL.LU.64 R50, [R1+0xfd8] ;  /* 0x000fd80001327983 */ /* 0x000ea20000300a00 */
[C---:B-----5:R-:W-:Y:S03]  /*889b0*/  HMMA.16816.F32 R8, R4.reuse, R10, R12 ;  /* 0x0000000a0408723c */ /* 0x060fe6000000180c */
[----:B------:R-:W3:Y:S04]  /*889c0*/  LDL.LU.64 R56, [R1+0xfb0] ;  /* 0x000fb00001387983 */ /* 0x000ee80000300a00 */
[----:B------:R-:W3:Y:S04]  /*889d0*/  LDL.LU.64 R58, [R1+0xfb8] ;  /* 0x000fb800013a7983 */ /* 0x000ee80000300a00 */
[----:B------:R-:W4:Y:S04]  /*889e0*/  LDL.LU.64 R20, [R1+0xfa0] ;  /* 0x000fa00001147983 */ /* 0x000f280000300a00 */
[----:B------:R-:W4:Y:S04]  /*889f0*/  LDL.LU.64 R22, [R1+0xfa8] ;  /* 0x000fa80001167983 */ /* 0x000f280000300a00 */
        /* <DEDUP_REMOVED lines=14> */
[----:B------:R0:W-:Y:S04]  /*88ae0*/  STL.64 [R1+0x1010], R8 ;  /* 0x0010100801007387 */ /* 0x0001e80000100a00 */
[----:B------:R1:W-:Y:S04]  /*88af0*/  STL.64 [R1+0x1018], R10 ;  /* 0x0010180a01007387 */ /* 0x0003e80000100a00 */
[----:B------:R-:W5:Y:S04]  /*88b00*/  LDL.LU.64 R12, [R1+0xf20] ;  /* 0x000f2000010c7983 */ /* 0x000f680000300a00 */
[----:B------:R-:W5:Y:S04]  /*88b10*/  LDL.LU.64 R14, [R1+0xf28] ;  /* 0x000f2800010e7983 */ /* 0x000f680000300a00 */
[----:B0-----:R-:W5:Y:S04]  /*88b20*/  LDL.LU.64 R8, [R1+0xf10] ;  /* 0x000f100001087983 */ /* 0x001f680000300a00 */
[----:B-1----:R-:W5:Y:S01]  /*88b30*/  LDL.LU.64 R10, [R1+0xf18] ;  /* 0x000f1800010a7983 */ /* 0x002f620000300a00 */
[----:B--2---:R-:W-:Y:S03]  /*88b40*/  HMMA.16816.F32 R36, R4, R36, R48 ;  /* 0x000000240424723c */ /* 0x004fe60000001830 */
[----:B------:R-:W2:Y:S04]  /*88b50*/  LDL.LU.64 R50, [R1+0x6688] ;  /* 0x0066880001327983 */ /* 0x000ea80000300a00 */
[----:B------:R-:W2:-:S15]  /*88b60*/  LDL.LU.64 R48, [R1+0x6680] ;  /* 0x0066800001307983 */ /* 0x000e9e0000300a00 */
[----:B------:R-:W-:-:S01]  /*88b70*/  NOP ;  /* 0x0000000000007918 */ /* 0x000fc20000000000 */
[----:B------:R-:W-:Y:S04]  /*88b80*/  STL.64 [R1+0x1000], R36 ;  /* 0x0010002401007387 */ /* 0x000fe80000100a00 */
[----:B------:R0:W-:Y:S04]  /*88b90*/  STL.64 [R1+0x1008], R38 ;  /* 0x0010082601007387 */ /* 0x0001e80000100a00 */
[----:B0-----:R-:W2:Y:S02]  /*88ba0*/  LDL.LU.64 R38, [R1+0x6678] ;  /* 0x0066780001267983 */ /* 0x001ea40000300a00 */
[----:B--2---:R-:W-:Y:S02]  /*88bb0*/  HMMA.16816.F32 R36, R4, R38, R48 ;  /* 0x000000260424723c */ /* 0x004fe40000001830 */
[----:B------:R-:W4:Y:S04]  /*88bc0*/  LDL.LU.64 R50, [R1+0x6670] ;  /* 0x0066700001327983 */ /* 0x000f280000300a00 */
[----:B------:R-:W3:-:S15]  /*88bd0*/  LDL.LU.64 R48, [R1+0x6668] ;  /* 0x0066680001307983 */ /* 0x000ede0000300a00 */
[----:B------:R-:W-:-:S02]  /*88be0*/  NOP ;  /* 0x0000000000007918 */ /* 0x000fc40000000000 */
[----:B------:R-:W-:Y:S04]  /*88bf0*/  STL.64 [R1+0xff0], R36 ;  /* 0x000ff02401007387 */ /* 0x000fe80000100a00 */
[----:B------:R0:W-:Y:S04]  /*88c00*/  STL.64 [R1+0xff8], R38 ;  /* 0x000ff82601007387 */ /* 0x0001e80000100a00 */
[----:B0-----:R-:W2:Y:S04]  /*88c10*/  LDL.LU.64 R38, [R1+0x6660] ;  /* 0x0066600001267983 */ /* 0x001ea80000300a00 */
[----:B------:R-:W5:Y:S01]  /*88c20*/  LDL.LU.64 R36, [R1+0x6658] ;  /* 0x0066580001247983 */ /* 0x000f620000300a00 */
[----:B---3--:R-:W-:-:S15]  /*88c30*/  HMMA.16816.F32 R56, R4, R48, R56 ;  /* 0x000000300438723c */ /* 0x008fde0000001838 */
[----:B------:R-:W-:-:S08]  /*88c40*/  NOP ;  /* 0x0000000000007918 */ /* 0x000fd00000000000 */
[----:B------:R-:W-:Y:S04]  /*88c50*/  STL.64 [R1+0xfe0], R56 ;  /* 0x000fe03801007387 */ /* 0x000fe80000100a00 */
[----:B------:R0:W-:Y:S04]  /*88c60*/  STL.64 [R1+0xfe8], R58 ;  /* 0x000fe83a01007387 */ /* 0x0001e80000100a00 */
[----:B0-----:R-:W3:Y:S04]  /*88c70*/  LDL.LU.64 R58, [R1+0x6650] ;  /* 0x00665000013a7983 */ /* 0x001ee80000300a00 */
[----:B------:R-:W3:Y:S01]  /*88c80*/  LDL.LU.64 R56, [R1+0x6648] ;  /* 0x0066480001387983 */ /* 0x000ee20000300a00 */
[C---:B----4-:R-:W-:Y:S03]  /*88c90*/  HMMA.16816.F32 R48, R4.reuse, R50, R20 ;  /* 0x000000320430723c */ /* 0x050fe60000001814 */
[----:B------:R-:W4:Y:S03]  /*88ca0*/  LDL.LU.64 R22, [R1+0x6640] ;  /* 0x0066400001167983 */ /* 0x000f260000300a00 */
[C---:B-----5:R-:W-:Y:S01]  /*88cb0*/  HMMA.16816.F32 R44, R4.reuse, R36, R44 ;  /* 0x00000024042c723c */ /* 0x060fe2000000182c */
[----:B------:R-:W5:Y:S05]  /*88cc0*/  LDL.LU.64 R20, [R1+0x6638] ;  /* 0x0066380001147983 */ /* 0x000f6a0000300a00 */
[C---:B--2---:R-:W-:Y:S11]  /*88cd0*/  HMMA.16816.F32 R36, R4.reuse, R38, R40 ;  /* 0x000000260424723c */ /* 0x044ff60000001828 */
[----:B------:R-:W-:Y:S04]  /*88ce0*/  STL.64 [R1+0xfd0], R48 ;  /* 0x000fd03001007387 */ /* 0x000fe80000100a00 */
[----:B------:R0:W-:Y:S04]  /*88cf0*/  STL.64 [R1+0xfd8], R50 ;  /* 0x000fd83201007387 */ /* 0x0001e80000100a00 */
[----:B0-----:R-:W2:Y:S04]  /*88d00*/  LDL.LU.64 R50, [R1+0x6630] ;  /* 0x0066300001327983 */ /* 0x001ea80000300a00 */
[----:B------:R-:W2:Y:S04]  /*88d10*/  LDL.LU.64 R48, [R1+0x6628] ;  /* 0x0066280001307983 */ /* 0x000ea80000300a00 */
[----:B------:R-:W-:Y:S04]  /*88d20*/  STL.64 [R1+0xfc0], R44 ;  /* 0x000fc02c01007387 */ /* 0x000fe80000100a00 */
[----:B------:R0:W-:Y:S04]  /*88d30*/  STL.64 [R1+0xfc8], R46 ;  /* 0x000fc82e01007387 */ /* 0x0001e80000100a00 */
[----:B0-----:R-:W2:Y:S04]  /*88d40*/  LDL.LU.64 R46, [R1+0x6620] ;  /* 0x00662000012e7983 */ /* 0x001ea80000300a00 */
[----:B------:R-:W2:Y:S04]  /*88d50*/  LDL.LU.64 R44, [R1+0x6618] ;  /* 0x00661800012c7983 */ /* 0x000ea80000300a00 */
[----:B------:R-:W2:Y:S04]  /*88d60*/  LDL.LU.64 R42, [R1+0x6610] ;  /* 0x00661000012a7983 */ /* 0x000ea80000300a00 */
[----:B------:R-:W2:Y:S04]  /*88d70*/  LDL.LU.64 R40, [R1+0x6608] ;  /* 0x0066080001287983 */ /* 0x000ea80000300a00 */
[----:B------:R-:W-:Y:S04]  /*88d80*/  STL.64 [R1+0xfb0], R36 ;  /* 0x000fb02401007387 */ /* 0x000fe80000100a00 */
[----:B------:R0:W-:Y:S04]  /*88d90*/  STL.64 [R1+0xfb8], R38 ;  /* 0x000fb82601007387 */ /* 0x0001e80000100a00 */
[----:B0-----:R-:W2:Y:S04]  /*88da0*/  LDL.LU.64 R38, [R1+0x6600] ;  /* 0x0066000001267983 */ /* 0x001ea80000300a00 */
[----:B------:R-:W2:Y:S01]  /*88db0*/  LDL.LU.64 R36, [R1+0x65f8] ;  /* 0x0065f80001247983 */ /* 0x000ea20000300a00 */
[C---:B---3--:R-:W-:Y:S06]  /*88dc0*/  HMMA.16816.F32 R32, R4.reuse, R56, R32 ;  /* 0x000000380420723c */ /* 0x048fec0000001820 */
[----:B------:R-:W-:-:S15]  /*88dd0*/  HMMA.16816.F32 R56, R4, R58, R52 ;  /* 0x0000003a0438723c */ /* 0x000fde0000001834 */
[----:B------:R-:W-:-:S02]  /*88de0*/  NOP ;  /* 0x0000000000007918 */ /* 0x000fc40000000000 */
[----:B------:R-:W-:Y:S04]  /*88df0*/  STL.64 [R1+0xfa0], R32 ;  /* 0x000fa02001007387 */ /* 0x000fe80000100a00 */
[----:B------:R0:W-:Y:S04]  /*88e00*/  STL.64 [R1+0xfa8], R34 ;  /* 0x000fa82201007387 */ /* 0x0001e80000100a00 */
[----:B0-----:R-:W3:Y:S04]  /*88e10*/  LDL.LU.64 R34, [R1+0x65f0] ;  /* 0x0065f00001227983 */ /* 0x001ee80000300a00 */
[----:B------:R-:W2:Y:S04]  /*88e20*/  LDL.LU.64 R32, [R1+0x65e8] ;  /* 0x0065e80001207983 */ /* 0x000ea80000300a00 */
[----:B------:R-:W3:Y:S04]  /*88e30*/  LDL.LU.64 R54, [R1+0x65e0] ;  /* 0x0065e00001367983 */ /* 0x000ee80000300a00 */
[----:B------:R-:W2:Y:S04]  /*88e40*/  LDL.LU.64 R52, [R1+0x65d8] ;  /* 0x0065d80001347983 */ /* 0x000ea80000300a00 */
[----:B------:R-:W-:Y:S04]  /*88e50*/  STL.64 [R1+0xf90], R56 ;  /* 0x000f903801007387 */ /* 0x000fe80000100a00 */
[----:B------:R0:W-:Y:S04]  /*88e60*/  STL.64 [R1+0xf98], R58 ;  /* 0x000f983a01007387 */ /* 0x0001e80000100a00 */
[----:B0-----:R-:W3:Y:S04]  /*88e70*/  LDL.LU.64 R58, [R1+0x65d0] ;  /* 0x0065d000013a7983 */ /* 0x001ee80000300a00 */
[----:B------:R-:W2:Y:S01]  /*88e80*/  LDL.LU.64 R56, [R1+0x65c8] ;  /* 0x0065c80001387983 */ /* 0x000ea20000300a00 */
[C---:B-----5:R-:W-:Y:S06]  /*88e90*/  HMMA.16816.F32 R28, R4.reuse, R20, R28 ;  /* 0x00000014041c723c */ /* 0x060fec000000181c */
[----:B----4-:R-:W-:Y:S01]  /*88ea0*/  HMMA.16816.F32 R20, R4, R22, R24 ;  /* 0x000000160414723c */ /* 0x010fe20000001818 */
[----:B------:R-:W4:-:S15]  /*88eb0*/  LDL.LU.64 R24, [R1+0xf00] ;  /* 0x000f000001187983 */ /* 0x000f1e0000300a00 */
[----:B------:R-:W-:-:S01]  /*88ec0*/  NOP ;  /* 0x0000000000007918 */ /* 0x000fc20000000000 */
[----:B------:R0:W-:Y:S04]  /*88ed0*/  STL.64 [R1+0xf80], R28 ;  /* 0x000f801c01007387 */ /* 0x0001e80000100a00 */
[----:B------:R1:W-:Y:S04]  /*88ee0*/  STL.64 [R1+0xf88], R30 ;  /* 0x000f881e01007387 */ /* 0x0003e80000100a00 */
[----:B------:R-:W4:Y:S04]  /*88ef0*/  LDL.LU.64 R26, [R1+0xf08] ;  /* 0x000f0800011a7983 */ /* 0x000f280000300a00 */
[----:B------:R-:W-:Y:S04]  /*88f00*/  STL.64 [R1+0xf70], R20 ;  /* 0x000f701401007387 */ /* 0x000fe80000100a00 */
[----:B------:R5:W-:Y:S04]  /*88f10*/  STL.64 [R1+0xf78], R22 ;  /* 0x000f781601007387 */ /* 0x000be80000100a00 */
[----:B0-----:R-:W4:Y:S04]  /*88f20*/  LDL.LU.64 R28, [R1+0xef0] ;  /* 0x000ef000011c7983 */ /* 0x001f280000300a00 */
[----:B-1----:R-:W4:Y:S01]  /*88f30*/  LDL.LU.64 R30, [R1+0xef8] ;  /* 0x000ef800011e7983 */ /* 0x002f220000300a00 */
[----:B-----5:R-:W-:-:S15]  /*88f40*/  HMMA.16816.F32 R20, R4, R60, R16 ;  /* 0x0000003c0414723c */ /* 0x020fde0000001810 */
[----:B------:R-:W-:-:S08]  /*88f50*/  NOP ;  /* 0x0000000000007918 */ /* 0x000fd00000000000 */
[----:B------:R0:W-:Y:S04]  /*88f60*/  STL.64 [R1+0xf60], R20 ;  /* 0x000f601401007387 */ /* 0x0001e80000100a00 */
[----:B------:R1:W-:Y:S01]  /*88f70*/  STL.64 [R1+0xf68], R22 ;  /* 0x000f681601007387 */ /* 0x0003e20000100a00 */
[C---:B---3--:R-:W-:Y:S06]  /*88f80*/  HMMA.16816.F32 R16, R4.reuse, R58, R12 ;  /* 0x0000003a0410723c */ /* 0x048fec000000180c */
[----:B--2---:R-:W-:Y:S01]  /*88f90*/  HMMA.16816.F32 R12, R4, R56, R8 ;  /* 0x00000038040c723c */ /* 0x004fe20000001808 */
[----:B------:R-:W2:-:S15]  /*88fa0*/  LDL.LU.64 R8, [R1+0xee0] ;  /* 0x000ee00001087983 */ /* 0x000e9e0000300a00 */
[----:B------:R-:W-:-:S01]  /*88fb0*/  NOP ;  /* 0x0000000000007918 */ /* 0x000fc20000000000 */
[----:B------:R-:W-:Y:S04]  /*88fc0*/  STL.64 [R1+0xf50], R16 ;  /* 0x000f501001007387 */ /* 0x000fe80000100a00 */
[----:B------:R-:W-:Y:S04]  /*88fd0*/  STL.64 [R1+0xf58], R18 ;  /* 0x000f581201007387 */ /* 0x000fe80000100a00 */
[----:B------:R-:W2:Y:S01]  /*88fe0*/  LDL.LU.64 R10, [R1+0xee8] ;  /* 0x000ee800010a7983 */ /* 0x000ea20000300a00 */
[C---:B----4-:R-:W-:Y:S03]  /*88ff0*/  HMMA.16816.F32 R24, R4.reuse, R54, R24 ;  /* 0x000000360418723c */ /* 0x050fe60000001818 */
[----:B------:R3:W-:Y:S04]  /*89000*/  STL.64 [R1+0xf40], R12 ;  /* 0x000f400c01007387 */ /* 0x0007e80000100a00 */
[----:B------:R4:W-:Y:S04]  /*89010*/  STL.64 [R1+0xf48], R14 ;  /* 0x000f480e01007387 */ /* 0x0009e80000100a00 */
[----:B0-----:R-:W5:Y:S04]  /*89020*/  LDL.LU.64 R20, [R1+0xed0] ;  /* 0x000ed00001147983 */ /* 0x001f680000300a00 */
[----:B-1----:R-:W5:Y:S01]  /*89030*/  LDL.LU.64 R22, [R1+0xed8] ;  /* 0x000ed80001167983 */ /* 0x002f620000300a00 */
[C---:B------:R-:W-:Y:S03]  /*89040*/  HMMA.16816.F32 R28, R4.reuse, R52, R28 ;  /* 0x00000034041c723c */ /* 0x040fe6000000181c */
[----:B---3--:R-:W3:Y:S04]  /*89050*/  LDL.LU.64 R12, [R1+0xec0] ;  /* 0x000ec000010c7983 */ /* 0x008ee80000300a00 */
[----:B----4-:R-:W3:Y:S04]  /*89060*/  LDL.LU.64 R14, [R1+0xec8] ;  /* 0x000ec800010e7983 */ /* 0x010ee80000300a00 */
[----:B------:R-:W4:Y:S04]  /*89070*/  LDL.LU.64 R16, [R1+0xeb0] ;  /* 0x000eb00001107983 */ /* 0x000f280000300a00 */
[----:B------:R-:W4:Y:S04]  /*89080*/  LDL.LU.64 R18, [R1+0xeb8] ;  /* 0x000eb80001127983 */ /* 0x000f280000300a00 */
[----:B------:R-:W-:Y:S04]  /*89090*/  STL.64 [R1+0x6440], R58 ;  /* 0x0064403a01007387 */ /* 0x000fe80000100a00 */
[----:B------:R0:W-:Y:S04]  /*890a0*/  STL.64 [R1+0x6438], R56 ;  /* 0x0064383801007387 */ /* 0x0001e80000100a00 */
[----:B0-----:R-:W4:Y:S04]  /*890b0*/  LDL.LU.64 R56, [R1+0xe80] ;  /* 0x000e800001387983 */ /* 0x001f280000300a00 */
[----:B------:R-:W4:Y:S04]  /*890c0*/  LDL.LU.64 R58, [R1+0xe88] ;  /* 0x000e8800013a7983 */ /* 0x000f280000300a00 */
[----:B------:R-:W-:Y:S04]  /*890d0*/  STL.64 [R1+0xf30], R24 ;  /* 0x000f301801007387 */ /* 0x000fe80000100a00 */
[----:B------:R0:W-:Y:S04]  /*890e0*/  STL.64 [R1+0xf38], R26 ;  /* 0x000f381a01007387 */ /* 0x0001e80000100a00 */
[----:B0-----:R-:W4:Y:S04]  /*890f0*/  LDL.LU.64 R26, [R1+0x65c0] ;  /* 0x0065c000011a7983 */ /* 0x001f280000300a00 */
[----:B------:R-:W4:Y:S04]  /*89100*/  LDL.LU.64 R24, [R1+0x65b8] ;  /* 0x0065b80001187983 */ /* 0x000f280000300a00 */
[----:B------:R0:W-:Y:S04]  /*89110*/  STL.64 [R1+0xf20], R28 ;  /* 0x000f201c01007387 */ /* 0x0001e80000100a00 */
[----:B------:R1:W-:Y:S04]  /*89120*/  STL.64 [R1+0xf28], R30 ;  /* 0x000f281e01007387 */ /* 0x0003e80000100a00 */
[----:B0-----:R-:W4:Y:S04]  /*89130*/  LDL.LU.64 R28, [R1+0xe70] ;  /* 0x000e7000011c7983 */ /* 0x001f280000300a00 */
[----:B-1----:R-:W4:Y:S04]  /*89140*/  LDL.LU.64 R30, [R1+0xe78] ;  /* 0x000e7800011e7983 */ /* 0x002f280000300a00 */
[----:B------:R-:W-:Y:S04]  /*89150*/  STL.64 [R1+0x6450], R54 ;  /* 0x0064503601007387 */ /* 0x000fe80000100a00 */
[----:B------:R0:W-:Y:S04]  /*89160*/  STL.64 [R1+0x6448], R52 ;  /* 0x0064483401007387 */ /* 0x0001e80000100a00 */
[----:B0-----:R-:W4:Y:S04]  /*89170*/  LDL.LU.64 R52, [R1+0xe90] ;  /* 0x000e900001347983 */ /* 0x001f280000300a00 */
[----:B------:R-:W4:Y:S01]  /*89180*/  LDL.LU.64 R54, [R1+0xe98] ;  /* 0x000e980001367983 */ /* 0x000f220000300a00 */
[----:B--2---:R-:W-:-:S15]  /*89190*/  HMMA.16816.F32 R8, R4, R2, R8 ;  /* 0x000000020408723c */ /* 0x004fde0000001808 */
[----:B------:R-:W-:-:S08]  /*891a0*/  NOP ;  /* 0x0000000000007918 */ /* 0x000fd00000000000 */
[----:B------:R-:W-:Y:S04]  /*891b0*/  STL.64 [R1+0xf10], R8 ;  /* 0x000f100801007387 */ /* 0x000fe80000100a00 */
[----:B------:R0:W-:Y:S04]  /*891c0*/  STL.64 [R1+0xf18], R10 ;  /* 0x000f180a01007387 */ /* 0x0001e80000100a00 */
[----:B0-----:R-:W3:Y:S04]  /*891d0*/  LDL.LU.64 R10, [R1+0x65b0] ;  /* 0x0065b000010a7983 */ /* 0x001ee80000300a00 */
[----:B------:R-:W5:Y:S01]  /*891e0*/  LDL.LU.64 R8, [R1+0x65a8] ;  /* 0x0065a80001087983 */ /* 0x000f620000300a00 */
[C---:B---3--:R-:W-:Y:S06]  /*891f0*/  HMMA.16816.F32 R12, R4.reuse, R10, R12 ;  /* 0x0000000a040c723c */ /* 0x048fec000000180c */
[----:B-----5:R-:W-:-:S15]  /*89200*/  HMMA.16816.F32 R20, R4, R8, R20 ;  /* 0x000000080414723c */ /* 0x020fde0000001814 */
[----:B------:R-:W-:-:S08]  /*89210*/  NOP ;  /* 0x0000000000007918 */ /* 0x000fd00000000000 */
[----:B------:R-:W-:Y:S04]  /*89220*/  STL.64 [R1+0xf00], R20 ;  /* 0x000f001401007387 */ /* 0x000fe80000100a00 */
[----:B------:R0:W-:Y:S04]  /*89230*/  STL.64 [R1+0xf08], R22 ;  /* 0x000f081601007387 */ /* 0x0001e80000100a00 */
[----:B0-----:R-:W2:Y:S04]  /*89240*/  LDL.LU.64 R22, [R1+0x65a0] ;  /* 0x0065a00001167983 */ /* 0x001ea80000300a00 */
[----:B------:R-:W3:Y:S04]  /*89250*/  LDL.LU.64 R20, [R1+0x6598] ;  /* 0x0065980001147983 */ /* 0x000ee80000300a00 */
[----:B------:R-:W-:Y:S04]  /*89260*/  STL.64 [R1+0xef0], R12 ;  /* 0x000ef00c01007387 */ /* 0x000fe80000100a00 */
[----:B------:R0:W-:Y:S04]  /*89270*/  STL.64 [R1+0xef8], R14 ;  /* 0x000ef80e01007387 */ /* 0x0001e80000100a00 */
[----:B0-----:R-:W5:Y:S04]  /*89280*/  LDL.LU.64 R14, [R1+0x6590] ;  /* 0x00659000010e7983 */ /* 0x001f680000300a00 */
[----:B------:R-:W4:Y:S04]  /*89290*/  LDL.LU.64 R12, [R1+0x6588] ;  /* 0x00658800010c7983 */ /* 0x000f280000300a00 */
[----:B------:R-:W-:Y:S04]  /*892a0*/  STL.64 [R1+0x6430], R10 ;  /* 0x0064300a01007387 */ /* 0x000fe80000100a00 */
[----:B------:R0:W-:Y:S04]  /*892b0*/  STL.64 [R1+0x6428], R8 ;  /* 0x0064280801007387 */ /* 0x0001e80000100a00 */
[----:B0-----:R-:W5:Y:S04]  /*892c0*/  LDL.LU.64 R8, [R1+0xea0] ;  /* 0x000ea00001087983 */ /* 0x001f680000300a00 */
[----:B------:R-:W5:Y:S01]  /*892d0*/  LDL.LU.64 R10, [R1+0xea8] ;  /* 0x000ea800010a7983 */ /* 0x000f620000300a00 */
[----:B----4-:R-:W-:-:S15]  /*892e0*/  HMMA.16816.F32 R16, R4, R12, R16 ;  /* 0x0000000c0410723c */ /* 0x010fde0000001810 */
[----:B------:R-:W-:-:S08]  /*892f0*/  NOP ;  /* 0x0000000000007918 */ /* 0x000fd00000000000 */
[----:B------:R-:W-:Y:S04]  /*89300*/  STL.64 [R1+0xee0], R16 ;  /* 0x000ee01001007387 */ /* 0x000fe80000100a00 */
[----:B------:R0:W-:Y:S04]  /*89310*/  STL.64 [R1+0xee8], R18 ;  /* 0x000ee81201007387 */ /* 0x0001e80000100a00 */
[----:B0-----:R-:W4:Y:S04]  /*89320*/  LDL.LU.64 R18, [R1+0x6580] ;  /* 0x0065800001127983 */ /* 0x001f280000300a00 */
[----:B------:R-:W2:Y:S01]  /*89330*/  LDL.LU.64 R16, [R1+0x6578] ;  /* 0x0065780001107983 */ /* 0x000ea20000300a00 */
[----:B-----5:R-:W-:Y:S06]  /*89340*/  HMMA.16816.F32 R8, R4, R14, R8 ;  /* 0x0000000e0408723c */ /* 0x020fec0000001808 */
[----:B------:R-:W-:Y:S04]  /*89350*/  STL.64 [R1+0x6410], R14 ;  /* 0x0064100e01007387 */ /* 0x000fe80000100a00 */
[----:B------:R-:W-:-:S13]  /*89360*/  STL.64 [R1+0x6408], R12 ;  /* 0x0064080c01007387 */ /* 0x000fda0000100a00 */
[----:B------:R-:W-:Y:S04]  /*89370*/  STL.64 [R1+0xed0], R8 ;  /* 0x000ed00801007387 */ /* 0x000fe80000100a00 */
[----:B------:R4:W-:Y:S02]  /*89380*/  STL.64 [R1+0xed8], R10 ;  /* 0x000ed80a01007387 */ /* 0x0009e40000100a00 */
[C---:B----4-:R-:W-:Y:S06]  /*89390*/  HMMA.16816.F32 R8, R4.reuse, R18, R56 ;  /* 0x000000120408723c */ /* 0x050fec0000001838 */
[----:B--2---:R-:W-:Y:S01]  /*893a0*/  HMMA.16816.F32 R12, R4, R16, R52 ;  /* 0x00000010040c723c */ /* 0x004fe20000001834 */
[----:B------:R-:W2:-:S15]  /*893b0*/  LDL.LU.64 R52, [R1+0xe60] ;  /* 0x000e600001347983 */ /* 0x000e9e0000300a00 */
[----:B------:R-:W-:-:S07]  /*893c0*/  NOP ;  /* 0x0000000000007918 */ /* 0x000fce0000000000 */
[----:B------:R-:W-:Y:S04]  /*893d0*/  STL.64 [R1+0xec0], R12 ;  /* 0x000ec00c01007387 */ /* 0x000fe80000100a00 */
[----:B------:R-:W-:Y:S04]  /*893e0*/  STL.64 [R1+0xec8], R14 ;  /* 0x000ec80e01007387 */ /* 0x000fe80000100a00 */
[----:B------:R-:W2:Y:S04]  /*893f0*/  LDL.LU.64 R54, [R1+0xe68] ;  /* 0x000e680001367983 */ /* 0x000ea80000300a00 */
[----:B------:R-:W-:Y:S04]  /*89400*/  STL.64 [R1+0xeb0], R8 ;  /* 0x000eb00801007387 */ /* 0x000fe80000100a00 */
[----:B------:R3:W-:Y:S04]  /*89410*/  STL.64 [R1+0xeb8], R10 ;  /* 0x000eb80a01007387 */ /* 0x0007e80000100a00 */
[----:B------:R-:W-:Y:S04]  /*89420*/  STL.64 [R1+0x6420], R18 ;  /* 0x0064201201007387 */ /* 0x000fe80000100a00 */
[----:B------:R-:W-:Y:S01]  /*89430*/  STL.64 [R1+0x6418], R16 ;  /* 0x0064181001007387 */ /* 0x000fe20000100a00 */
[----:B---3--:R-:W-:Y:S03]  /*89440*/  HMMA.16816.F32 R8, R4, R20, R28 ;  /* 0x000000140408723c */ /* 0x008fe6000000181c */
[----:B------:R-:W3:Y:S04]  /*89450*/  LDL.LU.64 R12, [R1+0xe50] ;  /* 0x000e5000010c7983 */ /* 0x000ee80000300a00 */
[----:B------:R-:W3:-:S15]  /*89460*/  LDL.LU.64 R14, [R1+0xe58] ;  /* 0x000e5800010e7983 */ /* 0x000ede0000300a00 */
[----:B------:R-:W-:-:S01]  /*89470*/  NOP ;  /* 0x0000000000007918 */ /* 0x000fc20000000000 */
[----:B------:R0:W-:Y:S04]  /*89480*/  STL.64 [R1+0xea0], R8 ;  /* 0x000ea00801007387 */ /* 0x0001e80000100a00 */
[----:B------:R1:W-:Y:S04]  /*89490*/  STL.64 [R1+0xea8], R10 ;  /* 0x000ea80a01007387 */ /* 0x0003e80000100a00 */
[----:B0-----:R-:W4:Y:S04]  /*894a0*/  LDL.LU.64 R8, [R1+0xe40] ;  /* 0x000e400001087983 */ /* 0x001f280000300a00 */
[----:B-1----:R-:W4:Y:S04]  /*894b0*/  LDL.LU.64 R10, [R1+0xe48] ;  /* 0x000e4800010a7983 */ /* 0x002f280000300a00 */
[----:B------:R-:W5:Y:S04]  /*894c0*/  LDL.LU.64 R16, [R1+0xe20] ;  /* 0x000e200001107983 */ /* 0x000f680000300a00 */
[----:B------:R-:W5:Y:S04]  /*894d0*/  LDL.LU.64 R18, [R1+0xe28] ;  /* 0x000e280001127983 */ /* 0x000f680000300a00 */
        /* <DEDUP_REMOVED lines=8> */
[----:B------:R-:W-:Y:S04]  /*89560*/  STL.64 [R1+0x6460], R22 ;  /* 0x0064601601007387 */ /* 0x000fe80000100a00 */
[----:B------:R0:W-:Y:S01]  /*89570*/  STL.64 [R1+0x6458], R20 ;  /* 0x0064581401007387 */ /* 0x0001e20000100a00 */
[C---:B--2---:R-:W-:Y:S06]  /*89580*/  HMMA.16816.F32 R52, R4.reuse, R22, R52 ;  /* 0x000000160434723c */ /* 0x044fec0000001834 */
[----:B---3--:R-:W-:-:S15]  /*89590*/  HMMA.16816.F32 R12, R4, R24, R12 ;  /* 0x00000018040c723c */ /* 0x008fde000000180c */
[----:B------:R-:W-:-:S02]  /*895a0*/  NOP ;  /* 0x0000000000007918 */ /* 0x000fc40000000000 */
[----:B------:R1:W-:Y:S04]  /*895b0*/  STL.64 [R1+0xe90], R52 ;  /* 0x000e903401007387 */ /* 0x0003e80000100a00 */
[----:B------:R2:W-:Y:S04]  /*895c0*/  STL.64 [R1+0xe98], R54 ;  /* 0x000e983601007387 */ /* 0x0005e80000100a00 */
[----:B0-----:R-:W3:Y:S04]  /*895d0*/  LDL.LU.64 R20, [R1+0xe30] ;  /* 0x000e300001147983 */ /* 0x001ee80000300a00 */
[----:B------:R-:W3:Y:S04]  /*895e0*/  LDL.LU.64 R22, [R1+0xe38] ;  /* 0x000e380001167983 */ /* 0x000ee80000300a00 */
[----:B-1----:R-:W3:Y:S04]  /*895f0*/  LDL.LU.64 R52, [R1+0xe00] ;  /* 0x000e000001347983 */ /* 0x002ee80000300a00 */
[----:B--2---:R-:W2:Y:S04]  /*89600*/  LDL.LU.64 R54, [R1+0xe08] ;  /* 0x000e080001367983 */ /* 0x004ea80000300a00 */
[----:B------:R-:W-:Y:S04]  /*89610*/  STL.64 [R1+0xe80], R12 ;  /* 0x000e800c01007387 */ /* 0x000fe80000100a00 */
[----:B------:R4:W-:Y:S02]  /*89620*/  STL.64 [R1+0xe88], R14 ;  /* 0x000e880e01007387 */ /* 0x0009e40000100a00 */
[----:B----4-:R-:W-:Y:S02]  /*89630*/  HMMA.16816.F32 R12, R4, R26, R8 ;  /* 0x0000001a040c723c */ /* 0x010fe40000001808 */
[----:B------:R-:W4:Y:S04]  /*89640*/  LDL.LU.64 R8, [R1+0xdf0] ;  /* 0x000df00001087983 */ /* 0x000f280000300a00 */
[----:B------:R-:W4:-:S15]  /*89650*/  LDL.LU.64 R10, [R1+0xdf8] ;  /* 0x000df800010a7983 */ /* 0x000f1e0000300a00 */
[----:B------:R-:W-:-:S02]  /*89660*/  NOP ;  /* 0x0000000000007918 */ /* 0x000fc40000000000 */
[----:B------:R0:W-:Y:S04]  /*89670*/  STL.64 [R1+0xe70], R12 ;  /* 0x000e700c01007387 */ /* 0x0001e80000100a00 */
[----:B------:R1:W-:Y:S04]  /*89680*/  STL.64 [R1+0xe78], R14 ;  /* 0x000e780e01007387 */ /* 0x0003e80000100a00 */
[----:B0-----:R-:W4:Y:S04]  /*89690*/  LDL.LU.64 R12, [R1+0xde0] ;  /* 0x000de000010c7983 */ /* 0x001f280000300a00 */
[----:B-1----:R-:W4:Y:S04]  /*896a0*/  LDL.LU.64 R14, [R1+0xde8] ;  /* 0x000de800010e7983 */ /* 0x002f280000300a00 */
[----:B------:R-:W-:Y:S04]  /*896b0*/  STL.64 [R1+0x6400], R26 ;  /* 0x0064001a01007387 */ /* 0x000fe80000100a00 */
[----:B------:R0:W-:Y:S04]  /*896c0*/  STL.64 [R1+0x63f8], R24 ;  /* 0x0063f81801007387 */ /* 0x0001e80000100a00 */
[----:B0-----:R-:W2:Y:S04]  /*896d0*/  LDL.LU.64 R24, [R1+0xe10] ;  /* 0x000e100001187983 */ /* 0x001ea80000300a00 */
[----:B------:R-:W2:Y:S01]  /*896e0*/  LDL.LU.64 R26, [R1+0xe18] ;  /* 0x000e1800011a7983 */ /* 0x000ea20000300a00 */
[C---:B-----5:R-:W-:Y:S06]  /*896f0*/  HMMA.16816.F32 R16, R4.reuse, R34, R16 ;  /* 0x000000220410723c */ /* 0x060fec0000001810 */
[----:B---3--:R-:W-:-:S15]  /*89700*/  HMMA.16816.F32 R20, R4, R32, R20 ;  /* 0x000000200414723c */ /* 0x008fde0000001814 */
[----:B------:R-:W-:-:S08]  /*89710*/  NOP ;  /* 0x0000000000007918 */ /* 0x000fd00000000000 */
[----:B------:R0:W-:Y:S04]  /*89720*/  STL.64 [R1+0xe60], R20 ;  /* 0x000e601401007387 */ /* 0x0001e80000100a00 */
[----:B------:R1:W-:Y:S04]  /*89730*/  STL.64 [R1+0xe68], R22 ;  /* 0x000e681601007387 */ /* 0x0003e80000100a00 */
[----:B0-----:R-:W3:Y:S04]  /*89740*/  LDL.LU.64 R20, [R1+0xdd0] ;  /* 0x000dd00001147983 */ /* 0x001ee80000300a00 */
[----:B-1----:R-:W3:Y:S04]  /*89750*/  LDL.LU.64 R22, [R1+0xdd8] ;  /* 0x000dd80001167983 */ /* 0x002ee80000300a00 */
[----:B------:R0:W-:Y:S04]  /*89760*/  STL.64 [R1+0xe50], R16 ;  /* 0x000e501001007387 */ /* 0x0001e80000100a00 */
[----:B------:R1:W-:Y:S04]  /*89770*/  STL.64 [R1+0xe58], R18 ;  /* 0x000e581201007387 */ /* 0x0003e80000100a00 */
[----:B0-----:R-:W5:Y:S04]  /*89780*/  LDL.LU.64 R16, [R1+0xdc0] ;  /* 0x000dc00001107983 */ /* 0x001f680000300a00 */
[----:B-1----:R-:W5:Y:S04]  /*89790*/  LDL.LU.64 R18, [R1+0xdc8] ;  /* 0x000dc80001127983 */ /* 0x002f680000300a00 */
[----:B------:R-:W-:Y:S04]  /*897a0*/  STL.64 [R1+0x6470], R34 ;  /* 0x0064702201007387 */ /* 0x000fe80000100a00 */
[----:B------:R2:W-:Y:S02]  /*897b0*/  STL.64 [R1+0x6468], R32 ;  /* 0x0064682001007387 */ /* 0x0005e40000100a00 */
[C---:B--2---:R-:W-:Y:S06]  /*897c0*/  HMMA.16816.F32 R32, R4.reuse, R36, R24 ;  /* 0x000000240420723c */ /* 0x044fec0000001818 */
[C---:B------:R-:W-:Y:S06]  /*897d0*/  HMMA.16816.F32 R24, R4.reuse, R38, R52 ;  /* 0x000000260418723c */ /* 0x040fec0000001834 */
[----:B------:R-:W-:Y:S11]  /*897e0*/  STL.64 [R1+0x6480], R38 ;  /* 0x0064802601007387 */ /* 0x000ff60000100a00 */
[----:B------:R-:W-:Y:S04]  /*897f0*/  STL.64 [R1+0xe40], R32 ;  /* 0x000e402001007387 */ /* 0x000fe80000100a00 */
[----:B------:R-:W-:Y:S04]  /*89800*/  STL.64 [R1+0xe48], R34 ;  /* 0x000e482201007387 */ /* 0x000fe80000100a00 */
[----:B------:R-:W-:Y:S04]  /*89810*/  STL.64 [R1+0x6478], R36 ;  /* 0x0064782401007387 */ /* 0x000fe80000100a00 */
[----:B------:R-:W-:Y:S04]  /*89820*/  STL.64 [R1+0xe30], R24 ;  /* 0x000e301801007387 */ /* 0x000fe80000100a00 */
[----:B------:R4:W-:Y:S02]  /*89830*/  STL.64 [R1+0xe38], R26 ;  /* 0x000e381a01007387 */ /* 0x0009e40000100a00 */
[----:B----4-:R-:W-:Y:S02]  /*89840*/  HMMA.16816.F32 R24, R4, R40, R8 ;  /* 0x000000280418723c */ /* 0x010fe40000001808 */
[----:B------:R-:W2:Y:S04]  /*89850*/  LDL.LU.64 R8, [R1+0x11f0] ;  /* 0x0011f00001087983 */ /* 0x000ea80000300a00 */
[----:B------:R-:W2:-:S15]  /*89860*/  LDL.LU.64 R10, [R1+0x11f8] ;  /* 0x0011f800010a7983 */ /* 0x000e9e0000300a00 */
[----:B------:R-:W-:-:S02]  /*89870*/  NOP ;  /* 0x0000000000007918 */ /* 0x000fc40000000000 */
[----:B------:R-:W-:Y:S04]  /*89880*/  STL.64 [R1+0xe20], R24 ;  /* 0x000e201801007387 */ /* 0x000fe80000100a00 */
[----:B------:R0:W-:Y:S02]  /*89890*/  STL.64 [R1+0xe28], R26 ;  /* 0x000e281a01007387 */ /* 0x0001e40000100a00 */
[----:B0-----:R-:W-:Y:S02]  /*898a0*/  HMMA.16816.F32 R24, R4, R42, R12 ;  /* 0x0000002a0418723c */ /* 0x001fe4000000180c */
[----:B------:R-:W4:Y:S04]  /*898b0*/  LDL.LU.64 R12, [R1+0x11e0] ;  /* 0x0011e000010c7983 */ /* 0x000f280000300a00 */
[----:B------:R-:W4:-:S15]  /*898c0*/  LDL.LU.64 R14, [R1+0x11e8] ;  /* 0x0011e800010e7983 */ /* 0x000f1e0000300a00 */
[----:B------:R-:W-:-:S02]  /*898d0*/  NOP ;  /* 0x0000000000007918 */ /* 0x000fc40000000000 */
[----:B------:R-:W-:Y:S04]  /*898e0*/  STL.64 [R1+0xe10], R24 ;  /* 0x000e101801007387 */ /* 0x000fe80000100a00 */
[----:B------:R-:W-:Y:S04]  /*898f0*/  STL.64 [R1+0xe18], R26 ;  /* 0x000e181a01007387 */ /* 0x000fe80000100a00 */
[----:B------:R-:W-:Y:S04]  /*89900*/  STL.64 [R1+0x6490], R42 ;  /* 0x0064902a01007387 */ /* 0x000fe80000100a00 */
[----:B------:R-:W-:Y:S01]  /*89910*/  STL.64 [R1+0x6488], R40 ;  /* 0x0064882801007387 */ /* 0x000fe20000100a00 */
[----:B------:R-:W-:-:S02]  /*89920*/  IMAD R30, R30, 0x100, R58 ;  /* 0x000001001e1e7824 */ /* 0x000fc400078e023a */
[----:B------:R-:W-:Y:S02]  /*89930*/  IMAD R31, R31, 0x100, R59 ;  /* 0x000001001f1f7824 */ /* 0x000fe400078e023b */
[----:B------:R-:W-:Y:S02]  /*89940*/  IMAD R28, R28, 0x100, R56 ;  /* 0x000001001c1c7824 */ /* 0x000fe400078e0238 */
[----:B------:R-:W-:Y:S01]  /*89950*/  IMAD R29, R29, 0x100, R57 ;  /* 0x000001001d1d7824 */ /* 0x000fe200078e0239 */
[----:B------:R-:W-:Y:S02]  /*89960*/  F2FP.F16.E5M2.UNPACK_B R30, R30 ;  /* 0x0000001eff1e723e */ /* 0x000fe400020004ff */
[----:B------:R-:W-:Y:S02]  /*89970*/  F2FP.F16.E5M2.UNPACK_B R31, R31 ;  /* 0x0000001fff1f723e */ /* 0x000fe400020004ff */
[----:B------:R-:W-:Y:S02]  /*89980*/  F2FP.F16.E5M2.UNPACK_B R28, R28 ;  /* 0x0000001cff1c723e */ /* 0x000fe400020004ff */
[----:B------:R-:W-:Y:S01]  /*89990*/  F2FP.F16.E5M2.UNPACK_B R29, R29 ;  /* 0x0000001dff1d723e */ /* 0x000fe200020004ff */
[C---:B---3--:R-:W-:Y:S06]  /*899a0*/  HMMA.16816.F32 R20, R4.reuse, R44, R20 ;  /* 0x0000002c0414723c */ /* 0x048fec0000001814 */
[----:B-----5:R-:W-:-:S15]  /*899b0*/  HMMA.16816.F32 R16, R4, R46, R16 ;  /* 0x0000002e0410723c */ /* 0x020fde0000001810 */
[----:B------:R-:W-:-:S02]  /*899c0*/  NOP ;  /* 0x0000000000007918 */ /* 0x000fc40000000000 */
[----:B------:R-:W-:Y:S04]  /*899d0*/  STL.64 [R1+0xe00], R20 ;  /* 0x000e001401007387 */ /* 0x000fe80000100a00 */
[----:B------:R-:W-:Y:S04]  /*899e0*/  STL.64 [R1+0xe08], R22 ;  /* 0x000e081601007387 */ /* 0x000fe80000100a00 */
[----:B------:R-:W-:Y:S04]  /*899f0*/  STL.64 [R1+0x64a0], R46 ;  /* 0x0064a02e01007387 */ /* 0x000fe80000100a00 */
[----:B------:R-:W-:Y:S04]  /*89a00*/  STL.64 [R1+0x6498], R44 ;  /* 0x0064982c01007387 */ /* 0x000fe80000100a00 */
[----:B------:R-:W-:Y:S04]  /*89a10*/  STL.64 [R1+0xdf0], R16 ;  /* 0x000df01001007387 */ /* 0x000fe80000100a00 */
[----:B------:R2:W-:Y:S02]  /*89a20*/  STL.64 [R1+0xdf8], R18 ;  /* 0x000df81201007387 */ /* 0x0005e40000100a00 */
[C---:B--2---:R-:W-:Y:S02]  /*89a30*/  HMMA.16816.F32 R16, R4.reuse, R48, R8 ;  /* 0x000000300410723c */ /* 0x044fe40000001808 */
[----:B------:R-:W2:Y:S04]  /*89a40*/  LDL.64 R10, [R1+0xe8] ;  /* 0x0000e800010a7983 */ /* 0x000ea80000100a00 */
[----:B----4-:R-:W-:-:S15]  /*89a50*/  HMMA.16816.F32 R12, R4, R50, R12 ;  /* 0x00000032040c723c */ /* 0x010fde000000180c */
[----:B------:R-:W-:-:S02]  /*89a60*/  NOP ;  /* 0x0000000000007918 */ /* 0x000fc40000000000 */
[----:B------:R-:W-:Y:S04]  /*89a70*/  STL.64 [R1+0x1210], R16 ;  /* 0x0012101001007387 */ /* 0x000fe80000100a00 */
[----:B------:R-:W-:Y:S04]  /*89a80*/  STL.64 [R1+0x1218], R18 ;  /* 0x0012181201007387 */ /* 0x000fe80000100a00 */
[----:B------:R-:W-:Y:S04]  /*89a90*/  STL.64 [R1+0x6568], R30 ;  /* 0x0065681e01007387 */ /* 0x000fe80000100a00 */
[----:B------:R-:W-:Y:S04]  /*89aa0*/  STL.64 [R1+0x6560], R28 ;  /* 0x0065601c01007387 */ /* 0x000fe80000100a00 */
[----:B------:R-:W3:Y:S04]  /*89ab0*/  LDL.64 R26, [R1+0xf8] ;  /* 0x0000f800011a7983 */ /* 0x000ee80000100a00 */
[----:B------:R-:W4:Y:S04]  /*89ac0*/  LDL R8, [R1+0xf0] ;  /* 0x0000f00001087983 */ /* 0x000f280000100800 */
[----:B------:R-:W-:Y:S04]  /*89ad0*/  STL.64 [R1+0x1200], R12 ;  /* 0x0012000c01007387 */ /* 0x000fe80000100a00 */
[----:B------:R-:W-:Y:S04]  /*89ae0*/  STL.64 [R1+0x1208], R14 ;  /* 0x0012080e01007387 */ /* 0x000fe80000100a00 */
[----:B------:R-:W4:Y:S04]  /*89af0*/  LDL R9, [R1+0xf4] ;  /* 0x0000f40001097983 */ /* 0x000f280000100800 */
[----:B--2---:R0:W-:Y:S04]  /*89b00*/  STL.64 [R1+0x6538], R10 ;  /* 0x0065380a01007387 */ /* 0x0041e80000100a00 */
[----:B----4-:R1:W-:Y:S04]  /*89b10*/  STL.64 [R1+0x6530], R8 ;  /* 0x0065300801007387 */ /* 0x0103e80000100a00 */
[----:B------:R-:W2:Y:S04]  /*89b20*/  LDL R24, [R1+0x100] ;  /* 0x0001000001187983 */ /* 0x000ea80000100800 */
[----:B------:R-:W2:Y:S04]  /*89b30*/  LDL R25, [R1+0x104] ;  /* 0x0001040001197983 */ /* 0x000ea80000100800 */
[----:B---3--:R-:W-:Y:S04]  /*89b40*/  STL.64 [R1+0x6548], R26 ;  /* 0x0065481a01007387 */ /* 0x008fe80000100a00 */
[----:B--2---:R-:W-:Y:S04]  /*89b50*/  STL.64 [R1+0x6540], R24 ;  /* 0x0065401801007387 */ /* 0x004fe80000100a00 */
[----:B------:R-:W2:Y:S04]  /*89b60*/  LDL R46, [R1+0x108] ;  /* 0x00010800012e7983 */ /* 0x000ea80000100800 */
[----:B------:R-:W2:Y:S04]  /*89b70*/  LDL R47, [R1+0x10c] ;  /* 0x00010c00012f7983 */ /* 0x000ea80000100800 */
[----:B------:R-:W3:Y:S04]  /*89b80*/  LDL R44, [R1+0x110] ;  /* 0x00011000012c7983 */ /* 0x000ee80000100800 */
[----:B------:R-:W3:Y:S01]  /*89b90*/  LDL R45, [R1+0x114] ;  /* 0x00011400012d7983 */ /* 0x000ee20000100800 */
[----:B------:R-:W-:-:S03]  /*89ba0*/  IMAD.MOV.U32 R57, RZ, RZ, R0 ;  /* 0x000000ffff397224 */ /* 0x000fc600078e0000 */
[----:B------:R-:W4:Y:S04]  /*89bb0*/  LDL R58, [R1+0xa8] ;  /* 0x0000a800013a7983 */ /* 0x000f280000100800 */
[----:B------:R-:W4:Y:S04]  /*89bc0*/  LDL R59, [R1+0xac] ;  /* 0x0000ac00013b7983 */ /* 0x000f280000100800 */
[----:B--2---:R-:W-:Y:S04]  /*89bd0*/  STL.64 [R1+0x6558], R46 ;  /* 0x0065582e01007387 */ /* 0x004fe80000100a00 */
[----:B---3--:R2:W-:Y:S04]  /*89be0*/  STL.64 [R1+0x6550], R44 ;  /* 0x0065502c01007387 */ /* 0x0085e80000100a00 */
[----:B0-----:R-:W3:Y:S04]  /*89bf0*/  LDL R10, [R1+0x118] ;  /* 0x00011800010a7983 */ /* 0x001ee80000100800 */
[----:B------:R-:W3:Y:S04]  /*89c00*/  LDL R11, [R1+0x11c] ;  /* 0x00011c00010b7983 */ /* 0x000ee80000100800 */
[----:B------:R-:W5:Y:S04]  /*89c10*/  LDL R56, [R1+0xa0] ;  /* 0x0000a00001387983 */ /* 0x000f680000100800 */
[----:B------:R-:W2:Y:S04]  /*89c20*/  LDL.LU R0, [R1+0x6574] ;  /* 0x0065740001007983 */ /* 0x000ea80000300800 */
[----:B-1----:R-:W3:Y:S04]  /*89c30*/  LDL R8, [R1+0x120] ;  /* 0x0001200001087983 */ /* 0x002ee80000100800 */
[----:B------:R-:W3:Y:S04]  /*89c40*/  LDL R9, [R1+0x124] ;  /* 0x0001240001097983 */ /* 0x000ee80000100800 */
[----:B------:R-:W3:Y:S04]  /*89c50*/  LDL.LU.64 R28, [R1+0xdb0] ;  /* 0x000db000011c7983 */ /* 0x000ee80000300a00 */
[----:B------:R-:W3:Y:S04]  /*89c60*/  LDL.LU.64 R30, [R1+0xdb8] ;  /* 0x000db800011e7983 */ /* 0x000ee80000300a00 */
[----:B----4-:R-:W-:Y:S04]  /*89c70*/  STL.64 [R1+0x6528], R58 ;  /* 0x0065283a01007387 */ /* 0x010fe80000100a00 */
[----:B-----5:R0:W-:Y:S04]  /*89c80*/  STL.64 [R1+0x6520], R56 ;  /* 0x0065203801007387 */ /* 0x0201e80000100a00 */
[----:B------:R-:W4:Y:S01]  /*89c90*/  LDL R54, [R1+0xb0] ;  /* 0x0000b00001367983 */ /* 0x000f220000100800 */
[----:B--2---:R-:W-:-:S03]  /*89ca0*/  IMAD.MOV.U32 R39, RZ, RZ, R0 ;  /* 0x000000ffff277224 */ /* 0x004fc600078e0000 */
[----:B------:R-:W4:Y:S04]  /*89cb0*/  LDL R55, [R1+0xb4] ;  /* 0x0000b40001377983 */ /* 0x000f280000100800 */
[----:B------:R-:W2:Y:S04]  /*89cc0*/  LDL R22, [R1+0xc0] ;  /* 0x0000c00001167983 */ /* 0x000ea80000100800 */
[----:B------:R-:W2:Y:S04]  /*89cd0*/  LDL R23, [R1+0xc4] ;  /* 0x0000c40001177983 */ /* 0x000ea80000100800 */
[----:B------:R-:W5:Y:S04]  /*89ce0*/  LDL R38, [R1+0xd0] ;  /* 0x0000d00001267983 */ /* 0x000f680000100800 */
[----:B------:R-:W3:Y:S04]  /*89cf0*/  LDL.LU R0, [R1+0x6570] ;  /* 0x0065700001007983 */ /* 0x000ee80000300800 */
[----:B------:R-:W4:Y:S04]  /*89d00*/  LDL.LU.64 R44, [R1+0xda0] ;  /* 0x000da000012c7983 */ /* 0x000f280000300a00 */
[----:B------:R-:W4:Y:S04]  /*89d10*/  LDL.LU.64 R46, [R1+0xda8] ;  /* 0x000da800012e7983 */ /* 0x000f280000300a00 */
[----:B------:R-:W2:Y:S04]  /*89d20*/  LDL.LU.64 R24, [R1+0xd90] ;  /* 0x000d900001187983 */ /* 0x000ea80000300a00 */
[----:B------:R-:W2:Y:S04]  /*89d30*/  LDL.LU.64 R26, [R1+0xd98] ;  /* 0x000d9800011a7983 */ /* 0x000ea80000300a00 */
[----:B0-----:R-:W5:Y:S04]  /*89d40*/  LDL.LU.64 R56, [R1+0xd70] ;  /* 0x000d700001387983 */ /* 0x001f680000300a00 */
        /* <DEDUP_REMOVED lines=9> */
[----:B------:R-:W5:Y:S04]  /*89de0*/  LDL.64 R36, [R1+0xd8] ;  /* 0x0000d80001247983 */ /* 0x000f680000100a00 */
[----:B------:R-:W5:Y:S04]  /*89df0*/  LDL.64 R20, [R1+0xc8] ;  /* 0x0000c80001147983 */ /* 0x000f680000100a00 */
[----:B------:R-:W5:Y:S04]  /*89e00*/  LDL.64 R52, [R1+0xb8] ;  /* 0x0000b80001347983 */ /* 0x000f680000100a00 */
[----:B------:R0:W-:Y:S04]  /*89e10*/  STL.64 [R1+0x64b0], R50 ;  /* 0x0064b03201007387 */ /* 0x0001e80000100a00 */
[----:B0-----:R-:W5:Y:S04]  /*89e20*/  LDL R50, [R1+0xe0] ;  /* 0x0000e00001327983 */ /* 0x001f680000100800 */
[----:B------:R-:W5:Y:S04]  /*89e30*/  LDL R51, [R1+0xe4] ;  /* 0x0000e40001337983 */ /* 0x000f680000100800 */
[----:B------:R0:W-:Y:S04]  /*89e40*/  STL.64 [R1+0x64a8], R48 ;  /* 0x0064a83001007387 */ /* 0x0001e80000100a00 */
[----:B0-----:R-:W4:Y:S01]  /*89e50*/  LDL R48, [R1+0x130] ;  /* 0x0001300001307983 */ /* 0x001f220000100800 */
[----:B---3--:R-:W-:-:S07]  /*89e60*/  IMAD.MOV.U32 R49, RZ, RZ, R0 ;  /* 0x000000ffff317224 */ /* 0x008fce00078e0000 */
[----:B----4-:R-:W-:Y:S01]  /*89e70*/  HMMA.16816.F32 R4, R4, R48, R28 ;  /* 0x000000300404723c */ /* 0x010fe2000000181c */
[----:B------:R-:W3:Y:S04]  /*89e80*/  LDL.LU.64 R30, [R1+0x6568] ;  /* 0x00656800011e7983 */ /* 0x000ee80000300a00 */
[----:B------:R-:W3:-:S15]  /*89e90*/  LDL.LU.64 R28, [R1+0x6560] ;  /* 0x00656000011c7983 */ /* 0x000ede0000300a00 */
[----:B------:R-:W-:-:S03]  /*89ea0*/  NOP ;  /* 0x0000000000007918 */ /* 0x000fc60000000000 */
[----:B------:R0:W-:Y:S04]  /*89eb0*/  STL.64 [R1+0xde0], R4 ;  /* 0x000de00401007387 */ /* 0x0001e80000100a00 */
[----:B------:R1:W-:Y:S04]  /*89ec0*/  STL.64 [R1+0xde8], R6 ;  /* 0x000de80601007387 */ /* 0x0003e80000100a00 */
[----:B0-----:R-:W4:Y:S04]  /*89ed0*/  LDL.LU.64 R4, [R1+0xd80] ;  /* 0x000d800001047983 */ /* 0x001f280000300a00 */
[----:B-1----:R-:W4:Y:S01]  /*89ee0*/  LDL.LU.64 R6, [R1+0xd88] ;  /* 0x000d880001067983 */ /* 0x002f220000300a00 */
[----:B---3--:R-:W-:-:S15]  /*89ef0*/  HMMA.16816.F32 R44, R28, R8, R44 ;  /* 0x000000081c2c723c */ /* 0x008fde000000182c */
[----:B------:R-:W-:-:S08]  /*89f00*/  NOP ;  /* 0x0000000000007918 */ /* 0x000fd00000000000 */
[----:B------:R-:W-:Y:S04]  /*89f10*/  STL.64 [R1+0xdd0], R44 ;  /* 0x000dd02c01007387 */ /* 0x000fe80000100a00 */
[----:B------:R0:W-:Y:S04]  /*89f20*/  STL.64 [R1+0xdd8], R46 ;  /* 0x000dd82e01007387 */ /* 0x0001e80000100a00 */
[----:B0-----:R-:W5:Y:S04]  /*89f30*/  LDL.LU.64 R46, [R1+0x6558] ;  /* 0x00655800012e7983 */ /* 0x001f680000300a00 */
[----:B------:R-:W4:Y:S01]  /*89f40*/  LDL.LU.64 R44, [R1+0x6550] ;  /* 0x00655000012c7983 */ /* 0x000f220000300a00 */
[----:B--2---:R-:W-:Y:S03]  /*89f50*/  HMMA.16816.F32 R8, R28, R10, R24 ;  /* 0x0000000a1c08723c */ /* 0x004fe60000001818 */
[----:B------:R-:W2:Y:S04]  /*89f60*/  LDL.LU.64 R26, [R1+0x6548] ;  /* 0x00654800011a7983 */ /* 0x000ea80000300a00 */
[----:B------:R-:W3:-:S15]  /*89f70*/  LDL.LU.64 R24, [R1+0x6540] ;  /* 0x0065400001187983 */ /* 0x000ede0000300a00 */
[----:B------:R-:W-:-:S01]  /*89f80*/  NOP ;  /* 0x0000000000007918 */ /* 0x000fc20000000000 */
[----:B------:R-:W-:Y:S04]  /*89f90*/  STL.64 [R1+0xdc0], R8 ;  /* 0x000dc00801007387 */ /* 0x000fe80000100a00 */
[----:B------:R0:W-:Y:S04]  /*89fa0*/  STL.64 [R1+0xdc8], R10 ;  /* 0x000dc80a01007387 */ /* 0x0001e80000100a00 */
[----:B0-----:R-:W2:Y:S04]  /*89fb0*/  LDL.LU.64 R10, [R1+0x6538] ;  /* 0x00653800010a7983 */ /* 0x001ea80000300a00 */
[----:B------:R-:W2:Y:S01]  /*89fc0*/  LDL.LU.64 R8, [R1+0x6530] ;  /* 0x0065300001087983 */ /* 0x000ea20000300a00 */
[C---:B----4-:R-:W-:Y:S06]  /*89fd0*/  HMMA.16816.F32 R4, R28.reuse, R44, R4 ;  /* 0x0000002c1c04723c */ /* 0x050fec0000001804 */
[C---:B-----5:R-:W-:Y:S06]  /*89fe0*/  HMMA.16816.F32 R44, R28.reuse, R46, R56 ;  /* 0x0000002e1c2c723c */ /* 0x060fec0000001838 */
[C---:B---3--:R-:W-:Y:S11]  /*89ff0*/  HMMA.16816.F32 R40, R28.reuse, R24, R40 ;  /* 0x000000181c28723c */ /* 0x048ff60000001828 */
[----:B------:R-:W-:Y:S04]  /*8a000*/  STL.64 [R1+0xdb0], R4 ;  /* 0x000db00401007387 */ /* 0x000fe80000100a00 */
[----:B------:R2:W-:Y:S02]  /*8a010*/  STL.64 [R1+0xdb8], R6 ;  /* 0x000db80601007387 */ /* 0x0005e40000100a00 */
[C---:B--2---:R-:W-:Y:S06]  /*8a020*/  HMMA.16816.F32 R4, R28.reuse, R26, R32 ;  /* 0x0000001a1c04723c */ /* 0x044fec0000001820 */
[----:B------:R-:W-:Y:S01]  /*8a030*/  IMAD.MOV.U32 R0, RZ, RZ, R27 ;  /* 0x000000ffff007224 */ /* 0x000fe200078e001b */
[----:B------:R-:W-:Y:S04]  /*8a040*/  STL.64 [R1+0xda0], R44 ;  /* 0x000da02c01007387 */ /* 0x000fe80000100a00 */
[----:B------:R-:W-:Y:S01]  /*8a050*/  STL.64 [R1+0xda8], R46 ;  /* 0x000da82e01007387 */ /* 0x000fe20000100a00 */
[C---:B------:R-:W-:Y:S03]  /*8a060*/  HMMA.16816.F32 R16, R28.reuse, R8, R16 ;  /* 0x000000081c10723c */ /* 0x040fe60000001810 */
[----:B------:R-:W-:Y:S04]  /*8a070*/  STL.64 [R1+0xd90], R40 ;  /* 0x000d902801007387 */ /* 0x000fe80000100a00 */
[----:B------:R-:W-:Y:S04]  /*8a080*/  STL.64 [R1+0xd98], R42 ;  /* 0x000d982a01007387 */ /* 0x000fe80000100a00 */
[----:B------:R-:W-:Y:S04]  /*8a090*/  STL [R1+0x63e8], R0 ;  /* 0x0063e80001007387 */ /* 0x000fe80000100800 */
[----:B------:R-:W-:Y:S04]  /*8a0a0*/  STL.64 [R1+0xd80], R4 ;  /* 0x000d800401007387 */ /* 0x000fe80000100a00 */
[----:B------:R0:W-:Y:S02]  /*8a0b0*/  STL.64 [R1+0xd88], R6 ;  /* 0x000d880601007387 */ /* 0x0001e40000100a00 */
[----:B0-----:R-:W-:Y:S02]  /*8a0c0*/  HMMA.16816.F32 R4, R28, R10, R12 ;  /* 0x0000000a1c04723c */ /* 0x001fe4000000180c */
[----:B------:R0:W-:Y:S04]  /*8a0d0*/  STL.64 [R1+0xd70], R16 ;  /* 0x000d701001007387 */ /* 0x0001e80000100a00 */
[----:B------:R1:W-:Y:S04]  /*8a0e0*/  STL.64 [R1+0xd78], R18 ;  /* 0x000d781201007387 */ /* 0x0003e80000100a00 */
[----:B------:R-:W2:-:S13]  /*8a0f0*/  LDL.LU.64 R56, [R1+0xd20] ;  /* 0x000d200001387983 */ /* 0x000e9a0000300a00 */
[----:B------:R3:W-:Y:S04]  /*8a100*/  STL.64 [R1+0xd60], R4 ;  /* 0x000d600401007387 */ /* 0x0007e80000100a00 */
[----:B------:R4:W-:Y:S04]  /*8a110*/  STL.64 [R1+0xd68], R6 ;  /* 0x000d680601007387 */ /* 0x0009e80000100a00 */
[----:B------:R-:W2:Y:S04]  /*8a120*/  LDL.LU.64 R58, [R1+0xd28] ;  /* 0x000d2800013a7983 */ /* 0x000ea80000300a00 */
        /* <DEDUP_REMOVED lines=8> */
[----:B------:R-:W-:-:S03]  /*8a1b0*/  IMAD.MOV.U32 R0, RZ, RZ, R11 ;  /* 0x000000ffff007224 */ /* 0x000fc600078e000b */
[----:B0-----:R-:W5:Y:S04]  /*8a1c0*/  LDL.LU.64 R16, [R1+0xcd0] ;  /* 0x000cd00001107983 */ /* 0x001f680000300a00 */
[----:B-1----:R-:W5:Y:S04]  /*8a1d0*/  LDL.LU.64 R18, [R1+0xcd8] ;  /* 0x000cd80001127983 */ /* 0x002f680000300a00 */
[----:B------:R-:W5:Y:S04]  /*8a1e0*/  LDL.LU.64 R12, [R1+0xcc0] ;  /* 0x000cc000010c7983 */ /* 0x000f680000300a00 */
[----:B------:R-:W5:Y:S04]  /*8a1f0*/  LDL.LU.64 R14, [R1+0xcc8] ;  /* 0x000cc800010e7983 */ /* 0x000f680000300a00 */
[----:B------:R-:W5:Y:S04]  /*8a200*/  LDL.LU.64 R8, [R1+0xcb0] ;  /* 0x000cb00001087983 */ /* 0x000f680000300a00 */
[----:B------:R-:W5:Y:S04]  /*8a210*/  LDL.LU.64 R10, [R1+0xcb8] ;  /* 0x000cb800010a7983 */ /* 0x000f680000300a00 */
[----:B---3--:R-:W3:Y:S04]  /*8a220*/  LDL.LU.64 R4, [R1+0xca0] ;  /* 0x000ca00001047983 */ /* 0x008ee80000300a00 */
[----:B----4-:R-:W3:Y:S04]  /*8a230*/  LDL.LU.64 R6, [R1+0xca8] ;  /* 0x000ca80001067983 */ /* 0x010ee80000300a00 */
[----:B------:R0:W-:Y:S01]  /*8a240*/  STL [R1+0x63ec], R0 ;  /* 0x0063ec0001007387 */ /* 0x0001e20000100800 */
[C---:B--2---:R-:W-:Y:S03]  /*8a250*/  HMMA.16816.F32 R48, R28.reuse, R50, R56 ;  /* 0x000000321c30723c */ /* 0x044fe60000001838 */
[----:B------:R-:W2:Y:S04]  /*8a260*/  LDL.LU.64 R58, [R1+0x6528] ;  /* 0x00652800013a7983 */ /* 0x000ea80000300a00 */
[----:B------:R-:W3:Y:S01]  /*8a270*/  LDL.LU.64 R56, [R1+0x6520] ;  /* 0x0065200001387983 */ /* 0x000ee20000300a00 */
[----:B0-----:R-:W-:Y:S01]  /*8a280*/  IMAD.MOV.U32 R0, RZ, RZ, R37 ;  /* 0x000000ffff007224 */ /* 0x001fe200078e0025 */
[C---:B-----5:R-:W-:Y:S06]  /*8a290*/  HMMA.16816.F32 R44, R28.reuse, R36, R44 ;  /* 0x000000241c2c723c */ /* 0x060fec000000182c */
[C---:B------:R-:W-:Y:S08]  /*8a2a0*/  HMMA.16816.F32 R36, R28.reuse, R38, R40 ;  /* 0x000000261c24723c */ /* 0x040ff00000001828 */
[----:B------:R-:W-:Y:S01]  /*8a2b0*/  STL.64 [R1+0xd50], R48 ;  /* 0x000d503001007387 */ /* 0x000fe20000100a00 */
[----:B------:R-:W-:Y:S03]  /*8a2c0*/  HMMA.16816.F32 R32, R28, R20, R32 ;  /* 0x000000141c20723c */ /* 0x000fe60000001820 */
[----:B------:R-:W-:Y:S04]  /*8a2d0*/  STL.64 [R1+0xd58], R50 ;  /* 0x000d583201007387 */ /* 0x000fe80000100a00 */
[----:B------:R0:W-:Y:S02]  /*8a2e0*/  STL [R1+0x63f0], R0 ;  /* 0x0063f00001007387 */ /* 0x0001e40000100800 */
[----:B0-----:R-:W-:-:S02]  /*8a2f0*/  IMAD.MOV.U32 R0, RZ, RZ, R21 ;  /* 0x000000ffff007224 */ /* 0x001fc400078e0015 */
[C---:B------:R-:W-:Y:S06]  /*8a300*/  HMMA.16816.F32 R20, R28.reuse, R22, R24 ;  /* 0x000000161c14723c */ /* 0x040fec0000001818 */
[C---:B------:R-:W-:Y:S06]  /*8a310*/  HMMA.16816.F32 R16, R28.reuse, R52, R16 ;  /* 0x000000341c10723c */ /* 0x040fec0000001810 */
[C---:B------:R-:W-:Y:S01]  /*8a320*/  HMMA.16816.F32 R12, R28.reuse, R54, R12 ;  /* 0x000000361c0c723c */ /* 0x040fe2000000180c */
[----:B------:R-:W-:Y:S04]  /*8a330*/  STL.64 [R1+0xd40], R44 ;  /* 0x000d402c01007387 */ /* 0x000fe80000100a00 */
[----:B------:R-:W-:Y:S04]  /*8a340*/  STL.64 [R1+0xd48], R46 ;  /* 0x000d482e01007387 */ /* 0x000fe80000100a00 */
[----:B------:R-:W-:Y:S04]  /*8a350*/  STL.64 [R1+0xd30], R36 ;  /* 0x000d302401007387 */ /* 0x000fe80000100a00 */
[----:B------:R-:W-:Y:S04]  /*8a360*/  STL.64 [R1+0xd38], R38 ;  /* 0x000d382601007387 */ /* 0x000fe80000100a00 */
[----:B------:R-:W-:Y:S04]  /*8a370*/  STL [R1+0x63f4], R0 ;  /* 0x0063f40001007387 */ /* 0x000fe80000100800 */
[----:B------:R-:W-:Y:S04]  /*8a380*/  STL.64 [R1+0xd20], R32 ;  /* 0x000d202001007387 */ /* 0x000fe80000100a00 */
[----:B------:R-:W-:Y:S04]  /*8a390*/  STL.64 [R1+0xd28], R34 ;  /* 0x000d282201007387 */ /* 0x000fe80000100a00 */
[----:B------:R-:W-:Y:S04]  /*8a3a0*/  STL.64 [R1+0xd10], R20 ;  /* 0x000d101401007387 */ /* 0x000fe80000100a00 */
[----:B------:R-:W-:Y:S04]  /*8a3b0*/  STL.64 [R1+0xd18], R22 ;  /* 0x000d181601007387 */ /* 0x000fe80000100a00 */
[----:B------:R-:W-:Y:S04]  /*8a3c0*/  STL.64 [R1+0xd00], R16 ;  /* 0x000d001001007387 */ /* 0x000fe80000100a00 */
[----:B------:R-:W-:Y:S01]  /*8a3d0*/  STL.64 [R1+0xd08], R18 ;  /* 0x000d081201007387 */ /* 0x000fe20000100a00 */
[----:B--2---:R-:W-:Y:S03]  /*8a3e0*/  HMMA.16816.F32 R8, R28, R58, R8 ;  /* 0x0000003a1c08723c */ /* 0x004fe60000001808 */
[----:B------:R-:W2:Y:S04]  /*8a3f0*/  LDL R58, [R1] ;  /* 0x00000000013a7983 */ /* 0x000ea80000100800 */
[----:B------:R-:W-:Y:S04]  /*8a400*/  STL.64 [R1+0xcf0], R12 ;  /* 0x000cf00c01007387 */ /* 0x000fe80000100a00 */
[----:B------:R-:W-:-:S12]  /*8a410*/  STL.64 [R1+0xcf8], R14 ;  /* 0x000cf80e01007387 */ /* 0x000fd80000100a00 */
[----:B------:R-:W-:Y:S04]  /*8a420*/  STL.64 [R1+0xce0], R8 ;  /* 0x000ce00801007387 */ /* 0x000fe80000100a00 */
[----:B------:R3:W-:Y:S04]  /*8a430*/  STL.64 [R1+0xce8], R10 ;  /* 0x000ce80a01007387 */ /* 0x0007e80000100a00 */
[----:B------:R-:W2:Y:S01]  /*8a440*/  LDL R59, [R1+0x4] ;  /* 0x00000400013b7983 */ /* 0x000ea20000100800 */
[----:B---3--:R-:W-:Y:S03]  /*8a450*/  HMMA.16816.F32 R8, R28, R56, R4 ;  /* 0x000000381c08723c */ /* 0x008fe60000001804 */
[----:B------:R-:W3:-:S15]  /*8a460*/  LDL R6, [R1+0x10] ;  /* 0x0000100001067983 */ /* 0x000ede0000100800 */
[----:B------:R-:W-:-:S05]  /*8a470*/  NOP ;  /* 0x0000000000007918 */ /* 0x000fca0000000000 */
[----:B------:R-:W-:Y:S04]  /*8a480*/  STL.64 [R1+0xcd0], R8 ;  /* 0x000cd00801007387 */ /* 0x000fe80000100a00 */
[----:B------:R0:W-:Y:S04]  /*8a490*/  STL.64 [R1+0xcd8], R10 ;  /* 0x000cd80a01007387 */ /* 0x0001e80000100a00 */
[----:B------:R-:W3:Y:S01]  /*8a4a0*/  LDL R7, [R1+0x14] ;  /* 0x0000140001077983 */ /* 0x000ee20000100800 */
[----:B------:R-:W-:-:S03]  /*8a4b0*/  IMAD.MOV.U32 R0, RZ, RZ, R53 ;  /* 0x000000ffff007224 */ /* 0x000fc600078e0035 */
[----:B---3--:R1:W-:Y:S04]  /*8a4c0*/  STL.64 [R1+0x64b8], R6 ;  /* 0x0064b80601007387 */ /* 0x0083e80000100a00 */
[----:B------:R-:W3:Y:S04]  /*8a4d0*/  LDL R26, [R1+0x18] ;  /* 0x00001800011a7983 */ /* 0x000ee80000100800 */
[----:B------:R-:W3:Y:S04]  /*8a4e0*/  LDL R27, [R1+0x1c] ;  /* 0x00001c00011b7983 */ /* 0x000ee80000100800 */
[----:B0-----:R-:W4:Y:S04]  /*8a4f0*/  LDL R10, [R1+0x98] ;  /* 0x00009800010a7983 */ /* 0x001f280000100800 */
[----:B------:R-:W4:Y:S04]  /*8a500*/  LDL R11, [R1+0x9c] ;  /* 0x00009c00010b7983 */ /* 0x000f280000100800 */
[----:B------:R-:W4:Y:S04]  /*8a510*/  LDL.LU.64 R4, [R1+0xc90] ;  /* 0x000c900001047983 */ /* 0x000f280000300a00 */
[----:B-1----:R-:W4:Y:S04]  /*8a520*/  LDL.LU.64 R6, [R1+0xc98] ;  /* 0x000c980001067983 */ /* 0x002f280000300a00 */
[----:B------:R-:W5:Y:S04]  /*8a530*/  LDL R54, [R1+0x50] ;  /* 0x0000500001367983 */ /* 0x000f680000100800 */
[----:B------:R-:W5:Y:S04]  /*8a540*/  LDL R55, [R1+0x54] ;  /* 0x0000540001377983 */ /* 0x000f680000100800 */
[----:B------:R-:W2:Y:S04]  /*8a550*/  LDL R52, [R1+0x58] ;  /* 0x0000580001347983 */ /* 0x000ea80000100800 */
[----:B------:R-:W2:Y:S04]  /*8a560*/  LDL R53, [R1+0x5c] ;  /* 0x00005c0001357983 */ /* 0x000ea80000100800 */
[----:B------:R-:W4:Y:S04]  /*8a570*/  LDL R24, [R1+0x20] ;  /* 0x0000200001187983 */ /* 0x000f280000100800 */
[----:B------:R-:W4:Y:S04]  /*8a580*/  LDL R25, [R1+0x24] ;  /* 0x0000240001197983 */ /* 0x000f280000100800 */
[----:B-----5:R-:W-:Y:S04]  /*8a590*/  STL.64 [R1+0x6518], R54 ;  /* 0x0065183601007387 */ /* 0x020fe80000100a00 */
[----:B--2---:R-:W-:Y:S04]  /*8a5a0*/  STL.64 [R1+0x6510], R52 ;  /* 0x0065103401007387 */ /* 0x004fe80000100a00 */
[----:B------:R-:W2:Y:S04]  /*8a5b0*/  LDL R14, [R1+0x60] ;  /* 0x00006000010e7983 */ /* 0x000ea80000100800 */
[----:B------:R-:W2:Y:S04]  /*8a5c0*/  LDL R15, [R1+0x64] ;  /* 0x00006400010f7983 */ /* 0x000ea80000100800 */
[----:B------:R-:W5:Y:S04]  /*8a5d0*/  LDL R12, [R1+0x68] ;  /* 0x00006800010c7983 */ /* 0x000f680000100800 */
[----:B------:R-:W5:Y:S04]  /*8a5e0*/  LDL R13, [R1+0x6c] ;  /* 0x00006c00010d7983 */ /* 0x000f680000100800 */
[----:B------:R-:W2:Y:S04]  /*8a5f0*/  LDL R34, [R1+0x70] ;  /* 0x0000700001227983 */ /* 0x000ea80000100800 */
[----:B------:R-:W2:Y:S04]  /*8a600*/  LDL R35, [R1+0x74] ;  /* 0x0000740001237983 */ /* 0x000ea80000100800 */
[----:B---3--:R0:W-:Y:S04]  /*8a610*/  STL.64 [R1+0x64c8], R26 ;  /* 0x0064c81a01007387 */ /* 0x0081e80000100a00 */
[----:B----4-:R-:W-:Y:S04]  /*8a620*/  STL.64 [R1+0x64c0], R24 ;  /* 0x0064c01801007387 */ /* 0x010fe80000100a00 */
[----:B------:R-:W3:Y:S04]  /*8a630*/  LDL R56, [R1+0x8] ;  /* 0x0000080001387983 */ /* 0x000ee80000100800 */
[----:B------:R-:W3:Y:S01]  /*8a640*/  LDL R57, [R1+0xc] ;  /* 0x00000c0001397983 */ /* 0x000ee20000100800 */
[C---:B------:R-:W-:Y:S03]  /*8a650*/  HMMA.16816.F32 R4, R28.reuse, R10, R4 ;  /* 0x0000000a1c04723c */ /* 0x040fe60000001804 */
[----:B0-----:R-:W4:Y:S04]  /*8a660*/  LDL R26, [R1+0x90] ;  /* 0x00009000011a7983 */ /* 0x001f280000100800 */
[----:B------:R-:W4:Y:S04]  /*8a670*/  LDL R27, [R1+0x94] ;  /* 0x00009400011b7983 */ /* 0x000f280000100800 */
[----:B------:R-:W5:Y:S04]  /*8a680*/  LDL R48, [R1+0x88] ;  /* 0x0000880001307983 */ /* 0x000f680000100800 */
[----:B------:R-:W5:Y:S04]  /*8a690*/  LDL R49, [R1+0x8c] ;  /* 0x00008c0001317983 */ /* 0x000f680000100800 */
[----:B------:R-:W2:Y:S04]  /*8a6a0*/  LDL R50, [R1+0x80] ;  /* 0x0000800001327983 */ /* 0x000ea80000100800 */
[----:B------:R-:W2:Y:S04]  /*8a6b0*/  LDL R51, [R1+0x84] ;  /* 0x0000840001337983 */ /* 0x000ea80000100800 */
[----:B------:R-:W2:Y:S04]  /*8a6c0*/  LDL R32, [R1+0x78] ;  /* 0x0000780001207983 */ /* 0x000ea80000100800 */
[----:B------:R-:W2:Y:S04]  /*8a6d0*/  LDL R33, [R1+0x7c] ;  /* 0x00007c0001217983 */ /* 0x000ea80000100800 */
[----:B------:R-:W-:Y:S04]  /*8a6e0*/  STL.64 [R1+0x64d8], R58 ;  /* 0x0064d83a01007387 */ /* 0x000fe80000100a00 */
[----:B---3--:R0:W-:Y:S04]  /*8a6f0*/  STL.64 [R1+0x64d0], R56 ;  /* 0x0064d03801007387 */ /* 0x0081e80000100a00 */
[----:B------:R-:W3:Y:S04]  /*8a700*/  LDL R46, [R1+0x28] ;  /* 0x00002800012e7983 */ /* 0x000ee80000100800 */
[----:B------:R-:W3:Y:S04]  /*8a710*/  LDL R47, [R1+0x2c] ;  /* 0x00002c00012f7983 */ /* 0x000ee80000100800 */
[----:B------:R-:W4:Y:S04]  /*8a720*/  LDL.LU.64 R52, [R1+0xc80] ;  /* 0x000c800001347983 */ /* 0x000f280000300a00 */
[----:B------:R-:W4:Y:S04]  /*8a730*/  LDL.LU.64 R54, [R1+0xc88] ;  /* 0x000c880001367983 */ /* 0x000f280000300a00 */
[----:B------:R1:W-:Y:S04]  /*8a740*/  STL.64 [R1+0xcc0], R4 ;  /* 0x000cc00401007387 */ /* 0x0003e80000100a00 */
[----:B------:R5:W-:Y:S04]  /*8a750*/  STL.64 [R1+0xcc8], R6 ;  /* 0x000cc80601007387 */ /* 0x000be80000100a00 */
[----:B------:R-:W2:Y:S04]  /*8a760*/  LDL R44, [R1+0x30] ;  /* 0x00003000012c7983 */ /* 0x000ea80000100800 */
[----:B------:R-:W2:Y:S04]  /*8a770*/  LDL R45, [R1+0x34] ;  /* 0x00003400012d7983 */ /* 0x000ea80000100800 */
[----:B0-----:R-:W4:Y:S04]  /*8a780*/  LDL.LU.64 R56, [R1+0xc60] ;  /* 0x000c600001387983 */ /* 0x001f280000300a00 */
[----:B------:R-:W4:Y:S04]  /*8a790*/  LDL.LU.64 R58, [R1+0xc68] ;  /* 0x000c6800013a7983 */ /* 0x000f280000300a00 */
        /* <DEDUP_REMOVED lines=10> */
[----:B-1----:R-:W4:Y:S04]  /*8a840*/  LDL.LU.64 R4, [R1+0xc00] ;  /* 0x000c000001047983 */ /* 0x002f280000300a00 */
[----:B-----5:R-:W5:Y:S04]  /*8a850*/  LDL.LU.64 R6, [R1+0xc08] ;  /* 0x000c080001067983 */ /* 0x020f680000300a00 */
[----:B---3--:R-:W-:Y:S04]  /*8a860*/  STL.64 [R1+0x64e8], R46 ;  /* 0x0064e82e01007387 */ /* 0x008fe80000100a00 */
[----:B--2---:R0:W-:Y:S04]  /*8a870*/  STL.64 [R1+0x64e0], R44 ;  /* 0x0064e02c01007387 */ /* 0x0041e80000100a00 */
[----:B0-----:R-:W2:Y:S04]  /*8a880*/  LDL.LU.64 R44, [R1+0xc70] ;  /* 0x000c7000012c7983 */ /* 0x001ea80000300a00 */
[----:B------:R-:W2:Y:S01]  /*8a890*/  LDL.LU.64 R46, [R1+0xc78] ;  /* 0x000c7800012e7983 */ /* 0x000ea20000300a00 */
[----:B----4-:R-:W-:Y:S03]  /*8a8a0*/  HMMA.16816.F32 R24, R28, R26, R52 ;  /* 0x0000001a1c18723c */ /* 0x010fe60000001834 */
[----:B------:R-:W5:Y:S04]  /*8a8b0*/  LDL.LU.64 R54, [R1+0x6518] ;  /* 0x0065180001367983 */ /* 0x000f680000300a00 */
[----:B------:R-:W3:-:S15]  /*8a8c0*/  LDL.LU.64 R52, [R1+0x6510] ;  /* 0x0065100001347983 */ /* 0x000ede0000300a00 */
[----:B------:R-:W-:-:S01]  /*8a8d0*/  NOP ;  /* 0x0000000000007918 */ /* 0x000fc20000000000 */
[----:B------:R0:W-:Y:S04]  /*8a8e0*/  STL.64 [R1+0xcb0], R24 ;  /* 0x000cb01801007387 */ /* 0x0001e80000100a00 */
[----:B------:R1:W-:Y:S04]  /*8a8f0*/  STL.64 [R1+0xcb8], R26 ;  /* 0x000cb81a01007387 */ /* 0x0003e80000100a00 */
[----:B0-----:R-:W4:Y:S04]  /*8a900*/  LDL R24, [R1+0x40] ;  /* 0x0000400001187983 */ /* 0x001f280000100800 */
[----:B-1----:R-:W5:Y:S04]  /*8a910*/  LDL R26, [R1+0x38] ;  /* 0x00003800011a7983 */ /* 0x002f680000100800 */
[----:B------:R-:W5:Y:S01]  /*8a920*/  LDL R27, [R1+0x3c] ;  /* 0x00003c00011b7983 */ /* 0x000f620000100800 */
[----:B--2---:R-:W-:-:S15]  /*8a930*/  HMMA.16816.F32 R44, R28, R48, R44 ;  /* 0x000000301c2c723c */ /* 0x004fde000000182c */
[----:B------:R-:W-:-:S08]  /*8a940*/  NOP ;  /* 0x0000000000007918 */ /* 0x000fd00000000000 */
[----:B------:R-:W-:Y:S04]  /*8a950*/  STL.64 [R1+0xca0], R44 ;  /* 0x000ca02c01007387 */ /* 0x000fe80000100a00 */
[----:B------:R0:W-:Y:S04]  /*8a960*/  STL.64 [R1+0xca8], R46 ;  /* 0x000ca82e01007387 */ /* 0x0001e80000100a00 */
[----:B------:R-:W4:Y:S01]  /*8a970*/  LDL R25, [R1+0x44] ;  /* 0x0000440001197983 */ /* 0x000f220000100800 */
[C---:B------:R-:W-:Y:S06]  /*8a980*/  HMMA.16816.F32 R40, R28.reuse, R32, R40 ;  /* 0x000000201c28723c */ /* 0x040fec0000001828 */
[C---:B0-----:R-:W-:Y:S06]  /*8a990*/  HMMA.16816.F32 R44, R28.reuse, R50, R56 ;  /* 0x000000321c2c723c */ /* 0x041fec0000001838 */
[C---:B------:R-:W-:Y:S06]  /*8a9a0*/  HMMA.16816.F32 R32, R28.reuse, R34, R36 ;  /* 0x000000221c20723c */ /* 0x040fec0000001824 */
[C---:B------:R-:W-:Y:S06]  /*8a9b0*/  HMMA.16816.F32 R20, R28.reuse, R12, R20 ;  /* 0x0000000c1c14723c */ /* 0x040fec0000001814 */
[C---:B------:R-:W-:Y:S06]  /*8a9c0*/  HMMA.16816.F32 R12, R28.reuse, R14, R16 ;  /* 0x0000000e1c0c723c */ /* 0x040fec0000001810 */
[C---:B---3--:R-:W-:Y:S01]  /*8a9d0*/  HMMA.16816.F32 R8, R28.reuse, R52, R8 ;  /* 0x000000341c08723c */ /* 0x048fe20000001808 */
[----:B-----5:R0:W-:Y:S04]  /*8a9e0*/  STL.64 [R1+0x64f8], R26 ;  /* 0x0064f81a01007387 */ /* 0x0201e80000100a00 */
[----:B----4-:R-:W-:Y:S04]  /*8a9f0*/  STL.64 [R1+0x64f0], R24 ;  /* 0x0064f01801007387 */ /* 0x010fe80000100a00 */
[----:B0-----:R-:W2:Y:S04]  /*8aa00*/  LDL R26, [R1+0x48] ;  /* 0x00004800011a7983 */ /* 0x001ea80000100800 */
[----:B------:R0:W-:Y:S04]  /*8aa10*/  STL.64 [R1+0xc90], R44 ;  /* 0x000c902c01007387 */ /* 0x0001e80000100a00 */
[----:B------:R1:W-:Y:S04]  /*8aa20*/  STL.64 [R1+0xc98], R46 ;  /* 0x000c982e01007387 */ /* 0x0003e80000100a00 */
[----:B------:R-:W2:Y:S04]  /*8aa30*/  LDL R27, [R1+0x4c] ;  /* 0x00004c00011b7983 */ /* 0x000ea80000100800 */
[----:B------:R-:W-:Y:S04]  /*8aa40*/  STL.64 [R1+0xc80], R40 ;  /* 0x000c802801007387 */ /* 0x000fe80000100a00 */
[----:B------:R-:W-:Y:S04]  /*8aa50*/  STL.64 [R1+0xc88], R42 ;  /* 0x000c882a01007387 */ /* 0x000fe80000100a00 */
[----:B------:R-:W-:Y:S04]  /*8aa60*/  STL.64 [R1+0xc70], R32 ;  /* 0x000c702001007387 */ /* 0x000fe80000100a00 */
[----:B------:R-:W-:Y:S04]  /*8aa70*/  STL.64 [R1+0xc78], R34 ;  /* 0x000c782201007387 */ /* 0x000fe80000100a00 */
[----:B------:R-:W-:Y:S04]  /*8aa80*/  STL.64 [R1+0xc60], R20 ;  /* 0x000c601401007387 */ /* 0x000fe80000100a00 */
[----:B------:R-:W-:Y:S04]  /*8aa90*/  STL.64 [R1+0xc68], R22 ;  /* 0x000c681601007387 */ /* 0x000fe80000100a00 */
[----:B------:R-:W-:Y:S04]  /*8aaa0*/  STL.64 [R1+0xc50], R12 ;  /* 0x000c500c01007387 */ /* 0x000fe80000100a00 */
[----:B------:R-:W-:Y:S04]  /*8aab0*/  STL.64 [R1+0xc58], R14 ;  /* 0x000c580e01007387 */ /* 0x000fe80000100a00 */
[----:B0-----:R-:W3:Y:S04]  /*8aac0*/  LDL.LU.64 R44, [R1+0xbe0] ;  /* 0x000be000012c7983 */ /* 0x001ee80000300a00 */
[----:B------:R-:W-:Y:S04]  /*8aad0*/  STL.64 [R1+0xc40], R8 ;  /* 0x000c400801007387 */ /* 0x000fe80000100a00 */
[----:B------:R-:W-:Y:S04]  /*8aae0*/  STL.64 [R1+0xc48], R10 ;  /* 0x000c480a01007387 */ /* 0x000fe80000100a00 */
[----:B-1----:R-:W4:Y:S01]  /*8aaf0*/  LDL.LU.64 R46, [R1+0xbe8] ;  /* 0x000be800012e7983 */ /* 0x002f220000300a00 */
[----:B------:R-:W-:-:S15]  /*8ab00*/  HMMA.16816.F32 R4, R28, R54, R4 ;  /* 0x000000361c04723c */ /* 0x000fde0000001804 */
[----:B------:R-:W-:-:S08]  /*8ab10*/  NOP ;  /* 0x0000000000007918 */ /* 0x000fd00000000000 */
[----:B------:R-:W-:Y:S04]  /*8ab20*/  STL.64 [R1+0xc30], R4 ;  /* 0x000c300401007387 */ /* 0x000fe80000100a00 */
[----:B------:R-:W-:Y:S04]  /*8ab30*/  STL.64 [R1+0xc38], R6 ;  /* 0x000c380601007387 */ /* 0x000fe80000100a00 */
[----:B----4-:R-:W-:Y:S04]  /*8ab40*/  STL.64 [R1+0x6508], R46 ;  /* 0x0065082e01007387 */ /* 0x010fe80000100a00 */
[----:B---3--:R0:W-:Y:S04]  /*8ab50*/  STL.64 [R1+0x6500], R44 ;  /* 0x0065002c01007387 */ /* 0x0081e80000100a00 */
[----:B0-----:R-:W2:Y:S04]  /*8ab60*/  LDL.LU.64 R44, [R1+0xbf0] ;  /* 0x000bf000012c7983 */ /* 0x001ea80000300a00 */
[----:B------:R-:W2:Y:S04]  /*8ab70*/  LDL.LU.64 R46, [R1+0xbf8] ;  /* 0x000bf800012e7983 */ /* 0x000ea80000300a00 */
        /* <DEDUP_REMOVED lines=22> */
[----:B--2---:R-:W-:Y:S03]  /*8ace0*/  HMMA.16816.F32 R24, R28, R26, R44 ;  /* 0x0000001a1c18723c */ /* 0x004fe6000000182c */
[----:B------:R-:W2:Y:S04]  /*8acf0*/  LDL.LU.64 R46, [R1+0x6508] ;  /* 0x00650800012e7983 */ /* 0x000ea80000300a00 */
[----:B------:R-:W2:-:S15]  /*8ad00*/  LDL.LU.64 R44, [R1+0x6500] ;  /* 0x00650000012c7983 */ /* 0x000e9e0000300a00 */
[----:B------:R-:W-:-:S01]  /*8ad10*/  NOP ;  /* 0x0000000000007918 */ /* 0x000fc20000000000 */
[----:B------:R-:W-:Y:S04]  /*8ad20*/  STL.64 [R1+0xc20], R24 ;  /* 0x000c201801007387 */ /* 0x000fe80000100a00 */
[----:B------:R0:W-:Y:S04]  /*8ad30*/  STL.64 [R1+0xc28], R26 ;  /* 0x000c281a01007387 */ /* 0x0001e80000100a00 */
[----:B0-----:R-:W3:Y:S04]  /*8ad40*/  LDL.LU.64 R26, [R1+0x64f8] ;  /* 0x0064f800011a7983 */ /* 0x001ee80000300a00 */
[----:B------:R-:W2:Y:S02]  /*8ad50*/  LDL.LU.64 R24, [R1+0x64f0] ;  /* 0x0064f00001187983 */ /* 0x000ea40000300a00 */
[----:B--2---:R-:W-:-:S15]  /*8ad60*/  HMMA.16816.F32 R44, R28, R24, R44 ;  /* 0x000000181c2c723c */ /* 0x004fde000000182c */
[----:B------:R-:W-:-:S08]  /*8ad70*/  NOP ;  /* 0x0000000000007918 */ /* 0x000fd00000000000 */
[----:B------:R-:W-:Y:S04]  /*8ad80*/  STL.64 [R1+0xc10], R44 ;  /* 0x000c102c01007387 */ /* 0x000fe80000100a00 */
[----:B------:R0:W-:Y:S04]  /*8ad90*/  STL.64 [R1+0xc18], R46 ;  /* 0x000c182e01007387 */ /* 0x0001e80000100a00 */
[----:B0-----:R-:W5:Y:S04]  /*8ada0*/  LDL.LU.64 R46, [R1+0x64e8] ;  /* 0x0064e800012e7983 */ /* 0x001f680000300a00 */
[----:B------:R-:W4:Y:S01]  /*8adb0*/  LDL.LU.64 R44, [R1+0x64e0] ;  /* 0x0064e000012c7983 */ /* 0x000f220000300a00 */
[----:B---3--:R-:W-:Y:S03]  /*8adc0*/  HMMA.16816.F32 R24, R28, R26, R56 ;  /* 0x0000001a1c18723c */ /* 0x008fe60000001838 */
[----:B------:R-:W2:Y:S04]  /*8add0*/  LDL.LU.64 R58, [R1+0x64d8] ;  /* 0x0064d800013a7983 */ /* 0x000ea80000300a00 */
[----:B------:R-:W3:-:S15]  /*8ade0*/  LDL.LU.64 R56, [R1+0x64d0] ;  /* 0x0064d00001387983 */ /* 0x000ede0000300a00 */
[----:B------:R-:W-:-:S01]  /*8adf0*/  NOP ;  /* 0x0000000000007918 */ /* 0x000fc20000000000 */
[----:B------:R-:W-:Y:S04]  /*8ae00*/  STL.64 [R1+0xc00], R24 ;  /* 0x000c001801007387 */ /* 0x000fe80000100a00 */
[----:B------:R0:W-:Y:S04]  /*8ae10*/  STL.64 [R1+0xc08], R26 ;  /* 0x000c081a01007387 */ /* 0x0001e80000100a00 */
[----:B0-----:R-:W2:Y:S04]  /*8ae20*/  LDL.LU.64 R26, [R1+0x64c8] ;  /* 0x0064c800011a7983 */ /* 0x001ea80000300a00 */
[----:B------:R-:W3:Y:S01]  /*8ae30*/  LDL.LU.64 R24, [R1+0x64c0] ;  /* 0x0064c00001187983 */ /* 0x000ee20000300a00 */
[----:B----4-:R-:W-:-:S15]  /*8ae40*/  HMMA.16816.F32 R4, R28, R44, R4 ;  /* 0x0000002c1c04723c */ /* 0x010fde0000001804 */
[----:B------:R-:W-:-:S08]  /*8ae50*/  NOP ;  /* 0x0000000000007918 */ /* 0x000fd00000000000 */
[----:B------:R-:W-:Y:S04]  /*8ae60*/  STL.64 [R1+0xbf0], R4 ;  /* 0x000bf00401007387 */ /* 0x000fe80000100a00 */
[----:B------:R0:W-:Y:S04]  /*8ae70*/  STL.64 [R1+0xbf8], R6 ;  /* 0x000bf80601007387 */ /* 0x0001e80000100a00 */
[----:B0-----:R-:W4:Y:S01]  /*8ae80*/  LDL.LU.64 R6, [R1+0x64b8] ;  /* 0x0064b80001067983 */ /* 0x001f220000300a00 */
[C---:B-----5:R-:W-:Y:S03]  /*8ae90*/  HMMA.16816.F32 R44, R28.reuse, R46, R48 ;  /* 0x0000002e1c2c723c */ /* 0x060fe60000001830 */
[----:B------:R-:W5:Y:S03]  /*8aea0*/  LDL.LU.64 R50, [R1+0x64b0] ;  /* 0x0064b00001327983 */ /* 0x000f660000300a00 */
[C---:B---3--:R-:W-:Y:S01]  /*8aeb0*/  HMMA.16816.F32 R40, R28.reuse, R24, R40 ;  /* 0x000000181c28723c */ /* 0x048fe20000001828 */
[----:B------:R-:W3:Y:S05]  /*8aec0*/  LDL.LU.64 R48, [R1+0x64a8] ;  /* 0x0064a80001307983 */ /* 0x000eea0000300a00 */
[C---:B--2---:R-:W-:Y:S06]  /*8aed0*/  HMMA.16816.F32 R24, R28.reuse, R26, R36 ;  /* 0x0000001a1c18723c */ /* 0x044fec0000001824 */
[C---:B------:R-:W-:Y:S05]  /*8aee0*/  HMMA.16816.F32 R20, R28.reuse, R56, R20 ;  /* 0x000000381c14723c */ /* 0x040fea0000001814 */
[----:B------:R-:W-:Y:S01]  /*8aef0*/  STL.64 [R1+0xbe0], R44 ;  /* 0x000be02c01007387 */ /* 0x000fe20000100a00 */
[C---:B------:R-:W-:Y:S03]  /*8af00*/  HMMA.16816.F32 R56, R28.reuse, R58, R52 ;  /* 0x0000003a1c38723c */ /* 0x040fe60000001834 */
[----:B------:R0:W-:Y:S04]  /*8af10*/  STL.64 [R1+0xbe8], R46 ;  /* 0x000be82e01007387 */ /* 0x0001e80000100a00 */
[----:B0-----:R-:W2:Y:S04]  /*8af20*/  LDL.LU.64 R46, [R1+0x64a0] ;  /* 0x0064a000012e7983 */ /* 0x001ea80000300a00 */
[----:B------:R-:W5:Y:S04]  /*8af30*/  LDL.LU.64 R44, [R1+0x6498] ;  /* 0x00649800012c7983 */ /* 0x000f680000300a00 */
[----:B------:R-:W-:Y:S04]  /*8af40*/  STL.64 [R1+0xbd0], R40 ;  /* 0x000bd02801007387 */ /* 0x000fe80000100a00 */
[----:B------:R0:W-:Y:S04]  /*8af50*/  STL.64 [R1+0xbd8], R42 ;  /* 0x000bd82a01007387 */ /* 0x0001e80000100a00 */
[----:B0-----:R-:W3:Y:S04]  /*8af60*/  LDL.LU.64 R42, [R1+0x6490] ;  /* 0x00649000012a7983 */ /* 0x001ee80000300a00 */
[----:B------:R-:W2:Y:S04]  /*8af70*/  LDL.LU.64 R40, [R1+0x6488] ;  /* 0x0064880001287983 */ /* 0x000ea80000300a00 */
[----:B------:R-:W5:Y:S04]  /*8af80*/  LDL.LU.64 R38, [R1+0x6480] ;  /* 0x0064800001267983 */ /* 0x000f680000300a00 */
[----:B------:R-:W3:Y:S04]  /*8af90*/  LDL.LU.64 R36, [R1+0x6478] ;  /* 0x0064780001247983 */ /* 0x000ee80000300a00 */
[----:B------:R0:W-:Y:S04]  /*8afa0*/  STL.64 [R1+0xbc0], R24 ;  /* 0x000bc01801007387 */ /* 0x0001e80000100a00 */
[----:B------:R1:W-:Y:S04]  /*8afb0*/  STL.64 [R1+0xbc8], R26 ;  /* 0x000bc81a01007387 */ /* 0x0003e80000100a00 */
[----:B0-----:R-:W2:Y:S04]  /*8afc0*/  LDL.LU.64 R24, [R1+0x1420] ;  /* 0x0014200001187983 */ /* 0x001ea80000300a00 */
[----:B-1----:R-:W2:Y:S01]  /*8afd0*/  LDL.LU.64 R26, [R1+0x1428] ;  /* 0x00142800011a7983 */ /* 0x002ea20000300a00 */
[----:B----4-:R-:W-:Y:S03]  /*8afe0*/  HMMA.16816.F32 R4, R28, R6, R32 ;  /* 0x000000061c04723c */ /* 0x010fe60000001820 */
[----:B------:R-:W4:Y:S04]  /*8aff0*/  LDL.LU.64 R34, [R1+0x6470] ;  /* 0x0064700001227983 */ /* 0x000f280000300a00 */
[----:B------:R-:W5:-:S15]  /*8b000*/  LDL.LU.64 R32, [R1+0x6468] ;  /* 0x0064680001207983 */ /* 0x000f5e0000300a00 */
[----:B------:R-:W-:-:S01]  /*8b010*/  NOP ;  /* 0x0000000000007918 */ /* 0x000fc20000000000 */
[----:B------:R0:W-:Y:S04]  /*8b020*/  STL.64 [R1+0xbb0], R4 ;  /* 0x000bb00401007387 */ /* 0x0001e80000100a00 */
[----:B------:R1:W-:Y:S04]  /*8b030*/  STL.64 [R1+0xbb8], R6 ;  /* 0x000bb80601007387 */ /* 0x0003e80000100a00 */
[----:B0-----:R-:W3:Y:S04]  /*8b040*/  LDL.LU.64 R4, [R1+0x1410] ;  /* 0x0014100001047983 */ /* 0x001ee80000300a00 */
[----:B-1----:R-:W3:Y:S04]  /*8b050*/  LDL.LU.64 R6, [R1+0x1418] ;  /* 0x0014180001067983 */ /* 0x002ee80000300a00 */
[----:B------:R-:W-:Y:S04]  /*8b060*/  STL.64 [R1+0xba0], R20 ;  /* 0x000ba01401007387 */ /* 0x000fe80000100a00 */
[----:B------:R0:W-:Y:S04]  /*8b070*/  STL.64 [R1+0xba8], R22 ;  /* 0x000ba81601007387 */ /* 0x0001e80000100a00 */
[----:B0-----:R-:W4:Y:S04]  /*8b080*/  LDL.LU.64 R22, [R1+0x6460] ;  /* 0x0064600001167983 */ /* 0x001f280000300a00 */
[----:B------:R-:W5:Y:S04]  /*8b090*/  LDL.LU.64 R20, [R1+0x6458] ;  /* 0x0064580001147983 */ /* 0x000f680000300a00 */
[----:B------:R-:W2:Y:S04]  /*8b0a0*/  LDL.LU.64 R54, [R1+0x6450] ;  /* 0x0064500001367983 */ /* 0x000ea80000300a00 */
[----:B------:R-:W3:Y:S04]  /*8b0b0*/  LDL.LU.64 R52, [R1+0x6448] ;  /* 0x0064480001347983 */ /* 0x000ee80000300a00 */
[----:B------:R-:W-:Y:S04]  /*8b0c0*/  STL.64 [R1+0xb90], R56 ;  /* 0x000b903801007387 */ /* 0x000fe80000100a00 */
[----:B------:R0:W-:Y:S04]  /*8b0d0*/  STL.64 [R1+0xb98], R58 ;  /* 0x000b983a01007387 */ /* 0x0001e80000100a00 */
[----:B0-----:R-:W4:Y:S04]  /*8b0e0*/  LDL.LU.64 R58, [R1+0x6440] ;  /* 0x00644000013a7983 */ /* 0x001f280000300a00 */
[----:B------:R-:W5:Y:S01]  /*8b0f0*/  LDL.LU.64 R56, [R1+0x6438] ;  /* 0x0064380001387983 */ /* 0x000f620000300a00 */
[----:B------:R-:W-:-:S15]  /*8b100*/  HMMA.16816.F32 R16, R28, R60, R16 ;  /* 0x0000003c1c10723c */ /* 0x000fde0000001810 */
[----:B------:R-:W-:-:S08]  /*8b110*/  NOP ;  /* 0x0000000000007918 */ /* 0x000fd00000000000 */
[----:B------:R-:W-:Y:S04]  /*8b120*/  STL.64 [R1+0xb80], R16 ;  /* 0x000b801001007387 */ /* 0x000fe80000100a00 */
[----:B------:R4:W-:Y:S02]  /*8b130*/  STL.64 [R1+0xb88], R18 ;  /* 0x000b881201007387 */ /* 0x0009e40000100a00 */
[C---:B----4-:R-:W-:Y:S06]  /*8b140*/  HMMA.16816.F32 R16, R28.reuse, R58, R12 ;  /* 0x0000003a1c10723c */ /* 0x050fec000000180c */
[----:B-----5:R-:W-:Y:S01]  /*8b150*/  HMMA.16816.F32 R12, R28, R56, R8 ;  /* 0x000000381c0c723c */ /* 0x020fe20000001808 */
[----:B------:R-:W4:-:S15]  /*8b160*/  LDL.LU.64 R8, [R1+0xb30] ;  /* 0x000b300001087983 */ /* 0x000f1e0000300a00 */
[----:B------:R-:W-:-:S01]  /*8b170*/  NOP ;  /* 0x0000000000007918 */ /* 0x000fc20000000000 */
[----:B------:R0:W-:Y:S04]  /*8b180*/  STL.64 [R1+0xb70], R16 ;  /* 0x000b701001007387 */ /* 0x0001e80000100a00 */
[----:B------:R1:W-:Y:S04]  /*8b190*/  STL.64 [R1+0xb78], R18 ;  /* 0x000b781201007387 */ /* 0x0003e80000100a00 */
[----:B------:R-:W4:Y:S04]  /*8b1a0*/  LDL.LU.64 R10, [R1+0xb38] ;  /* 0x000b3800010a7983 */ /* 0x000f280000300a00 */
[----:B------:R5:W-:Y:S04]  /*8b1b0*/  STL.64 [R1+0xb60], R12 ;  /* 0x000b600c01007387 */ /* 0x000be80000100a00 */
[----:B------:R2:W-:Y:S04]  /*8b1c0*/  STL.64 [R1+0xb68], R14 ;  /* 0x000b680e01007387 */ /* 0x0005e80000100a00 */
[----:B0-----:R-:W4:Y:S04]  /*8b1d0*/  LDL.LU.64 R16, [R1+0xb20] ;  /* 0x000b200001107983 */ /* 0x001f280000300a00 */
[----:B-1----:R-:W4:Y:S04]  /*8b1e0*/  LDL.LU.64 R18, [R1+0xb28] ;  /* 0x000b280001127983 */ /* 0x002f280000300a00 */
[----:B-----5:R-:W5:Y:S04]  /*8b1f0*/  LDL.LU.64 R12, [R1+0xb10] ;  /* 0x000b1000010c7983 */ /* 0x020f680000300a00 */
[----:B--2---:R-:W5:Y:S04]  /*8b200*/  LDL.LU.64 R14, [R1+0xb18] ;  /* 0x000b1800010e7983 */ /* 0x004f680000300a00 */
[----:B------:R-:W-:Y:S04]  /*8b210*/  STL.64 [R1+0x62b8], R58 ;  /* 0x0062b83a01007387 */ /* 0x000fe80000100a00 */
[----:B------:R0:W-:Y:S01]  /*8b220*/  STL.64 [R1+0x62b0], R56 ;  /* 0x0062b03801007387 */ /* 0x0001e20000100a00 */
[C---:B---3--:R-:W-:Y:S06]  /*8b230*/  HMMA.16816.F32 R4, R28.reuse, R52, R4 ;  /* 0x000000341c04723c */ /* 0x048fec0000001804 */
[----:B0-----:R-:W-:Y:S01]  /*8b240*/  HMMA.16816.F32 R56, R28, R54, R24 ;  /* 0x000000361c38723c */ /* 0x001fe20000001818 */
[----:B------:R-:W2:Y:S04]  /*8b250*/  LDL.LU.64 R24, [R1+0xae0] ;  /* 0x000ae00001187983 */ /* 0x000ea80000300a00 */
[----:B------:R-:W2:-:S15]  /*8b260*/  LDL.LU.64 R26, [R1+0xae8] ;  /* 0x000ae800011a7983 */ /* 0x000e9e0000300a00 */
[----:B------:R-:W-:-:S03]  /*8b270*/  NOP ;  /* 0x0000000000007918 */ /* 0x000fc60000000000 */
[----:B------:R0:W-:Y:S04]  /*8b280*/  STL.64 [R1+0xb50], R56 ;  /* 0x000b503801007387 */ /* 0x0001e80000100a00 */
[----:B------:R1:W-:Y:S04]  /*8b290*/  STL.64 [R1+0xb58], R58 ;  /* 0x000b583a01007387 */ /* 0x0003e80000100a00 */
[----:B0-----:R-:W3:Y:S04]  /*8b2a0*/  LDL.LU.64 R56, [R1+0xad0] ;  /* 0x000ad00001387983 */ /* 0x001ee80000300a00 */
[----:B-1----:R-:W3:Y:S04]  /*8b2b0*/  LDL.LU.64 R58, [R1+0xad8] ;  /* 0x000ad800013a7983 */ /* 0x002ee80000300a00 */
[----:B------:R0:W-:Y:S04]  /*8b2c0*/  STL.64 [R1+0xb40], R4 ;  /* 0x000b400401007387 */ /* 0x0001e80000100a00 */
[----:B------:R1:W-:Y:S04]  /*8b2d0*/  STL.64 [R1+0xb48], R6 ;  /* 0x000b480601007387 */ /* 0x0003e80000100a00 */
[----:B0-----:R-:W3:Y:S04]  /*8b2e0*/  LDL.LU.64 R4, [R1+0xac0] ;  /* 0x000ac00001047983 */ /* 0x001ee80000300a00 */
[----:B-1----:R-:W3:Y:S04]  /*8b2f0*/  LDL.LU.64 R6, [R1+0xac8] ;  /* 0x000ac80001067983 */ /* 0x002ee80000300a00 */
[----:B------:R-:W-:Y:S04]  /*8b300*/  STL.64 [R1+0x62c8], R54 ;  /* 0x0062c83601007387 */ /* 0x000fe80000100a00 */
[----:B------:R0:W-:Y:S04]  /*8b310*/  STL.64 [R1+0x62c0], R52 ;  /* 0x0062c03401007387 */ /* 0x0001e80000100a00 */
[----:B0-----:R-:W2:Y:S04]  /*8b320*/  LDL.LU.64 R52, [R1+0xaf0] ;  /* 0x000af00001347983 */ /* 0x001ea80000300a00 */
[----:B------:R-:W2:Y:S01]  /*8b330*/  LDL.LU.64 R54, [R1+0xaf8] ;  /* 0x000af80001367983 */ /* 0x000ea20000300a00 */
[----:B----4-:R-:W-:-:S15]  /*8b340*/  HMMA.16816.F32 R8, R28, R2, R8 ;  /* 0x000000021c08723c */ /* 0x010fde0000001808 */
[----:B------:R-:W-:-:S08]  /*8b350*/  NOP ;  /* 0x0000000000007918 */ /* 0x000fd00000000000 */
[----:B------:R-:W-:Y:S04]  /*8b360*/  STL.64 [R1+0xb30], R8 ;  /* 0x000b300801007387 */ /* 0x000fe80000100a00 */
[----:B------:R0:W-:Y:S04]  /*8b370*/  STL.64 [R1+0xb38], R10 ;  /* 0x000b380a01007387 */ /* 0x0001e80000100a00 */
[----:B0-----:R-:W5:Y:S04]  /*8b380*/  LDL.LU.64 R10, [R1+0x6430] ;  /* 0x00643000010a7983 */ /* 0x001f680000300a00 */
[----:B------:R-:W4:Y:S01]  /*8b390*/  LDL.LU.64 R8, [R1+0x6428] ;  /* 0x0064280001087983 */ /* 0x000f220000300a00 */
[C---:B-----5:R-:W-:Y:S06]  /*8b3a0*/  HMMA.16816.F32 R12, R28.reuse, R10, R12 ;  /* 0x0000000a1c0c723c */ /* 0x060fec000000180c */
[----:B----4-:R-:W-:-:S15]  /*8b3b0*/  HMMA.16816.F32 R16, R28, R8, R16 ;  /* 0x000000081c10723c */ /* 0x010fde0000001810 */
[----:B------:R-:W-:-:S08]  /*8b3c0*/  NOP ;  /* 0x0000000000007918 */ /* 0x000fd00000000000 */
[----:B------:R-:W-:Y:S04]  /*8b3d0*/  STL.64 [R1+0xb20], R16 ;  /* 0x000b201001007387 */ /* 0x000fe80000100a00 */
[----:B------:R0:W-:Y:S04]  /*8b3e0*/  STL.64 [R1+0xb28], R18 ;  /* 0x000b281201007387 */ /* 0x0001e80000100a00 */
[----:B0-----:R-:W4:Y:S04]  /*8b3f0*/  LDL.LU.64 R18, [R1+0x6420] ;  /* 0x0064200001127983 */ /* 0x001f280000300a00 */
[----:B------:R-:W5:Y:S04]  /*8b400*/  LDL.LU.64 R16, [R1+0x6418] ;  /* 0x0064180001107983 */ /* 0x000f680000300a00 */
[----:B------:R-:W-:Y:S04]  /*8b410*/  STL.64 [R1+0xb10], R12 ;  /* 0x000b100c01007387 */ /* 0x000fe80000100a00 */
[----:B------:R0:W-:Y:S04]  /*8b420*/  STL.64 [R1+0xb18], R14 ;  /* 0x000b180e01007387 */ /* 0x0001e80000100a00 */
[----:B0-----:R-:W2:Y:S04]  /*8b430*/  LDL.LU.64 R14, [R1+0x6410] ;  /* 0x00641000010e7983 */ /* 0x001ea80000300a00 */
[----:B------:R-:W3:Y:S04]  /*8b440*/  LDL.LU.64 R12, [R1+0x6408] ;  /* 0x00640800010c7983 */ /* 0x000ee80000300a00 */
[----:B------:R-:W-:Y:S04]  /*8b450*/  STL.64 [R1+0x62a8], R10 ;  /* 0x0062a80a01007387 */ /* 0x000fe80000100a00 */
[----:B------:R0:W-:Y:S04]  /*8b460*/  STL.64 [R1+0x62a0], R8 ;  /* 0x0062a00801007387 */ /* 0x0001e80000100a00 */
[----:B0-----:R-:W3:Y:S04]  /*8b470*/  LDL.LU.64 R8, [R1+0xb00] ;  /* 0x000b000001087983 */ /* 0x001ee80000300a00 */
[----:B------:R-:W3:Y:S02]  /*8b480*/  LDL.LU.64 R10, [R1+0xb08] ;  /* 0x000b0800010a7983 */ /* 0x000ee40000300a00 */
[----:B---3--:R-:W-:-:S15]  /*8b490*/  HMMA.16816.F32 R8, R28, R12, R8 ;  /* 0x0000000c1c08723c */ /* 0x008fde0000001808 */
[----:B------:R-:W-:-:S08]  /*8b4a0*/  NOP ;  /* 0x0000000000007918 */ /* 0x000fd00000000000 */
[----:B------:R-:W-:Y:S04]  /*8b4b0*/  STL.64 [R1+0xb00], R8 ;  /* 0x000b000801007387 */ /* 0x000fe80000100a00 */
[----:B------:R2:W-:Y:S02]  /*8b4c0*/  STL.64 [R1+0xb08], R10 ;  /* 0x000b080a01007387 */ /* 0x0005e40000100a00 */
[----:B--2---:R-:W-:Y:S06]  /*8b4d0*/  HMMA.16816.F32 R8, R28, R14, R52 ;  /* 0x0000000e1c08723c */ /* 0x004fec0000001834 */
[----:B------:R-:W-:Y:S04]  /*8b4e0*/  STL.64 [R1+0x62d8], R14 ;  /* 0x0062d80e01007387 */ /* 0x000fe80000100a00 */
[----:B------:R-:W-:-:S13]  /*8b4f0*/  STL.64 [R1+0x62d0], R12 ;  /* 0x0062d00c01007387 */ /* 0x000fda0000100a00 */
[----:B------:R-:W-:Y:S04]  /*8b500*/  STL.64 [R1+0xaf0], R8 ;  /* 0x000af00801007387 */ /* 0x000fe80000100a00 */
[----:B------:R5:W-:Y:S02]  /*8b510*/  STL.64 [R1+0xaf8], R10 ;  /* 0x000af80a01007387 */ /* 0x000be40000100a00 */
[C---:B-----5:R-:W-:Y:S02]  /*8b520*/  HMMA.16816.F32 R8, R28.reuse, R16, R24 ;  /* 0x000000101c08723c */ /* 0x060fe40000001818 */
[----:B------:R-:W2:Y:S04]  /*8b530*/  LDL.LU.64 R24, [R1+0xab0] ;  /* 0x000ab00001187983 */ /* 0x000ea80000300a00 */
[----:B------:R-:W2:Y:S01]  /*8b540*/  LDL.LU.64 R26, [R1+0xab8] ;  /* 0x000ab800011a7983 */ /* 0x000ea20000300a00 */
[----:B------:R-:W-:-:S15]  /*8b550*/  HMMA.16816.F32 R4, R28, R20, R4 ;  /* 0x000000141c04723c */ /* 0x000fde0000001804 */
[----:B------:R-:W-:-:S01]  /*8b560*/  NOP ;  /* 0x0000000000007918 */ /* 0x000fc20000000000 */
[----:B------:R-:W-:Y:S04]  /*8b570*/  STL.64 [R1+0xae0], R8 ;  /* 0x000ae00801007387 */ /* 0x000fe80000100a00 */
[----:B------:R4:W-:Y:S02]  /*8b580*/  STL.64 [R1+0xae8], R10 ;  /* 0x000ae80a01007387 */ /* 0x0009e40000100a00 */
[----:B----4-:R-:W-:Y:S02]  /*8b590*/  HMMA.16816.F32 R8, R28, R18, R56 ;  /* 0x000000121c08723c */ /* 0x010fe40000001838 */
[----:B------:R-:W-:Y:S04]  /*8b5a0*/  STL [R1+0x629c], R17 ;  /* 0x00629c1101007387 */ /* 0x000fe80000100800 */
[----:B------:R-:W3:-:S15]  /*8b5b0*/  LDL.LU.64 R12, [R1+0xaa0] ;  /* 0x000aa000010c7983 */ /* 0x000ede0000300a00 */
[----:B------:R-:W-:-:S02]  /*8b5c0*/  NOP ;  /* 0x0000000000007918 */ /* 0x000fc40000000000 */
[----:B------:R0:W-:Y:S04]  /*8b5d0*/  STL.64 [R1+0xad0], R8 ;  /* 0x000ad00801007387 */ /* 0x0001e80000100a00 */
[----:B------:R1:W-:Y:S04]  /*8b5e0*/  STL.64 [R1+0xad8], R10 ;  /* 0x000ad80a01007387 */ /* 0x0003e80000100a00 */
[----:B------:R-:W3:Y:S04]  /*8b5f0*/  LDL.LU.64 R14, [R1+0xaa8] ;  /* 0x000aa800010e7983 */ /* 0x000ee80000300a00 */
[----:B------:R4:W-:Y:S04]  /*8b600*/  STL.64 [R1+0xac0], R4 ;  /* 0x000ac00401007387 */ /* 0x0009e80000100a00 */
[----:B------:R5:W-:Y:S04]  /*8b610*/  STL.64 [R1+0xac8], R6 ;  /* 0x000ac80601007387 */ /* 0x000be80000100a00 */
[----:B0-----:R-:W3:Y:S04]  /*8b620*/  LDL.LU.64 R8, [R1+0xa90] ;  /* 0x000a900001087983 */ /* 0x001ee80000300a00 */
[----:B-1----:R-:W3:Y:S04]  /*8b630*/  LDL.LU.64 R10, [R1+0xa98] ;  /* 0x000a9800010a7983 */ /* 0x002ee80000300a00 */
[----:B------:R-:W3:Y:S04]  /*8b640*/  LDL.LU.64 R52, [R1+0xa80] ;  /* 0x000a800001347983 */ /* 0x000ee80000300a00 */
[----:B------:R-:W3:Y:S04]  /*8b650*/  LDL.LU.64 R54, [R1+0xa88] ;  /* 0x000a880001367983 */ /* 0x000ee80000300a00 */
[----:B------:R-:W3:Y:S04]  /*8b660*/  LDL.LU R56, [R1+0x2034] ;  /* 0x0020340001387983 */ /* 0x000ee80000300800 */
[----:B----4-:R-:W4:Y:S04]  /*8b670*/  LDL.LU R4, [R1+0x2030] ;  /* 0x0020300001047983 */ /* 0x010f280000300800 */
[----:B------:R-:W4:Y:S04]  /*8b680*/  LDL.LU R57, [R1+0x203c] ;  /* 0x00203c0001397983 */ /* 0x000f280000300800 */
[----:B------:R-:W4:Y:S04]  /*8b690*/  LDL.LU R5, [R1+0x2038] ;  /* 0x0020380001057983 */ /* 0x000f280000300800 */
[----:B------:R-:W4:Y:S04]  /*8b6a0*/  LDL.LU R58, [R1+0x2044] ;  /* 0x00204400013a7983 */ /* 0x000f280000300800 */
[----:B-----5:R-:W4:Y:S04]  /*8b6b0*/  LDL.LU R6, [R1+0x2040] ;  /* 0x0020400001067983 */ /* 0x020f280000300800 */
[----:B------:R-:W5:Y:S04]  /*8b6c0*/  LDL.LU R59, [R1+0x204c] ;  /* 0x00204c00013b7983 */ /* 0x000f680000300800 */
[----:B------:R-:W5:Y:S01]  /*8b6d0*/  LDL.LU R7, [R1+0x2048] ;  /* 0x0020480001077983 */ /* 0x000f620000300800 */
[----:B--2---:R-:W-:-:S15]  /*8b6e0*/  HMMA.16816.F32 R24, R28, R22, R24 ;  /* 0x000000161c18723c */ /* 0x004fde0000001818 */
[----:B------:R-:W-:-:S08]  /*8b6f0*/  NOP ;  /* 0x0000000000007918 */ /* 0x000fd00000000000 */
[----:B------:R-:W-:Y:S04]  /*8b700*/  STL.64 [R1+0xab0], R24 ;  /* 0x000ab01801007387 */ /* 0x000fe80000100a00 */
[----:B------:R0:W-:Y:S04]  /*8b710*/  STL.64 [R1+0xab8], R26 ;  /* 0x000ab81a01007387 */ /* 0x0001e80000100a00 */
[----:B0-----:R-:W3:Y:S04]  /*8b720*/  LDL.LU.64 R26, [R1+0x6400] ;  /* 0x00640000011a7983 */ /* 0x001ee80000300a00 */
[----:B------:R-:W2:Y:S04]  /*8b730*/  LDL.LU.64 R24, [R1+0x63f8] ;  /* 0x0063f80001187983 */ /* 0x000ea80000300a00 */
[----:B------:R-:W-:Y:S04]  /*8b740*/  STL.64 [R1+0x62e8], R22 ;  /* 0x0062e81601007387 */ /* 0x000fe80000100a00 */
[----:B------:R0:W-:Y:S04]  /*8b750*/  STL.64 [R1+0x62e0], R20 ;  /* 0x0062e01401007387 */ /* 0x0001e80000100a00 */
[----:B0-----:R-:W4:Y:S04]  /*8b760*/  LDL.LU.64 R20, [R1+0xa70] ;  /* 0x000a700001147983 */ /* 0x001f280000300a00 */
[----:B------:R-:W4:Y:S01]  /*8b770*/  LDL.LU.64 R22, [R1+0xa78] ;  /* 0x000a780001167983 */ /* 0x000f220000300a00 */
[C---:B---3--:R-:W-:Y:S06]  /*8b780*/  HMMA.16816.F32 R8, R28.reuse, R26, R8 ;  /* 0x0000001a1c08723c */ /* 0x048fec0000001808 */
[----:B--2---:R-:W-:-:S15]  /*8b790*/  HMMA.16816.F32 R12, R28, R24, R12 ;  /* 0x000000181c0c723c */ /* 0x004fde000000180c */
[----:B------:R-:W-:-:S08]  /*8b7a0*/  NOP ;  /* 0x0000000000007918 */ /* 0x000fd00000000000 */
[----:B------:R0:W-:Y:S04]  /*8b7b0*/  STL.64 [R1+0xaa0], R12 ;  /* 0x000aa00c01007387 */ /* 0x0001e80000100a00 */
[----:B------:R1:W-:Y:S04]  /*8b7c0*/  STL.64 [R1+0xaa8], R14 ;  /* 0x000aa80e01007387 */ /* 0x0003e80000100a00 */
[----:B0-----:R-:W2:Y:S04]  /*8b7d0*/  LDL.LU.64 R12, [R1+0xa50] ;  /* 0x000a5000010c7983 */ /* 0x001ea80000300a00 */
[----:B-1----:R-:W2:Y:S04]  /*8b7e0*/  LDL.LU.64 R14, [R1+0xa58] ;  /* 0x000a5800010e7983 */ /* 0x002ea80000300a00 */
[----:B------:R0:W-:Y:S04]  /*8b7f0*/  STL.64 [R1+0xa90], R8 ;  /* 0x000a900801007387 */ /* 0x0001e80000100a00 */
[----:B------:R1:W-:Y:S04]  /*8b800*/  STL.64 [R1+0xa98], R10 ;  /* 0x000a980a01007387 */ /* 0x0003e80000100a00 */
[----:B0-----:R-:W3:Y:S04]  /*8b810*/  LDL.LU.64 R8, [R1+0xa40] ;  /* 0x000a400001087983 */ /* 0x001ee80000300a00 */
[----:B-1----:R-:W3:Y:S04]  /*8b820*/  LDL.LU.64 R10, [R1+0xa48] ;  /* 0x000a4800010a7983 */ /* 0x002ee80000300a00 */
[----:B------:R-:W-:Y:S04]  /*8b830*/  STL.64 [R1+0x6280], R26 ;  /* 0x0062801a01007387 */ /* 0x000fe80000100a00 */
[----:B------:R0:W-:Y:S01]  /*8b840*/  STL.64 [R1+0x6278], R24 ;  /* 0x0062781801007387 */ /* 0x0001e20000100a00 */
[C---:B----4-:R-:W-:Y:S06]  /*8b850*/  HMMA.16816.F32 R20, R28.reuse, R34, R20 ;  /* 0x000000221c14723c */ /* 0x050fec0000001814 */
[----:B0-----:R-:W-:Y:S01]  /*8b860*/  HMMA.16816.F32 R24, R28, R32, R52 ;  /* 0x000000201c18723c */ /* 0x001fe20000001834 */
[----:B------:R-:W4:Y:S04]  /*8b870*/  LDL.LU.64 R52, [R1+0xa30] ;  /* 0x000a300001347983 */ /* 0x000f280000300a00 */
[----:B------:R-:W4:-:S15]  /*8b880*/  LDL.LU.64 R54, [R1+0xa38] ;  /* 0x000a380001367983 */ /* 0x000f1e0000300a00 */
[----:B------:R-:W-:-:S03]  /*8b890*/  NOP ;  /* 0x0000000000007918 */ /* 0x000fc60000000000 */
[----:B------:R0:W-:Y:S04]  /*8b8a0*/  STL.64 [R1+0xa80], R24 ;  /* 0x000a801801007387 */ /* 0x0001e80000100a00 */
[----:B------:R1:W-:Y:S04]  /*8b8b0*/  STL.64 [R1+0xa88], R26 ;  /* 0x000a881a01007387 */ /* 0x0003e80000100a00 */
[----:B0-----:R-:W5:Y:S04]  /*8b8c0*/  LDL.LU.64 R24, [R1+0xa20] ;  /* 0x000a200001187983 */ /* 0x001f680000300a00 */
[----:B-1----:R-:W5:Y:S04]  /*8b8d0*/  LDL.LU.64 R26, [R1+0xa28] ;  /* 0x000a2800011a7983 */ /* 0x002f680000300a00 */
[----:B------:R0:W-:Y:S04]  /*8b8e0*/  STL.64 [R1+0xa70], R20 ;  /* 0x000a701401007387 */ /* 0x0001e80000100a00 */
[----:B------:R1:W-:Y:S04]  /*8b8f0*/  STL.64 [R1+0xa78], R22 ;  /* 0x000a781601007387 */ /* 0x0003e80000100a00 */
[----:B0-----:R-:W5:Y:S04]  /*8b900*/  LDL.LU.64 R20, [R1+0xa10] ;  /* 0x000a100001147983 */ /* 0x001f680000300a00 */
[----:B-1----:R-:W5:Y:S04]  /*8b910*/  LDL.LU.64 R22, [R1+0xa18] ;  /* 0x000a180001167983 */ /* 0x002f680000300a00 */
[----:B------:R-:W-:Y:S04]  /*8b920*/  STL.64 [R1+0x6270], R34 ;  /* 0x0062702201007387 */ /* 0x000fe80000100a00 */
[----:B------:R0:W-:Y:S04]  /*8b930*/  STL.64 [R1+0x6268], R32 ;  /* 0x0062682001007387 */ /* 0x0001e80000100a00 */
[----:B0-----:R-:W4:Y:S04]  /*8b940*/  LDL.LU.64 R32, [R1+0xa60] ;  /* 0x000a600001207983 */ /* 0x001f280000300a00 */
[----:B------:R-:W4:Y:S04]  /*8b950*/  LDL.LU.64 R34, [R1+0xa68] ;  /* 0x000a680001227983 */ /* 0x000f280000300a00 */
[----:B------:R-:W-:Y:S01]  /*8b960*/  STL.64 [R1+0x6250], R38 ;  /* 0x0062502601007387 */ /* 0x000fe20000100a00 */
[C---:B--2---:R-:W-:Y:S06]  /*8b970*/  HMMA.16816.F32 R12, R28.reuse, R38, R12 ;  /* 0x000000261c0c723c */ /* 0x044fec000000180c */
[C---:B---3--:R-:W-:Y:S06]  /*8b980*/  HMMA.16816.F32 R8, R28.reuse, R40, R8 ;  /* 0x000000281c08723c */ /* 0x048fec0000001808 */
[----:B----4-:R-:W-:-:S15]  /*8b990*/  HMMA.16816.F32 R32, R28, R36, R32 ;  /* 0x000000241c20723c */ /* 0x010fde0000001820 */
[----:B------:R-:W-:-:S08]  /*8b9a0*/  NOP ;  /* 0x0000000000007918 */ /* 0x000fd00000000000 */
[----:B------:R-:W-:Y:S04]  /*8b9b0*/  STL.64 [R1+0xa60], R32 ;  /* 0x000a602001007387 */ /* 0x000fe80000100a00 */
[----:B------:R-:W-:Y:S04]  /*8b9c0*/  STL.64 [R1+0xa68], R34 ;  /* 0x000a682201007387 */ /* 0x000fe80000100a00 */
[----:B------:R-:W-:Y:S04]  /*8b9d0*/  STL.64 [R1+0x6248], R36 ;  /* 0x0062482401007387 */ /* 0x000fe80000100a00 */
[----:B------:R0:W-:Y:S04]  /*8b9e0*/  STL.64 [R1+0xa50], R12 ;  /* 0x000a500c01007387 */ /* 0x0001e80000100a00 */
[----:B------:R1:W-:Y:S04]  /*8b9f0*/  STL.64 [R1+0xa58], R14 ;  /* 0x000a580e01007387 */ /* 0x0003e80000100a00 */
[----:B0-----:R-:W2:Y:S04]  /*8ba00*/  LDL.LU.64 R12, [R1+0x1450] ;  /* 0x00145000010c7983 */ /* 0x001ea80000300a00 */
[----:B-1----:R-:W2:Y:S04]  /*8ba10*/  LDL.LU.64 R14, [R1+0x1458] ;  /* 0x00145800010e7983 */ /* 0x002ea80000300a00 */
[----:B------:R0:W-:Y:S04]  /*8ba20*/  STL.64 [R1+0xa40], R8 ;  /* 0x000a400801007387 */ /* 0x0001e80000100a00 */
[----:B------:R1:W-:Y:S04]  /*8ba30*/  STL.64 [R1+0xa48], R10 ;  /* 0x000a480a01007387 */ /* 0x0003e80000100a00 */
[----:B0-----:R-:W3:Y:S04]  /*8ba40*/  LDL.LU.64 R8, [R1+0x1440] ;  /* 0x0014400001087983 */ /* 0x001ee80000300a00 */
[----:B-1----:R-:W3:Y:S01]  /*8ba50*/  LDL.LU.64 R10, [R1+0x1448] ;  /* 0x00144800010a7983 */ /* 0x002ee20000300a00 */
[C---:B------:R-:W-:Y:S06]  /*8ba60*/  HMMA.16816.F32 R32, R28.reuse, R42, R52 ;  /* 0x0000002a1c20723c */ /* 0x040fec0000001834 */
[C---:B-----5:R-:W-:Y:S06]  /*8ba70*/  HMMA.16816.F32 R24, R28.reuse, R44, R24 ;  /* 0x0000002c1c18723c */ /* 0x060fec0000001818 */
[C---:B------:R-:W-:Y:S01]  /*8ba80*/  HMMA.16816.F32 R20, R28.reuse, R46, R20 ;  /* 0x0000002e1c14723c */ /* 0x040fe20000001814 */
[----:B------:R-:W-:Y:S04]  /*8ba90*/  STL.64 [R1+0x6240], R42 ;  /* 0x0062402a01007387 */ /* 0x000fe80000100a00 */
[----:B------:R-:W-:Y:S06]  /*8baa0*/  STL.64 [R1+0x6238], R40 ;  /* 0x0062382801007387 */ /* 0x000fec0000100a00 */
[----:B------:R-:W-:Y:S04]  /*8bab0*/  STL.64 [R1+0xa30], R32 ;  /* 0x000a302001007387 */ /* 0x000fe80000100a00 */
[----:B------:R-:W-:Y:S04]  /*8bac0*/  STL.64 [R1+0xa38], R34 ;  /* 0x000a382201007387 */ /* 0x000fe80000100a00 */
[----:B------:R-:W-:Y:S04]  /*8bad0*/  STL.64 [R1+0xa20], R24 ;  /* 0x000a201801007387 */ /* 0x000fe80000100a00 */
[----:B------:R-:W-:Y:S04]  /*8bae0*/  STL.64 [R1+0xa28], R26 ;  /* 0x000a281a01007387 */ /* 0x000fe80000100a00 */
[----:B------:R-:W-:Y:S04]  /*8baf0*/  STL.64 [R1+0x6260], R46 ;  /* 0x0062602e01007387 */ /* 0x000fe80000100a00 */
[----:B------:R-:W-:Y:S04]  /*8bb00*/  STL.64 [R1+0x6258], R44 ;  /* 0x0062582c01007387 */ /* 0x000fe80000100a00 */
[----:B------:R-:W-:Y:S04]  /*8bb10*/  STL.64 [R1+0xa10], R20 ;  /* 0x000a101401007387 */ /* 0x000fe80000100a00 */
[----:B------:R0:W-:Y:S01]  /*8bb20*/  STL.64 [R1+0xa18], R22 ;  /* 0x000a181601007387 */ /* 0x0001e20000100a00 */
[C---:B--2---:R-:W-:Y:S06]  /*8bb30*/  HMMA.16816.F32 R12, R28.reuse, R48, R12 ;  /* 0x000000301c0c723c */ /* 0x044fec000000180c */
[----:B---3--:R-:W-:-:S15]  /*8bb40*/  HMMA.16816.F32 R8, R28, R50, R8 ;  /* 0x000000321c08723c */ /* 0x008fde0000001808 */
[----:B------:R-:W-:-:S02]  /*8bb50*/  NOP ;  /* 0x0000000000007918 */ /* 0x000fc40000000000 */
[----:B------:R-:W-:Y:S04]  /*8bb60*/  STL.64 [R1+0x11f0], R12 ;  /* 0x0011f00c01007387 */ /* 0x000fe80000100a00 */
[----:B------:R-:W-:Y:S04]  /*8bb70*/  STL.64 [R1+0x11f8], R14 ;  /* 0x0011f80e01007387 */ /* 0x000fe80000100a00 */
[----:B------:R-:W2:Y:S04]  /*8bb80*/  LDL.LU R54, [R1+0xa8] ;  /* 0x0000a80001367983 */ /* 0x000ea80000300800 */
[----:B------:R1:W-:Y:S04]  /*8bb90*/  STL.64 [R1+0x11e0], R8 ;  /* 0x0011e00801007387 */ /* 0x0003e80000100a00 */
[----:B------:R3:W-:Y:S04]  /*8bba0*/  STL.64 [R1+0x11e8], R10 ;  /* 0x0011e80a01007387 */ /* 0x0007e80000100a00 */
[----:B------:R-:W2:Y:S04]  /*8bbb0*/  LDL.LU R55, [R1+0xac] ;  /* 0x0000ac0001377983 */ /* 0x000ea80000300800 */
[----:B0-----:R-:W4:Y:S04]  /*8bbc0*/  LDL.LU R22, [R1+0xb0] ;  /* 0x0000b00001167983 */ /* 0x001f280000300800 */
[----:B------:R-:W4:Y:S04]  /*8bbd0*/  LDL.LU R23, [R1+0xb4] ;  /* 0x0000b40001177983 */ /* 0x000f280000300800 */
[----:B------:R-:W5:Y:S01]  /*8bbe0*/  LDL.LU R20, [R1+0xb8] ;  /* 0x0000b80001147983 */ /* 0x000f620000300800 */
[----:B------:R-:W-:-:S03]  /*8bbf0*/  IMAD.MOV.U32 R21, RZ, RZ, R0 ;  /* 0x000000ffff157224 */ /* 0x000fc600078e0000 */
[----:B------:R-:W3:Y:S01]  /*8bc00*/  LDL.LU R0, [R1+0x63f4] ;  /* 0x0063f40001007983 */ /* 0x000ee20000300800 */
[----:B------:R-:W-:Y:S02]  /*8bc10*/  IMAD R6, R6, 0x100, R58 ;  /* 0x0000010006067824 */ /* 0x000fe400078e023a */
[----:B------:R-:W-:Y:S02]  /*8bc20*/  IMAD R7, R7, 0x100, R59 ;  /* 0x0000010007077824 */ /* 0x000fe400078e023b */
[----:B------:R-:W-:Y:S01]  /*8bc30*/  IMAD R4, R4, 0x100, R56 ;  /* 0x0000010004047824 */ /* 0x000fe200078e0238 */
[----:B----4-:R-:W-:Y:S04]  /*8bc40*/  STL.64 [R1+0x63b0], R22 ;  /* 0x0063b01601007387 */ /* 0x010fe80000100a00 */
[----:B-----5:R-:W-:Y:S04]  /*8bc50*/  STL.64 [R1+0x63a8], R20 ;  /* 0x0063a81401007387 */ /* 0x020fe80000100a00 */
[----:B------:R-:W4:Y:S04]  /*8bc60*/  LDL.LU R34, [R1+0xc0] ;  /* 0x0000c00001227983 */ /* 0x000f280000300800 */
[----:B------:R-:W4:Y:S04]  /*8bc70*/  LDL.LU R35, [R1+0xc4] ;  /* 0x0000c40001237983 */ /* 0x000f280000300800 */
[----:B------:R-:W5:Y:S04]  /*8bc80*/  LDL.LU R58, [R1+0xd0] ;  /* 0x0000d000013a7983 */ /* 0x000f680000300800 */
[----:B------:R-:W5:Y:S04]  /*8bc90*/  LDL.LU R59, [R1+0xd4] ;  /* 0x0000d400013b7983 */ /* 0x000f680000300800 */
[----:B------:R-:W2:Y:S01]  /*8bca0*/  LDL.LU R56, [R1+0xc8] ;  /* 0x0000c80001387983 */ /* 0x000ea20000300800 */
[----:B------:R-:W-:-:S02]  /*8bcb0*/  IMAD R5, R5, 0x100, R57 ;  /* 0x0000010005057824 */ /* 0x000fc400078e0239 */
[----:B---3--:R-:W-:Y:S02]  /*8bcc0*/  IMAD.MOV.U32 R57, RZ, RZ, R0 ;  /* 0x000000ffff397224 */ /* 0x008fe400078e0000 */
[----:B------:R-:W3:Y:S04]  /*8bcd0*/  LDL.LU R0, [R1+0x63f0] ;  /* 0x0063f00001007983 */ /* 0x000ee80000300800 */
[----:B-1----:R-:W4:Y:S04]  /*8bce0*/  LDL.LU R8, [R1+0x108] ;  /* 0x0001080001087983 */ /* 0x002f280000300800 */
[----:B------:R-:W4:Y:S04]  /*8bcf0*/  LDL.LU R9, [R1+0x10c] ;  /* 0x00010c0001097983 */ /* 0x000f280000300800 */
[----:B------:R-:W4:Y:S04]  /*8bd00*/  LDL.LU R26, [R1+0x110] ;  /* 0x00011000011a7983 */ /* 0x000f280000300800 */
[----:B------:R-:W4:Y:S04]  /*8bd10*/  LDL.LU R27, [R1+0x114] ;  /* 0x00011400011b7983 */ /* 0x000f280000300800 */
[----:B------:R-:W4:Y:S04]  /*8bd20*/  LDL.LU.64 R12, [R1+0xa00] ;  /* 0x000a0000010c7983 */ /* 0x000f280000300a00 */
[----:B------:R-:W4:Y:S04]  /*8bd30*/  LDL.LU.64 R14, [R1+0xa08] ;  /* 0x000a0800010e7983 */ /* 0x000f280000300a00 */
[----:B------:R-:W4:Y:S04]  /*8bd40*/  LDL.LU.64 R52, [R1+0x130] ;  /* 0x0001300001347983 */ /* 0x000f280000300a00 */
[----:B-----5:R0:W-:Y:S04]  /*8bd50*/  STL.64 [R1+0x63c0], R58 ;  /* 0x0063c03a01007387 */ /* 0x0201e80000100a00 */
[----:B--2---:R-:W-:Y:S04]  /*8bd60*/  STL.64 [R1+0x63b8], R56 ;  /* 0x0063b83801007387 */ /* 0x004fe80000100a00 */
[----:B------:R-:W2:Y:S01]  /*8bd70*/  LDL.LU R32, [R1+0xd8] ;  /* 0x0000d80001207983 */ /* 0x000ea20000300800 */
[----:B---3--:R-:W-:-:S03]  /*8bd80*/  IMAD.MOV.U32 R33, RZ, RZ, R0 ;  /* 0x000000ffff217224 */ /* 0x008fc600078e0000 */
[----:B------:R-:W3:Y:S04]  /*8bd90*/  LDL.LU R0, [R1+0x63ec] ;  /* 0x0063ec0001007983 */ /* 0x000ee80000300800 */
[----:B------:R-:W5:Y:S04]  /*8bda0*/  LDL.LU R24, [R1+0x118] ;  /* 0x0001180001187983 */ /* 0x000f680000300800 */
[----:B------:R-:W5:Y:S04]  /*8bdb0*/  LDL.LU R25, [R1+0x11c] ;  /* 0x00011c0001197983 */ /* 0x000f680000300800 */
[----:B------:R-:W5:Y:S04]  /*8bdc0*/  LDL.LU R42, [R1+0x120] ;  /* 0x00012000012a7983 */ /* 0x000f680000300800 */
[----:B------:R-:W5:Y:S04]  /*8bdd0*/  LDL.LU R43, [R1+0x124] ;  /* 0x00012400012b7983 */ /* 0x000f680000300800 */
[----:B----4-:R-:W-:Y:S04]  /*8bde0*/  STL.64 [R1+0x63d0], R34 ;  /* 0x0063d02201007387 */ /* 0x010fe80000100a00 */
[----:B--2---:R-:W-:Y:S04]  /*8bdf0*/  STL.64 [R1+0x63c8], R32 ;  /* 0x0063c82001007387 */ /* 0x004fe80000100a00 */
[----:B------:R-:W2:Y:S04]  /*8be00*/  LDL.LU R46, [R1+0xe0] ;  /* 0x0000e000012e7983 */ /* 0x000ea80000300800 */
[----:B------:R-:W2:Y:S04]  /*8be10*/  LDL.LU R47, [R1+0xe4] ;  /* 0x0000e400012f7983 */ /* 0x000ea80000300800 */
[----:B------:R-:W4:Y:S01]  /*8be20*/  LDL.LU R44, [R1+0xe8] ;  /* 0x0000e800012c7983 */ /* 0x000f220000300800 */
[----:B---3--:R-:W-:-:S03]  /*8be30*/  IMAD.MOV.U32 R45, RZ, RZ, R0 ;  /* 0x000000ffff2d7224 */ /* 0x008fc600078e0000 */
[----:B------:R-:W3:Y:S04]  /*8be40*/  LDL.LU R0, [R1+0x63e8] ;  /* 0x0063e80001007983 */ /* 0x000ee80000300800 */
[----:B------:R-:W5:Y:S04]  /*8be50*/  LDL.LU R10, [R1+0x100] ;  /* 0x00010000010a7983 */ /* 0x000f680000300800 */
[----:B------:R-:W5:Y:S01]  /*8be60*/  LDL.LU R11, [R1+0x104] ;  /* 0x00010400010b7983 */ /* 0x000f620000300800 */
[----:B------:R-:W-:Y:S03]  /*8be70*/  HMMA.16816.F32 R12, R28, R52, R12 ;  /* 0x000000341c0c723c */ /* 0x000fe6000000180c */
[----:B--2---:R-:W-:Y:S04]  /*8be80*/  STL.64 [R1+0x63e0], R46 ;  /* 0x0063e02e01007387 */ /* 0x004fe80000100a00 */
[----:B----4-:R1:W-:Y:S04]  /*8be90*/  STL.64 [R1+0x63d8], R44 ;  /* 0x0063d82c01007387 */ /* 0x0103e80000100a00 */
[----:B0-----:R-:W2:Y:S04]  /*8bea0*/  LDL.LU R58, [R1+0xf0] ;  /* 0x0000f000013a7983 */ /* 0x001ea80000300800 */
[----:B------:R-:W2:Y:S04]  /*8beb0*/  LDL.LU R59, [R1+0xf4] ;  /* 0x0000f400013b7983 */ /* 0x000ea80000300800 */
[----:B-1----:R-:W5:Y:S04]  /*8bec0*/  LDL.LU.64 R44, [R1+0x9d0] ;  /* 0x0009d000012c7983 */ /* 0x002f680000300a00 */
[----:B------:R-:W5:Y:S04]  /*8bed0*/  LDL.LU.64 R46, [R1+0x9d8] ;  /* 0x0009d800012e7983 */ /* 0x000f680000300a00 */
[----:B------:R-:W4:Y:S04]  /*8bee0*/  LDL.LU.64 R36, [R1+0x1400] ;  /* 0x0014000001247983 */ /* 0x000f280000300a00 */
[----:B------:R-:W4:Y:S04]  /*8bef0*/  LDL.LU.64 R38, [R1+0x1408] ;  /* 0x0014080001267983 */ /* 0x000f280000300a00 */
[----:B------:R-:W2:Y:S04]  /*8bf00*/  LDL.LU.64 R32, [R1+0x13f0] ;  /* 0x0013f00001207983 */ /* 0x000ea80000300a00 */
[----:B------:R-:W2:Y:S04]  /*8bf10*/  LDL.LU.64 R34, [R1+0x13f8] ;  /* 0x0013f80001227983 */ /* 0x000ea80000300a00 */
[----:B------:R-:W2:Y:S04]  /*8bf20*/  LDL.LU.64 R20, [R1+0x13e0] ;  /* 0x0013e00001147983 */ /* 0x000ea80000300a00 */
[----:B------:R-:W2:Y:S04]  /*8bf30*/  LDL.LU.64 R22, [R1+0x13e8] ;  /* 0x0013e80001167983 */ /* 0x000ea80000300a00 */
[----:B------:R-:W2:Y:S01]  /*8bf40*/  LDL.LU R56, [R1+0xf8] ;  /* 0x0000f80001387983 */ /* 0x000ea20000300800 */
[----:B------:R-:W-:-:S03]  /*8bf50*/  F2FP.F16.E5M2.UNPACK_B R4, R4 ;  /* 0x00000004ff04723e */ /* 0x000fc600020004ff */
[----:B------:R-:W-:Y:S01]  /*8bf60*/  STL.64 [R1+0x6290], R50 ;  /* 0x0062903201007387 */ /* 0x000fe20000100a00 */
[----:B------:R-:W-:Y:S01]  /*8bf70*/  F2FP.F16.E5M2.UNPACK_B R5, R5 ;  /* 0x00000005ff05723e */ /* 0x000fe200020004ff */
[----:B---3--:R-:W-:Y:S02]  /*8bf80*/  IMAD.MOV.U32 R57, RZ, RZ, R0 ;  /* 0x000000ffff397224 */ /* 0x008fe400078e0000 */
[----:B------:R-:W-:Y:S01]  /*8bf90*/  STL.64 [R1+0x6288], R48 ;  /* 0x0062883001007387 */ /* 0x000fe20000100a00 */
[----:B------:R-:W-:Y:S01]  /*8bfa0*/  F2FP.F16.E5M2.UNPACK_B R6, R6 ;  /* 0x00000006ff06723e */ /* 0x000fe200020004ff */
[----:B------:R-:W-:Y:S01]  /*8bfb0*/  IMAD.MOV.U32 R17, RZ, RZ, R52 ;  /* 0x000000ffff117224 */ /* 0x000fe200078e0034 */
[----:B------:R-:W-:Y:S01]  /*8bfc0*/  F2FP.F16.E5M2.UNPACK_B R7, R7 ;  /* 0x00000007ff07723e */ /* 0x000fe200020004ff */
[----:B------:R0:W-:Y:S01]  /*8bfd0*/  STL.64 [R1+0xa00], R12 ;  /* 0x000a000c01007387 */ /* 0x0001e20000100a00 */
[----:B------:R-:W-:-:S03]  /*8bfe0*/  IMAD.MOV.U32 R0, RZ, RZ, R53 ;  /* 0x000000ffff007224 */ /* 0x000fc600078e0035 */
[----:B------:R1:W-:Y:S04]  /*8bff0*/  STL.64 [R1+0xa08], R14 ;  /* 0x000a080e01007387 */ /* 0x0003e80000100a00 */
[----:B------:R-:W3:Y:S04]  /*8c000*/  LDL.LU R52, [R1+0xa0] ;  /* 0x0000a00001347983 */ /* 0x000ee80000300800 */
[----:B------:R-:W3:Y:S04]  /*8c010*/  LDL.LU R53, [R1+0xa4] ;  /* 0x0000a40001357983 */ /* 0x000ee80000300800 */
[----:B0-----:R-:W3:Y:S04]  /*8c020*/  LDL.LU.64 R12, [R1+0x13d0] ;  /* 0x0013d000010c7983 */ /* 0x001ee80000300a00 */
[----:B-1----:R-:W3:Y:S04]  /*8c030*/  LDL.LU.64 R14, [R1+0x13d8] ;  /* 0x0013d800010e7983 */ /* 0x002ee80000300a00 */
[----:B------:R-:W-:Y:S04]  /*8c040*/  STL.64 [R1+0x62f8], R18 ;  /* 0x0062f81201007387 */ /* 0x000fe80000100a00 */
[----:B------:R5:W-:Y:S02]  /*8c050*/  STL.64 [R1+0x62f0], R16 ;  /* 0x0062f01001007387 */ /* 0x000be40000100a00 */
[C---:B-----5:R-:W-:Y:S06]  /*8c060*/  HMMA.16816.F32 R16, R4.reuse, R42, R44 ;  /* 0x0000002a0410723c */ /* 0x060fec000000182c */
[C---:B----4-:R-:W-:Y:S06]  /*8c070*/  HMMA.16816.F32 R28, R4.reuse, R24, R36 ;  /* 0x00000018041c723c */ /* 0x050fec0000001824 */
[C---:B--2---:R-:W-:Y:S11]  /*8c080*/  HMMA.16816.F32 R24, R4.reuse, R26, R32 ;  /* 0x0000001a0418723c */ /* 0x044ff60000001820 */
[----:B------:R-:W-:Y:S04]  /*8c090*/  STL.64 [R1+0x9d0], R16 ;  /* 0x0009d01001007387 */ /* 0x000fe80000100a00 */
[----:B------:R0:W-:Y:S04]  /*8c0a0*/  STL.64 [R1+0x9d8], R18 ;  /* 0x0009d81201007387 */ /* 0x0001e80000100a00 */
[----:B------:R1:W-:Y:S04]  /*8c0b0*/  STL.64 [R1+0x9c0], R28 ;  /* 0x0009c01c01007387 */ /* 0x0003e80000100a00 */
[----:B------:R2:W-:Y:S01]  /*8c0c0*/  STL.64 [R1+0x9c8], R30 ;  /* 0x0009c81e01007387 */ /* 0x0005e20000100a00 */
[C---:B0-----:R-:W-:Y:S03]  /*8c0d0*/  HMMA.16816.F32 R16, R4.reuse, R8, R20 ;  /* 0x000000080410723c */ /* 0x041fe60000001814 */
[----:B------:R-:W4:Y:S04]  /*8c0e0*/  LDL.LU.64 R44, [R1+0x13c0] ;  /* 0x0013c000012c7983 */ /* 0x000f280000300a00 */
[----:B------:R0:W-:Y:S04]  /*8c0f0*/  STL.64 [R1+0x990], R24 ;  /* 0x0009901801007387 */ /* 0x0001e80000100a00 */
[----:B------:R5:W-:Y:S04]  /*8c100*/  STL.64 [R1+0x998], R26 ;  /* 0x0009981a01007387 */ /* 0x000be80000100a00 */
[----:B------:R-:W4:Y:S08]  /*8c110*/  LDL.LU.64 R46, [R1+0x13c8] ;  /* 0x0013c800012e7983 */ /* 0x000f300000300a00 */
[----:B------:R5:W-:Y:S04]  /*8c120*/  STL.64 [R1+0x970], R16 ;  /* 0x0009701001007387 */ /* 0x000be80000100a00 */
[----:B------:R5:W-:Y:S04]  /*8c130*/  STL.64 [R1+0x978], R18 ;  /* 0x0009781201007387 */ /* 0x000be80000100a00 */
[----:B------:R-:W4:Y:S04]  /*8c140*/  LDL.LU.64 R32, [R1+0x8f0] ;  /* 0x0008f00001207983 */ /* 0x000f280000300a00 */
[----:B------:R-:W4:Y:S01]  /*8c150*/  LDL.LU.64 R34, [R1+0x8f8] ;  /* 0x0008f80001227983 */ /* 0x000f220000300a00 */
[C---:B---3--:R-:W-:Y:S03]  /*8c160*/  HMMA.16816.F32 R8, R4.reuse, R10, R12 ;  /* 0x0000000a0408723c */ /* 0x048fe6000000180c */
[----:B------:R-:W3:Y:S04]  /*8c170*/  LDL.LU.64 R20, [R1+0x13b0] ;  /* 0x0013b00001147983 */ /* 0x000ee80000300a00 */
        /* <DEDUP_REMOVED lines=9> */
[----:B------:R5:W-:Y:S04]  /*8c210*/  STL.64 [R1+0x940], R8 ;  /* 0x0009400801007387 */ /* 0x000be80000100a00 */
[----:B------:R5:W-:Y:S04]  /*8c220*/  STL.64 [R1+0x948], R10 ;  /* 0x0009480a01007387 */ /* 0x000be80000100a00 */
[----:B-1----:R-:W3:Y:S04]  /*8c230*/  LDL.LU.64 R28, [R1+0x1380] ;  /* 0x00138000011c7983 */ /* 0x002ee80000300a00 */
[----:B--2---:R-:W2:Y:S04]  /*8c240*/  LDL.LU.64 R30, [R1+0x1388] ;  /* 0x00138800011e7983 */ /* 0x004ea80000300a00 */
[----:B0-----:R-:W2:Y:S04]  /*8c250*/  LDL.LU.64 R24, [R1+0x1370] ;  /* 0x0013700001187983 */ /* 0x001ea80000300a00 */
[----:B-----5:R-:W5:Y:S04]  /*8c260*/  LDL.LU.64 R26, [R1+0x1378] ;  /* 0x00137800011a7983 */ /* 0x020f680000300a00 */
[----:B------:R-:W5:Y:S04]  /*8c270*/  LDL.LU.64 R16, [R1+0x1350] ;  /* 0x0013500001107983 */ /* 0x000f680000300a00 */
[----:B------:R-:W5:Y:S04]  /*8c280*/  LDL.LU.64 R18, [R1+0x1358] ;  /* 0x0013580001127983 */ /* 0x000f680000300a00 */
[----:B------:R-:W5:Y:S04]  /*8c290*/  LDL.LU.64 R8, [R1+0x1340] ;  /* 0x0013400001087983 */ /* 0x000f680000300a00 */
[----:B------:R-:W5:Y:S01]  /*8c2a0*/  LDL.LU.64 R10, [R1+0x1348] ;  /* 0x00134800010a7983 */ /* 0x000f620000300a00 */
[C---:B----4-:R-:W-:Y:S06]  /*8c2b0*/  HMMA.16816.F32 R44, R4.reuse, R56, R44 ;  /* 0x00000038042c723c */ /* 0x050fec000000182c */
[----:B------:R-:W-:-:S15]  /*8c2c0*/  HMMA.16816.F32 R56, R4, R58, R32 ;  /* 0x0000003a0438723c */ /* 0x000fde0000001820 */
[----:B------:R-:W-:-:S02]  /*8c2d0*/  NOP ;  /* 0x0000000000007918 */ /* 0x000fc40000000000 */
[----:B------:R-:W-:Y:S04]  /*8c2e0*/  STL.64 [R1+0x920], R44 ;  /* 0x0009202c01007387 */ /* 0x000fe80000100a00 */
[----:B------:R0:W-:Y:S04]  /*8c2f0*/  STL.64 [R1+0x928], R46 ;  /* 0x0009282e01007387 */ /* 0x0001e80000100a00 */
[----:B0-----:R-:W4:Y:S04]  /*8c300*/  LDL.LU.64 R46, [R1+0x63e0] ;  /* 0x0063e000012e7983 */ /* 0x001f280000300a00 */
[----:B------:R-:W3:Y:S04]  /*8c310*/  LDL.LU.64 R44, [R1+0x63d8] ;  /* 0x0063d800012c7983 */ /* 0x000ee80000300a00 */
[----:B------:R-:W2:Y:S04]  /*8c320*/  LDL.LU.64 R34, [R1+0x63d0] ;  /* 0x0063d00001227983 */ /* 0x000ea80000300a00 */
[----:B------:R-:W5:Y:S04]  /*8c330*/  LDL.LU.64 R32, [R1+0x63c8] ;  /* 0x0063c80001207983 */ /* 0x000f680000300a00 */
[----:B------:R-:W-:Y:S04]  /*8c340*/  STL.64 [R1+0x8f0], R56 ;  /* 0x0008f03801007387 */ /* 0x000fe80000100a00 */
[----:B------:R0:W-:Y:S04]  /*8c350*/  STL.64 [R1+0x8f8], R58 ;  /* 0x0008f83a01007387 */ /* 0x0001e80000100a00 */
[----:B0-----:R-:W2:Y:S04]  /*8c360*/  LDL.LU.64 R58, [R1+0x63c0] ;  /* 0x0063c000013a7983 */ /* 0x001ea80000300a00 */
[----:B------:R-:W2:Y:S01]  /*8c370*/  LDL.LU.64 R56, [R1+0x63b8] ;  /* 0x0063b80001387983 */ /* 0x000ea20000300a00 */
[C---:B---3--:R-:W-:Y:S06]  /*8c380*/  HMMA.16816.F32 R20, R4.reuse, R44, R20 ;  /* 0x0000002c0414723c */ /* 0x048fec0000001814 */
[C---:B----4-:R-:W-:Y:S06]  /*8c390*/  HMMA.16816.F32 R44, R4.reuse, R46, R48 ;  /* 0x0000002e042c723c */ /* 0x050fec0000001830 */
[C---:B-----5:R-:W-:Y:S06]  /*8c3a0*/  HMMA.16816.F32 R40, R4.reuse, R32, R40 ;  /* 0x000000200428723c */ /* 0x060fec0000001828 */
[C---:B--2---:R-:W-:Y:S05]  /*8c3b0*/  HMMA.16816.F32 R36, R4.reuse, R58, R36 ;  /* 0x0000003a0424723c */ /* 0x044fea0000001824 */
[----:B------:R-:W-:Y:S04]  /*8c3c0*/  STL.64 [R1+0x8d0], R20 ;  /* 0x0008d01401007387 */ /* 0x000fe80000100a00 */
[----:B------:R0:W-:Y:S04]  /*8c3d0*/  STL.64 [R1+0x8d8], R22 ;  /* 0x0008d81601007387 */ /* 0x0001e80000100a00 */
[----:B0-----:R-:W2:Y:S04]  /*8c3e0*/  LDL.LU.64 R22, [R1+0x63b0] ;  /* 0x0063b00001167983 */ /* 0x001ea80000300a00 */
[----:B------:R-:W3:Y:S04]  /*8c3f0*/  LDL.LU.64 R20, [R1+0x63a8] ;  /* 0x0063a80001147983 */ /* 0x000ee80000300a00 */
[----:B------:R-:W-:Y:S04]  /*8c400*/  STL.64 [R1+0x8a0], R44 ;  /* 0x0008a02c01007387 */ /* 0x000fe80000100a00 */
[----:B------:R-:W-:Y:S04]  /*8c410*/  STL.64 [R1+0x8a8], R46 ;  /* 0x0008a82e01007387 */ /* 0x000fe80000100a00 */
[----:B------:R-:W4:Y:S04]  /*8c420*/  LDL.LU R58, [R1+0x98] ;  /* 0x00009800013a7983 */ /* 0x000f280000300800 */
[----:B------:R-:W-:Y:S04]  /*8c430*/  STL.64 [R1+0x880], R40 ;  /* 0x0008802801007387 */ /* 0x000fe80000100a00 */
[----:B------:R-:W-:Y:S04]  /*8c440*/  STL.64 [R1+0x888], R42 ;  /* 0x0008882a01007387 */ /* 0x000fe80000100a00 */
[----:B------:R-:W-:Y:S04]  /*8c450*/  STL.64 [R1+0x850], R36 ;  /* 0x0008502401007387 */ /* 0x000fe80000100a00 */
[----:B------:R0:W-:Y:S04]  /*8c460*/  STL.64 [R1+0x858], R38 ;  /* 0x0008582601007387 */ /* 0x0001e80000100a00 */
[----:B------:R-:W4:Y:S01]  /*8c470*/  LDL.LU R59, [R1+0x9c] ;  /* 0x00009c00013b7983 */ /* 0x000f220000300800 */
[C---:B0-----:R-:W-:Y:S03]  /*8c480*/  HMMA.16816.F32 R36, R4.reuse, R56, R12 ;  /* 0x000000380424723c */ /* 0x041fe6000000180c */
[----:B------:R-:W5:Y:S04]  /*8c490*/  LDL.LU.64 R12, [R1+0x1330] ;  /* 0x00133000010c7983 */ /* 0x000f680000300a00 */
[----:B------:R-:W5:Y:S01]  /*8c4a0*/  LDL.LU.64 R14, [R1+0x1338] ;  /* 0x00133800010e7983 */ /* 0x000f620000300a00 */
[C---:B------:R-:W-:Y:S06]  /*8c4b0*/  HMMA.16816.F32 R28, R4.reuse, R34, R28 ;  /* 0x00000022041c723c */ /* 0x040fec000000181c */
[C---:B------:R-:W-:Y:S09]  /*8c4c0*/  HMMA.16816.F32 R8, R4.reuse, R54, R8 ;  /* 0x000000360408723c */ /* 0x040ff20000001808 */
[----:B------:R-:W-:Y:S04]  /*8c4d0*/  STL.64 [R1+0x830], R36 ;  /* 0x0008302401007387 */ /* 0x000fe80000100a00 */
[----:B------:R-:W-:Y:S04]  /*8c4e0*/  STL.64 [R1+0x838], R38 ;  /* 0x0008382601007387 */ /* 0x000fe80000100a00 */
[----:B------:R-:W4:Y:S04]  /*8c4f0*/  LDL.LU R56, [R1+0x90] ;  /* 0x0000900001387983 */ /* 0x000f280000300800 */
[----:B------:R-:W4:Y:S04]  /*8c500*/  LDL.LU R57, [R1+0x94] ;  /* 0x0000940001397983 */ /* 0x000f280000300800 */
[----:B------:R0:W-:Y:S04]  /*8c510*/  STL.64 [R1+0x800], R28 ;  /* 0x0008001c01007387 */ /* 0x0001e80000100a00 */
[----:B------:R1:W-:Y:S01]  /*8c520*/  STL.64 [R1+0x808], R30 ;  /* 0x0008081e01007387 */ /* 0x0003e20000100a00 */
[C---:B--2---:R-:W-:Y:S06]  /*8c530*/  HMMA.16816.F32 R16, R4.reuse, R22, R16 ;  /* 0x000000160410723c */ /* 0x044fec0000001810 */
[----:B---3--:R-:W-:-:S15]  /*8c540*/  HMMA.16816.F32 R24, R4, R20, R24 ;  /* 0x000000140418723c */ /* 0x008fde0000001818 */
[----:B------:R-:W-:-:S08]  /*8c550*/  NOP ;  /* 0x0000000000007918 */ /* 0x000fd00000000000 */
[----:B------:R-:W-:Y:S04]  /*8c560*/  STL.64 [R1+0x7e0], R24 ;  /* 0x0007e01801007387 */ /* 0x000fe80000100a00 */
[----:B------:R-:W-:Y:S04]  /*8c570*/  STL.64 [R1+0x7e8], R26 ;  /* 0x0007e81a01007387 */ /* 0x000fe80000100a00 */
[----:B0-----:R-:W4:Y:S04]  /*8c580*/  LDL.LU.64 R28, [R1+0x1320] ;  /* 0x00132000011c7983 */ /* 0x001f280000300a00 */
[----:B------:R-:W-:Y:S01]  /*8c590*/  STL.64 [R1+0x7b0], R16 ;  /* 0x0007b01001007387 */ /* 0x000fe20000100a00 */
[C---:B-----5:R-:W-:Y:S03]  /*8c5a0*/  HMMA.16816.F32 R12, R4.reuse, R52, R12 ;  /* 0x00000034040c723c */ /* 0x060fe6000000180c */
[----:B------:R-:W-:Y:S04]  /*8c5b0*/  STL.64 [R1+0x7b8], R18 ;  /* 0x0007b81201007387 */ /* 0x000fe80000100a00 */
[----:B-1----:R-:W4:Y:S04]  /*8c5c0*/  LDL.LU.64 R30, [R1+0x1328] ;  /* 0x00132800011e7983 */ /* 0x002f280000300a00 */
[----:B------:R-:W-:Y:S04]  /*8c5d0*/  STL.64 [R1+0x790], R8 ;  /* 0x0007900801007387 */ /* 0x000fe80000100a00 */
[----:B------:R0:W-:Y:S04]  /*8c5e0*/  STL.64 [R1+0x798], R10 ;  /* 0x0007980a01007387 */ /* 0x0001e80000100a00 */
[----:B0-----:R-:W2:Y:S04]  /*8c5f0*/  LDL.LU R10, [R1+0x88] ;  /* 0x00008800010a7983 */ /* 0x001ea80000300800 */
[----:B------:R-:W2:Y:S04]  /*8c600*/  LDL.LU R11, [R1+0x8c] ;  /* 0x00008c00010b7983 */ /* 0x000ea80000300800 */
[----:B------:R-:W3:Y:S04]  /*8c610*/  LDL.LU R42, [R1] ;  /* 0x00000000012a7983 */ /* 0x000ee80000300800 */
[----:B------:R-:W3:Y:S04]  /*8c620*/  LDL.LU R43, [R1+0x4] ;  /* 0x00000400012b7983 */ /* 0x000ee80000300800 */
[----:B------:R-:W5:Y:S04]  /*8c630*/  LDL.LU R54, [R1+0x60] ;  /* 0x0000600001367983 */ /* 0x000f680000300800 */
[----:B------:R-:W5:Y:S04]  /*8c640*/  LDL.LU R55, [R1+0x64] ;  /* 0x0000640001377983 */ /* 0x000f680000300800 */
[----:B------:R-:W5:Y:S04]  /*8c650*/  LDL.LU R20, [R1+0x80] ;  /* 0x0000800001147983 */ /* 0x000f680000300800 */
[----:B------:R-:W5:Y:S04]  /*8c660*/  LDL.LU R21, [R1+0x84] ;  /* 0x0000840001157983 */ /* 0x000f680000300800 */
[----:B------:R-:W2:Y:S04]  /*8c670*/  LDL.LU.64 R16, [R1+0x1310] ;  /* 0x0013100001107983 */ /* 0x000ea80000300a00 */
[----:B------:R-:W2:Y:S04]  /*8c680*/  LDL.LU.64 R18, [R1+0x1318] ;  /* 0x0013180001127983 */ /* 0x000ea80000300a00 */
[----:B------:R0:W-:Y:S04]  /*8c690*/  STL.64 [R1+0x760], R12 ;  /* 0x0007600c01007387 */ /* 0x0001e80000100a00 */
[----:B------:R1:W-:Y:S04]  /*8c6a0*/  STL.64 [R1+0x768], R14 ;  /* 0x0007680e01007387 */ /* 0x0003e80000100a00 */
        /* <DEDUP_REMOVED lines=8> */
[----:B0-----:R-:W5:Y:S04]  /*8c730*/  LDL.LU.64 R12, [R1+0x1300] ;  /* 0x00130000010c7983 */ /* 0x001f680000300a00 */
[----:B-1----:R-:W5:Y:S01]  /*8c740*/  LDL.LU.64 R14, [R1+0x1308] ;  /* 0x00130800010e7983 */ /* 0x002f620000300a00 */
[C---:B----4-:R-:W-:Y:S03]  /*8c750*/  HMMA.16816.F32 R28, R4.reuse, R58, R28 ;  /* 0x0000003a041c723c */ /* 0x050fe6000000181c */
[----:B---3--:R-:W-:Y:S03]  /*8c760*/  STL.64 [R1+0x6308], R42 ;  /* 0x0063082a01007387 */ /* 0x008fe60000100a00 */
[----:B--2---:R-:W-:Y:S01]  /*8c770*/  HMMA.16816.F32 R16, R4, R56, R16 ;  /* 0x000000380410723c */ /* 0x004fe20000001810 */
[----:B-----5:R-:W-:Y:S04]  /*8c780*/  STL.64 [R1+0x6300], R40 ;  /* 0x0063002801007387 */ /* 0x020fe80000100a00 */
[----:B------:R-:W2:-:S12]  /*8c790*/  LDL.LU R58, [R1+0x10] ;  /* 0x00001000013a7983 */ /* 0x000e980000300800 */
[----:B------:R0:W-:Y:S04]  /*8c7a0*/  STL.64 [R1+0x740], R28 ;  /* 0x0007401c01007387 */ /* 0x0001e80000100a00 */
[----:B------:R1:W-:Y:S04]  /*8c7b0*/  STL.64 [R1+0x748], R30 ;  /* 0x0007481e01007387 */ /* 0x0003e80000100a00 */
[----:B------:R-:W2:Y:S04]  /*8c7c0*/  LDL.LU R59, [R1+0x14] ;  /* 0x00001400013b7983 */ /* 0x000ea80000300800 */
[----:B------:R-:W3:Y:S04]  /*8c7d0*/  LDL.LU.64 R32, [R1+0x12f0] ;  /* 0x0012f00001207983 */ /* 0x000ee80000300a00 */
[----:B------:R-:W3:Y:S04]  /*8c7e0*/  LDL.LU.64 R34, [R1+0x12f8] ;  /* 0x0012f80001227983 */ /* 0x000ee80000300a00 */
[----:B0-----:R-:W4:Y:S04]  /*8c7f0*/  LDL.LU.64 R28, [R1+0x12e0] ;  /* 0x0012e000011c7983 */ /* 0x001f280000300a00 */
[----:B-1----:R-:W4:Y:S04]  /*8c800*/  LDL.LU.64 R30, [R1+0x12e8] ;  /* 0x0012e800011e7983 */ /* 0x002f280000300a00 */
[----:B------:R0:W-:Y:S04]  /*8c810*/  STL.64 [R1+0x720], R16 ;  /* 0x0007201001007387 */ /* 0x0001e80000100a00 */
[----:B------:R1:W-:Y:S04]  /*8c820*/  STL.64 [R1+0x728], R18 ;  /* 0x0007281201007387 */ /* 0x0003e80000100a00 */
[----:B------:R-:W5:Y:S04]  /*8c830*/  LDL.LU R56, [R1+0x18] ;  /* 0x0000180001387983 */ /* 0x000f680000300800 */
[----:B------:R-:W5:Y:S01]  /*8c840*/  LDL.LU R57, [R1+0x1c] ;  /* 0x00001c0001397983 */ /* 0x000f620000300800 */
[C---:B------:R-:W-:Y:S03]  /*8c850*/  HMMA.16816.F32 R8, R4.reuse, R10, R12 ;  /* 0x0000000a0408723c */ /* 0x040fe6000000180c */
[----:B0-----:R-:W4:Y:S04]  /*8c860*/  LDL.LU.64 R16, [R1+0x12d0] ;  /* 0x0012d00001107983 */ /* 0x001f280000300a00 */
[----:B-1----:R-:W4:Y:S01]  /*8c870*/  LDL.LU.64 R18, [R1+0x12d8] ;  /* 0x0012d80001127983 */ /* 0x002f220000300a00 */
[C---:B---3--:R-:W-:Y:S03]  /*8c880*/  HMMA.16816.F32 R32, R4.reuse, R20, R32 ;  /* 0x000000140420723c */ /* 0x048fe60000001820 */
[----:B--2---:R-:W-:Y:S04]  /*8c890*/  STL.64 [R1+0x6318], R58 ;  /* 0x0063183a01007387 */ /* 0x004fe80000100a00 */
[----:B-----5:R-:W-:Y:S04]  /*8c8a0*/  STL.64 [R1+0x6310], R56 ;  /* 0x0063103801007387 */ /* 0x020fe80000100a00 */
[----:B------:R-:W2:Y:S04]  /*8c8b0*/  LDL.LU.64 R12, [R1+0x12c0] ;  /* 0x0012c000010c7983 */ /* 0x000ea80000300a00 */
[----:B------:R-:W2:Y:S04]  /*8c8c0*/  LDL.LU.64 R14, [R1+0x12c8] ;  /* 0x0012c800010e7983 */ /* 0x000ea80000300a00 */
[----:B------:R0:W-:Y:S04]  /*8c8d0*/  STL.64 [R1+0x700], R8 ;  /* 0x0007000801007387 */ /* 0x0001e80000100a00 */
[----:B------:R1:W-:Y:S04]  /*8c8e0*/  STL.64 [R1+0x708], R10 ;  /* 0x0007080a01007387 */ /* 0x0003e80000100a00 */
[----:B0-----:R-:W3:Y:S04]  /*8c8f0*/  LDL.LU.64 R8, [R1+0x12b0] ;  /* 0x0012b00001087983 */ /* 0x001ee80000300a00 */
[----:B-1----:R-:W3:Y:S04]  /*8c900*/  LDL.LU.64 R10, [R1+0x12b8] ;  /* 0x0012b800010a7983 */ /* 0x002ee80000300a00 */
[----:B------:R-:W5:Y:S04]  /*8c910*/  LDL.LU R22, [R1+0x20] ;  /* 0x0000200001167983 */ /* 0x000f680000300800 */
[----:B------:R-:W5:Y:S04]  /*8c920*/  LDL.LU R23, [R1+0x24] ;  /* 0x0000240001177983 */ /* 0x000f680000300800 */
[----:B------:R-:W4:Y:S04]  /*8c930*/  LDL.LU R20, [R1+0x28] ;  /* 0x0000280001147983 */ /* 0x000f280000300800 */
[----:B------:R-:W-:Y:S04]  /*8c940*/  STL.64 [R1+0x6e0], R32 ;  /* 0x0006e02001007387 */ /* 0x000fe80000100a00 */
[----:B------:R-:W-:Y:S04]  /*8c950*/  STL.64 [R1+0x6e8], R34 ;  /* 0x0006e82201007387 */ /* 0x000fe80000100a00 */
[----:B------:R-:W4:Y:S04]  /*8c960*/  LDL.LU R21, [R1+0x2c] ;  /* 0x00002c0001157983 */ /* 0x000f280000300800 */
[----:B-----5:R-:W-:Y:S04]  /*8c970*/  STL.64 [R1+0x6328], R22 ;  /* 0x0063281601007387 */ /* 0x020fe80000100a00 */
[----:B----4-:R0:W-:Y:S04]  /*8c980*/  STL.64 [R1+0x6320], R20 ;  /* 0x0063201401007387 */ /* 0x0101e80000100a00 */
[----:B------:R-:W4:Y:S01]  /*8c990*/  LDL.LU R58, [R1+0x30] ;  /* 0x00003000013a7983 */ /* 0x000f220000300800 */
[----:B0-----:R-:W-:-:S15]  /*8c9a0*/  HMMA.16816.F32 R20, R4, R24, R28 ;  /* 0x000000180414723c */ /* 0x001fde000000181c */
[----:B------:R-:W-:-:S08]  /*8c9b0*/  NOP ;  /* 0x0000000000007918 */ /* 0x000fd00000000000 */
[----:B------:R-:W-:Y:S04]  /*8c9c0*/  STL.64 [R1+0x6c0], R20 ;  /* 0x0006c01401007387 */ /* 0x000fe80000100a00 */
[----:B------:R-:W-:Y:S04]  /*8c9d0*/  STL.64 [R1+0x6c8], R22 ;  /* 0x0006c81601007387 */ /* 0x000fe80000100a00 */
[----:B------:R-:W4:Y:S01]  /*8c9e0*/  LDL.LU R59, [R1+0x34] ;  /* 0x00003400013b7983 */ /* 0x000f220000300800 */
[C---:B------:R-:W-:Y:S06]  /*8c9f0*/  HMMA.16816.F32 R16, R4.reuse, R26, R16 ;  /* 0x0000001a0410723c */ /* 0x040fec0000001810 */
[C---:B--2---:R-:W-:Y:S06]  /*8ca00*/  HMMA.16816.F32 R12, R4.reuse, R52, R12 ;  /* 0x00000034040c723c */ /* 0x044fec000000180c */
[C---:B---3--:R-:W-:Y:S01]  /*8ca10*/  HMMA.16816.F32 R8, R4.reuse, R54, R8 ;  /* 0x000000360408723c */ /* 0x048fe20000001808 */
[----:B----4-:R0:W-:Y:S04]  /*8ca20*/  STL.64 [R1+0x6330], R58 ;  /* 0x0063303a01007387 */ /* 0x0101e80000100a00 */
[----:B------:R-:W2:Y:S06]  /*8ca30*/  LDL.LU R56, [R1+0x38] ;  /* 0x0000380001387983 */ /* 0x000eac0000300800 */
[----:B------:R-:W-:Y:S04]  /*8ca40*/  STL.64 [R1+0x6a0], R16 ;  /* 0x0006a01001007387 */ /* 0x000fe80000100a00 */
[----:B------:R-:W-:Y:S04]  /*8ca50*/  STL.64 [R1+0x6a8], R18 ;  /* 0x0006a81201007387 */ /* 0x000fe80000100a00 */
[----:B------:R-:W2:Y:S04]  /*8ca60*/  LDL.LU R57, [R1+0x3c] ;  /* 0x00003c0001397983 */ /* 0x000ea80000300800 */
[----:B--2---:R1:W-:Y:S04]  /*8ca70*/  STL.64 [R1+0x6348], R56 ;  /* 0x0063483801007387 */ /* 0x0043e80000100a00 */
[----:B0-----:R-:W2:Y:S04]  /*8ca80*/  LDL.LU R58, [R1+0x40] ;  /* 0x00004000013a7983 */ /* 0x001ea80000300800 */
[----:B------:R-:W-:Y:S04]  /*8ca90*/  STL.64 [R1+0x680], R12 ;  /* 0x0006800c01007387 */ /* 0x000fe80000100a00 */
[----:B------:R-:W-:Y:S04]  /*8caa0*/  STL.64 [R1+0x688], R14 ;  /* 0x0006880e01007387 */ /* 0x000fe80000100a00 */
[----:B------:R-:W-:Y:S04]  /*8cab0*/  STL.64 [R1+0x660], R8 ;  /* 0x0006600801007387 */ /* 0x000fe80000100a00 */
[----:B------:R-:W-:Y:S04]  /*8cac0*/  STL.64 [R1+0x668], R10 ;  /* 0x0006680a01007387 */ /* 0x000fe80000100a00 */
[----:B------:R-:W2:Y:S04]  /*8cad0*/  LDL.LU R59, [R1+0x44] ;  /* 0x00004400013b7983 */ /* 0x000ea80000300800 */
[----:B-1----:R-:W3:Y:S04]  /*8cae0*/  LDL.LU R56, [R1+0x48] ;  /* 0x0000480001387983 */ /* 0x002ee80000300800 */
[----:B------:R-:W3:Y:S04]  /*8caf0*/  LDL.LU R57, [R1+0x4c] ;  /* 0x00004c0001397983 */ /* 0x000ee80000300800 */
[----:B--2---:R0:W-:Y:S04]  /*8cb00*/  STL.64 [R1+0x6360], R58 ;  /* 0x0063603a01007387 */ /* 0x0041e80000100a00 */
[----:B0-----:R-:W2:Y:S04]  /*8cb10*/  LDL.LU R58, [R1+0x50] ;  /* 0x00005000013a7983 */ /* 0x001ea80000300800 */
[----:B------:R-:W2:Y:S04]  /*8cb20*/  LDL.LU R59, [R1+0x54] ;  /* 0x00005400013b7983 */ /* 0x000ea80000300800 */
[----:B---3--:R0:W-:Y:S04]  /*8cb30*/  STL.64 [R1+0x6378], R56 ;  /* 0x0063783801007387 */ /* 0x0081e80000100a00 */
[----:B0-----:R-:W3:Y:S04]  /*8cb40*/  LDL.LU R56, [R1+0x58] ;  /* 0x0000580001387983 */ /* 0x001ee80000300800 */
[----:B------:R-:W3:Y:S04]  /*8cb50*/  LDL.LU R57, [R1+0x5c] ;  /* 0x00005c0001397983 */ /* 0x000ee80000300800 */
[----:B--2---:R-:W-:Y:S04]  /*8cb60*/  STL.64 [R1+0x6390], R58 ;  /* 0x0063903a01007387 */ /* 0x004fe80000100a00 */
[----:B------:R-:W2:Y:S04]  /*8cb70*/  LDL.LU.64 R20, [R1+0x1270] ;  /* 0x0012700001147983 */ /* 0x000ea80000300a00 */
[----:B------:R-:W4:Y:S04]  /*8cb80*/  LDL.LU.64 R22, [R1+0x1278] ;  /* 0x0012780001167983 */ /* 0x000f280000300a00 */
[----:B----4-:R-:W-:Y:S04]  /*8cb90*/  STL.64 [R1+0x6340], R22 ;  /* 0x0063401601007387 */ /* 0x010fe80000100a00 */
[----:B--2---:R0:W-:Y:S04]  /*8cba0*/  STL.64 [R1+0x6338], R20 ;  /* 0x0063381401007387 */ /* 0x0041e80000100a00 */
[----:B0-----:R-:W2:Y:S04]  /*8cbb0*/  LDL.LU.64 R20, [R1+0x5c0] ;  /* 0x0005c00001147983 */ /* 0x001ea80000300a00 */
        /* <DEDUP_REMOVED lines=15> */
[----:B0-----:R-:W3:Y:S04]  /*8ccb0*/  LDL.LU.64 R20, [R1+0x12a0] ;  /* 0x0012a00001147983 */ /* 0x001ee80000300a00 */
[----:B------:R-:W3:Y:S04]  /*8ccc0*/  LDL.LU.64 R22, [R1+0x12a8] ;  /* 0x0012a80001167983 */ /* 0x000ee80000300a00 */
[----:B------:R-:W2:Y:S04]  /*8ccd0*/  LDL.LU.64 R40, [R1+0x1260] ;  /* 0x0012600001287983 */ /* 0x000ea80000300a00 */
[----:B------:R-:W2:Y:S04]  /*8cce0*/  LDL.LU.64 R42, [R1+0x1268] ;  /* 0x00126800012a7983 */ /* 0x000ea80000300a00 */
        /* <DEDUP_REMOVED lines=20> */
[----:B---3--:R-:W-:Y:S03]  /*8ce30*/  HMMA.16816.F32 R56, R4, R56, R20 ;  /* 0x000000380438723c */ /* 0x008fe60000001814 */
[----:B------:R-:W3:Y:S04]  /*8ce40*/  LDL.LU.64 R22, [R1+0x63a0] ;  /* 0x0063a00001167983 */ /* 0x000ee80000300a00 */
[----:B------:R-:W3:-:S15]  /*8ce50*/  LDL.LU.64 R20, [R1+0x6398] ;  /* 0x0063980001147983 */ /* 0x000ede0000300a00 */
[----:B------:R-:W-:-:S01]  /*8ce60*/  NOP ;  /* 0x0000000000007918 */ /* 0x000fc20000000000 */
[----:B------:R-:W-:Y:S04]  /*8ce70*/  STL.64 [R1+0x640], R56 ;  /* 0x0006403801007387 */ /* 0x000fe80000100a00 */
[----:B------:R0:W-:Y:S04]  /*8ce80*/  STL.64 [R1+0x648], R58 ;  /* 0x0006483a01007387 */ /* 0x0001e80000100a00 */
[----:B0-----:R-:W3:Y:S02]  /*8ce90*/  LDL.LU.64 R58, [R1+0x6390] ;  /* 0x00639000013a7983 */ /* 0x001ee40000300a00 */
[----:B---3--:R-:W-:Y:S02]  /*8cea0*/  HMMA.16816.F32 R56, R4, R58, R20 ;  /* 0x0000003a0438723c */ /* 0x008fe40000001814 */
[----:B------:R-:W3:Y:S04]  /*8ceb0*/  LDL.LU.64 R22, [R1+0x6388] ;  /* 0x0063880001167983 */ /* 0x000ee80000300a00 */
[----:B------:R-:W3:-:S15]  /*8cec0*/  LDL.LU.64 R20, [R1+0x6380] ;  /* 0x0063800001147983 */ /* 0x000ede0000300a00 */
[----:B------:R-:W-:-:S02]  /*8ced0*/  NOP ;  /* 0x0000000000007918 */ /* 0x000fc40000000000 */
[----:B------:R0:W-:Y:S04]  /*8cee0*/  STL.64 [R1+0x620], R56 ;  /* 0x0006203801007387 */ /* 0x0001e80000100a00 */
[----:B------:R3:W-:Y:S04]  /*8cef0*/  STL.64 [R1+0x628], R58 ;  /* 0x0006283a01007387 */ /* 0x0007e80000100a00 */
[----:B0-----:R-:W3:Y:S02]  /*8cf00*/  LDL.LU.64 R56, [R1+0x6378] ;  /* 0x0063780001387983 */ /* 0x001ee40000300a00 */
[----:B---3--:R-:W-:Y:S02]  /*8cf10*/  HMMA.16816.F32 R56, R4, R56, R20 ;  /* 0x000000380438723c */ /* 0x008fe40000001814 */
[----:B------:R-:W3:Y:S04]  /*8cf20*/  LDL.LU.64 R22, [R1+0x6370] ;  /* 0x0063700001167983 */ /* 0x000ee80000300a00 */
[----:B------:R-:W3:-:S15]  /*8cf30*/  LDL.LU.64 R20, [R1+0x6368] ;  /* 0x0063680001147983 */ /* 0x000ede0000300a00 */
[----:B------:R-:W-:-:S02]  /*8cf40*/  NOP ;  /* 0x0000000000007918 */ /* 0x000fc40000000000 */
        /* <DEDUP_REMOVED lines=18> */
[----:B------:R-:W4:Y:S04]  /*8d070*/  LDL.LU.64 R22, [R1+0x6328] ;  /* 0x0063280001167983 */ /* 0x000f280000300a00 */
[----:B------:R-:W2:-:S15]  /*8d080*/  LDL.LU.64 R20, [R1+0x6320] ;  /* 0x0063200001147983 */ /* 0x000e9e0000300a00 */
[----:B------:R-:W-:-:S02]  /*8d090*/  NOP ;  /* 0x0000000000007918 */ /* 0x000fc40000000000 */
[----:B------:R-:W-:Y:S04]  /*8d0a0*/  STL.64 [R1+0x5a0], R56 ;  /* 0x0005a03801007387 */ /* 0x000fe80000100a00 */
[----:B------:R0:W-:Y:S04]  /*8d0b0*/  STL.64 [R1+0x5a8], R58 ;  /* 0x0005a83a01007387 */ /* 0x0001e80000100a00 */
[----:B0-----:R-:W3:Y:S04]  /*8d0c0*/  LDL.LU.64 R58, [R1+0x6318] ;  /* 0x00631800013a7983 */ /* 0x001ee80000300a00 */
[----:B------:R-:W5:Y:S01]  /*8d0d0*/  LDL.LU.64 R56, [R1+0x6310] ;  /* 0x0063100001387983 */ /* 0x000f620000300a00 */
[C---:B--2---:R-:W-:Y:S06]  /*8d0e0*/  HMMA.16816.F32 R40, R4.reuse, R20, R40 ;  /* 0x000000140428723c */ /* 0x044fec0000001828 */
[----:B----4-:R-:W-:-:S15]  /*8d0f0*/  HMMA.16816.F32 R20, R4, R22, R16 ;  /* 0x000000160414723c */ /* 0x010fde0000001810 */
[----:B------:R-:W-:-:S02]  /*8d100*/  NOP ;  /* 0x0000000000007918 */ /* 0x000fc40000000000 */
[----:B------:R-:W-:Y:S01]  /*8d110*/  STL.64 [R1+0x580], R40 ;  /* 0x0005802801007387 */ /* 0x000fe20000100a00 */
[C---:B-----5:R-:W-:Y:S06]  /*8d120*/  HMMA.16816.F32 R12, R4.reuse, R56, R12 ;  /* 0x00000038040c723c */ /* 0x060fec000000180c */
[C---:B---3--:R-:W-:Y:S01]  /*8d130*/  HMMA.16816.F32 R56, R4.reuse, R58, R52 ;  /* 0x0000003a0438723c */ /* 0x048fe20000001834 */
[----:B------:R0:W-:Y:S04]  /*8d140*/  STL.64 [R1+0x588], R42 ;  /* 0x0005882a01007387 */ /* 0x0001e80000100a00 */
[----:B0-----:R-:W2:Y:S04]  /*8d150*/  LDL.LU.64 R42, [R1+0x6308] ;  /* 0x00630800012a7983 */ /* 0x001ea80000300a00 */
[----:B------:R-:W3:Y:S04]  /*8d160*/  LDL.LU.64 R40, [R1+0x6300] ;  /* 0x0063000001287983 */ /* 0x000ee80000300a00 */
[----:B------:R-:W4:Y:S04]  /*8d170*/  LDL.LU.64 R18, [R1+0x62f8] ;  /* 0x0062f80001127983 */ /* 0x000f280000300a00 */
[----:B------:R-:W5:Y:S04]  /*8d180*/  LDL.LU.64 R16, [R1+0x62f0] ;  /* 0x0062f00001107983 */ /* 0x000f680000300a00 */
        /* <DEDUP_REMOVED lines=8> */
[----:B------:R-:W5:Y:S04]  /*8d210*/  LDL.LU.64 R54, [R1+0x62c8] ;  /* 0x0062c80001367983 */ /* 0x000f680000300a00 */
[----:B------:R-:W4:Y:S04]  /*8d220*/  LDL.LU.64 R52, [R1+0x62c0] ;  /* 0x0062c00001347983 */ /* 0x000f280000300a00 */
[----:B------:R-:W-:Y:S04]  /*8d230*/  STL.64 [R1+0x500], R56 ;  /* 0x0005003801007387 */ /* 0x000fe80000100a00 */
[----:B------:R0:W-:Y:S04]  /*8d240*/  STL.64 [R1+0x508], R58 ;  /* 0x0005083a01007387 */ /* 0x0001e80000100a00 */
[----:B0-----:R-:W5:Y:S04]  /*8d250*/  LDL.LU.64 R58, [R1+0x62b8] ;  /* 0x0062b800013a7983 */ /* 0x001f680000300a00 */
[----:B------:R-:W4:Y:S01]  /*8d260*/  LDL.LU.64 R56, [R1+0x62b0] ;  /* 0x0062b00001387983 */ /* 0x000f220000300a00 */
[C---:B--2---:R-:W-:Y:S06]  /*8d270*/  HMMA.16816.F32 R44, R4.reuse, R42, R44 ;  /* 0x0000002a042c723c */ /* 0x044fec000000182c */
[C---:B---3--:R-:W-:Y:S06]  /*8d280*/  HMMA.16816.F32 R48, R4.reuse, R40, R48 ;  /* 0x000000280430723c */ /* 0x048fec0000001830 */
[----:B------:R-:W-:-:S15]  /*8d290*/  HMMA.16816.F32 R40, R4, R60, R36 ;  /* 0x0000003c0428723c */ /* 0x000fde0000001824 */
[----:B------:R-:W-:-:S02]  /*8d2a0*/  NOP ;  /* 0x0000000000007918 */ /* 0x000fc40000000000 */
[----:B------:R0:W-:Y:S04]  /*8d2b0*/  STL.64 [R1+0x4e0], R48 ;  /* 0x0004e03001007387 */ /* 0x0001e80000100a00 */
[----:B------:R1:W-:Y:S04]  /*8d2c0*/  STL.64 [R1+0x4e8], R50 ;  /* 0x0004e83201007387 */ /* 0x0003e80000100a00 */
[----:B------:R2:W-:Y:S04]  /*8d2d0*/  STL.64 [R1+0x4c0], R44 ;  /* 0x0004c02c01007387 */ /* 0x0005e80000100a00 */
[----:B------:R3:W-:Y:S04]  /*8d2e0*/  STL.64 [R1+0x4c8], R46 ;  /* 0x0004c82e01007387 */ /* 0x0007e80000100a00 */
[----:B------:R3:W-:Y:S04]  /*8d2f0*/  STL.64 [R1+0x4a0], R40 ;  /* 0x0004a02801007387 */ /* 0x0007e80000100a00 */
[----:B------:R3:W-:Y:S01]  /*8d300*/  STL.64 [R1+0x4a8], R42 ;  /* 0x0004a82a01007387 */ /* 0x0007e20000100a00 */
[C---:B-----5:R-:W-:Y:S06]  /*8d310*/  HMMA.16816.F32 R36, R4.reuse, R58, R32 ;  /* 0x0000003a0424723c */ /* 0x060fec0000001820 */
[C---:B----4-:R-:W-:Y:S06]  /*8d320*/  HMMA.16816.F32 R32, R4.reuse, R56, R28 ;  /* 0x000000380420723c */ /* 0x050fec000000181c */
[C---:B------:R-:W-:Y:S06]  /*8d330*/  HMMA.16816.F32 R28, R4.reuse, R54, R24 ;  /* 0x00000036041c723c */ /* 0x040fec0000001818 */
[C---:B------:R-:W-:Y:S05]  /*8d340*/  HMMA.16816.F32 R24, R4.reuse, R52, R8 ;  /* 0x000000340418723c */ /* 0x040fea0000001808 */
[----:B------:R4:W-:Y:S04]  /*8d350*/  STL.64 [R1+0x480], R36 ;  /* 0x0004802401007387 */ /* 0x0009e80000100a00 */
[----:B------:R5:W-:Y:S04]  /*8d360*/  STL.64 [R1+0x488], R38 ;  /* 0x0004882601007387 */ /* 0x000be80000100a00 */
[----:B------:R-:W-:Y:S04]  /*8d370*/  STL.64 [R1+0x460], R32 ;  /* 0x0004602001007387 */ /* 0x000fe80000100a00 */
[----:B------:R-:W-:Y:S04]  /*8d380*/  STL.64 [R1+0x468], R34 ;  /* 0x0004682201007387 */ /* 0x000fe80000100a00 */
[----:B------:R-:W5:Y:S04]  /*8d390*/  LDL.LU.64 R8, [R1+0x400] ;  /* 0x0004000001087983 */ /* 0x000f680000300a00 */
[----:B------:R-:W-:Y:S04]  /*8d3a0*/  STL.64 [R1+0x440], R28 ;  /* 0x0004401c01007387 */ /* 0x000fe80000100a00 */
[----:B------:R-:W-:Y:S04]  /*8d3b0*/  STL.64 [R1+0x448], R30 ;  /* 0x0004481e01007387 */ /* 0x000fe80000100a00 */
[----:B------:R-:W5:Y:S04]  /*8d3c0*/  LDL.LU.64 R10, [R1+0x408] ;  /* 0x00040800010a7983 */ /* 0x000f680000300a00 */
[----:B------:R5:W-:Y:S04]  /*8d3d0*/  STL.64 [R1+0x420], R24 ;  /* 0x0004201801007387 */ /* 0x000be80000100a00 */
[----:B------:R5:W-:Y:S04]  /*8d3e0*/  STL.64 [R1+0x428], R26 ;  /* 0x0004281a01007387 */ /* 0x000be80000100a00 */
[----:B0-----:R-:W5:Y:S04]  /*8d3f0*/  LDL.LU.64 R48, [R1+0x3e0] ;  /* 0x0003e00001307983 */ /* 0x001f680000300a00 */
[----:B-1----:R-:W5:Y:S04]  /*8d400*/  LDL.LU.64 R50, [R1+0x3e8] ;  /* 0x0003e80001327983 */ /* 0x002f680000300a00 */
[----:B--2---:R-:W2:Y:S04]  /*8d410*/  LDL.LU.64 R44, [R1+0x3c0] ;  /* 0x0003c000012c7983 */ /* 0x004ea80000300a00 */
[----:B---3--:R-:W2:Y:S04]  /*8d420*/  LDL.LU.64 R46, [R1+0x3c8] ;  /* 0x0003c800012e7983 */ /* 0x008ea80000300a00 */
[----:B------:R-:W3:Y:S04]  /*8d430*/  LDL.LU.64 R40, [R1+0x3a0] ;  /* 0x0003a00001287983 */ /* 0x000ee80000300a00 */
[----:B------:R-:W3:Y:S04]  /*8d440*/  LDL.LU.64 R42, [R1+0x3a8] ;  /* 0x0003a800012a7983 */ /* 0x000ee80000300a00 */
[----:B----4-:R-:W4:Y:S04]  /*8d450*/  LDL.LU.64 R36, [R1+0x380] ;  /* 0x0003800001247983 */ /* 0x010f280000300a00 */
[----:B-----5:R-:W4:Y:S04]  /*8d460*/  LDL.LU.64 R38, [R1+0x388] ;  /* 0x0003880001267983 */ /* 0x020f280000300a00 */
[----:B------:R-:W5:Y:S04]  /*8d470*/  LDL.LU.64 R24, [R1+0x360] ;  /* 0x0003600001187983 */ /* 0x000f680000300a00 */
[----:B------:R-:W5:Y:S04]  /*8d480*/  LDL.LU.64 R26, [R1+0x368] ;  /* 0x00036800011a7983 */ /* 0x000f680000300a00 */
        /* <DEDUP_REMOVED lines=10> */
[----:B------:R-:W-:Y:S01]  /*8d530*/  IMAD.MOV.U32 R60, RZ, RZ, R17 ;  /* 0x000000ffff3c7224 */ /* 0x000fe200078e0011 */
[----:B------:R-:W-:-:S15]  /*8d540*/  HMMA.16816.F32 R8, R4, R2, R8 ;  /* 0x000000020408723c */ /* 0x000fde0000001808 */
[----:B------:R-:W-:-:S08]  /*8d550*/  NOP ;  /* 0x0000000000007918 */ /* 0x000fd00000000000 */
[----:B------:R-:W-:Y:S04]  /*8d560*/  STL.64 [R1+0x400], R8 ;  /* 0x0004000801007387 */ /* 0x000fe80000100a00 */
[----:B------:R0:W-:Y:S04]  /*8d570*/  STL.64 [R1+0x408], R10 ;  /* 0x0004080a01007387 */ /* 0x0001e80000100a00 */
[----:B0-----:R-:W2:Y:S04]  /*8d580*/  LDL.LU.64 R10, [R1+0x62a8] ;  /* 0x0062a800010a7983 */ /* 0x001ea80000300a00 */
[----:B------:R-:W5:Y:S04]  /*8d590*/  LDL.LU.64 R8, [R1+0x62a0] ;  /* 0x0062a00001087983 */ /* 0x000f680000300a00 */
[----:B------:R-:W2:Y:S01]  /*8d5a0*/  LDL.LU R17, [R1+0x629c] ;  /* 0x00629c0001117983 */ /* 0x000ea20000300800 */
[C---:B---3--:R-:W-:Y:S06]  /*8d5b0*/  HMMA.16816.F32 R40, R4.reuse, R12, R40 ;  /* 0x0000000c0428723c */ /* 0x048fec0000001828 */
[----:B----4-:R-:W-:Y:S01]  /*8d5c0*/  HMMA.16816.F32 R12, R4, R14, R36 ;  /* 0x0000000e040c723c */ /* 0x010fe20000001824 */
[----:B------:R-:W-:-:S02]  /*8d5d0*/  IMAD.MOV.U32 R61, RZ, RZ, R0 ;  /* 0x000000ffff3d7224 */ /* 0x000fc400078e0000 */
[----:B------:R-:W3:Y:S04]  /*8d5e0*/  LDL.LU R0, [R1+0x6298] ;  /* 0x0062980001007983 */ /* 0x000ee80000300800 */
[----:B------:R-:W4:Y:S01]  /*8d5f0*/  LDL.LU R59, [R1+0x1ba0] ;  /* 0x001ba000013b7983 */ /* 0x000f220000300800 */
[C---:B-----5:R-:W-:Y:S06]  /*8d600*/  HMMA.16816.F32 R48, R4.reuse, R8, R48 ;  /* 0x000000080430723c */ /* 0x060fec0000001830 */
[----:B--2---:R-:W-:-:S15]  /*8d610*/  HMMA.16816.F32 R8, R4, R10, R44 ;  /* 0x0000000a0408723c */ /* 0x004fde000000182c */
[----:B------:R-:W-:-:S02]  /*8d620*/  NOP ;  /* 0x0000000000007918 */ /* 0x000fc40000000000 */
[----:B------:R0:W-:Y:S04]  /*8d630*/  STL.64 [R1+0x3e0], R48 ;  /* 0x0003e03001007387 */ /* 0x0001e80000100a00 */
[----:B------:R-:W-:Y:S04]  /*8d640*/  STL.64 [R1+0x3e8], R50 ;  /* 0x0003e83201007387 */ /* 0x000fe80000100a00 */
[----:B------:R-:W-:Y:S04]  /*8d650*/  STL.64 [R1+0x3c0], R8 ;  /* 0x0003c00801007387 */ /* 0x000fe80000100a00 */
[----:B------:R1:W-:Y:S04]  /*8d660*/  STL.64 [R1+0x3c8], R10 ;  /* 0x0003c80a01007387 */ /* 0x0003e80000100a00 */
[----:B------:R-:W-:Y:S04]  /*8d670*/  STL.64 [R1+0x3a0], R40 ;  /* 0x0003a02801007387 */ /* 0x000fe80000100a00 */
[----:B------:R-:W-:Y:S04]  /*8d680*/  STL.64 [R1+0x3a8], R42 ;  /* 0x0003a82a01007387 */ /* 0x000fe80000100a00 */
[----:B0-----:R-:W2:Y:S01]  /*8d690*/  LDL.LU.64 R48, [R1+0x7d0] ;  /* 0x0007d00001307983 */ /* 0x001ea20000300a00 */
[----:B-1----:R-:W-:Y:S03]  /*8d6a0*/  HMMA.16816.F32 R8, R4, R16, R24 ;  /* 0x000000100408723c */ /* 0x002fe60000001818 */
[----:B------:R-:W-:Y:S04]  /*8d6b0*/  STL.64 [R1+0x380], R12 ;  /* 0x0003800c01007387 */ /* 0x000fe80000100a00 */
[----:B------:R-:W-:Y:S04]  /*8d6c0*/  STL.64 [R1+0x388], R14 ;  /* 0x0003880e01007387 */ /* 0x000fe80000100a00 */
[----:B------:R-:W2:-:S12]  /*8d6d0*/  LDL.LU.64 R50, [R1+0x7d8] ;  /* 0x0007d80001327983 */ /* 0x000e980000300a00 */
[----:B------:R-:W-:Y:S04]  /*8d6e0*/  STL.64 [R1+0x360], R8 ;  /* 0x0003600801007387 */ /* 0x000fe80000100a00 */
[----:B------:R0:W-:Y:S04]  /*8d6f0*/  STL.64 [R1+0x368], R10 ;  /* 0x0003680a01007387 */ /* 0x0001e80000100a00 */
[----:B------:R-:W5:Y:S04]  /*8d700*/  LDL.LU.64 R24, [R1+0x2e0] ;  /* 0x0002e00001187983 */ /* 0x000f680000300a00 */
[----:B------:R-:W5:Y:S01]  /*8d710*/  LDL.LU.64 R26, [R1+0x2e8] ;  /* 0x0002e800011a7983 */ /* 0x000f620000300a00 */
[----:B0-----:R-:W-:Y:S03]  /*8d720*/  HMMA.16816.F32 R8, R4, R18, R32 ;  /* 0x000000120408723c */ /* 0x001fe60000001820 */
[----:B------:R-:W3:Y:S04]  /*8d730*/  LDL.LU.64 R12, [R1+0x2c0] ;  /* 0x0002c000010c7983 */ /* 0x000ee80000300a00 */
[----:B------:R-:W3:-:S15]  /*8d740*/  LDL.LU.64 R14, [R1+0x2c8] ;  /* 0x0002c800010e7983 */ /* 0x000ede0000300a00 */
[----:B------:R-:W-:-:S01]  /*8d750*/  NOP ;  /* 0x0000000000007918 */ /* 0x000fc20000000000 */
[----:B------:R0:W-:Y:S04]  /*8d760*/  STL.64 [R1+0x330], R8 ;  /* 0x0003300801007387 */ /* 0x0001e80000100a00 */
[----:B------:R1:W-:Y:S04]  /*8d770*/  STL.64 [R1+0x338], R10 ;  /* 0x0003380a01007387 */ /* 0x0003e80000100a00 */
        /* <DEDUP_REMOVED lines=8> */
[----:B0-----:R-:W4:Y:S04]  /*8d800*/  LDL.LU.64 R8, [R1+0x780] ;  /* 0x0007800001087983 */ /* 0x001f280000300a00 */
[----:B-1----:R-:W4:Y:S04]  /*8d810*/  LDL.LU.64 R10, [R1+0x788] ;  /* 0x00078800010a7983 */ /* 0x002f280000300a00 */
[----:B------:R-:W4:Y:S04]  /*8d820*/  LDL.LU.64 R16, [R1+0x520] ;  /* 0x0005200001107983 */ /* 0x000f280000300a00 */
[----:B------:R-:W4:Y:S01]  /*8d830*/  LDL.LU.64 R18, [R1+0x528] ;  /* 0x0005280001127983 */ /* 0x000f220000300a00 */
[----:B--2---:R-:W-:-:S15]  /*8d840*/  HMMA.16816.F32 R48, R4, R20, R48 ;  /* 0x000000140430723c */ /* 0x004fde0000001830 */
[----:B------:R-:W-:-:S08]  /*8d850*/  NOP ;  /* 0x0000000000007918 */ /* 0x000fd00000000000 */
[----:B------:R-:W-:Y:S01]  /*8d860*/  STL.64 [R1+0x310], R48 ;  /* 0x0003103001007387 */ /* 0x000fe20000100a00 */
[C---:B-----5:R-:W-:Y:S03]  /*8d870*/  HMMA.16816.F32 R20, R4.reuse, R22, R24 ;  /* 0x000000160414723c */ /* 0x060fe60000001818 */
[----:B------:R0:W-:Y:S04]  /*8d880*/  STL.64 [R1+0x318], R50 ;  /* 0x0003183201007387 */ /* 0x0001e80000100a00 */
[----:B0-----:R-:W2:Y:S04]  /*8d890*/  LDL.LU.64 R50, [R1+0x6290] ;  /* 0x0062900001327983 */ /* 0x001ea80000300a00 */
[----:B------:R-:W5:Y:S04]  /*8d8a0*/  LDL.LU.64 R48, [R1+0x6288] ;  /* 0x0062880001307983 */ /* 0x000f680000300a00 */
[----:B------:R-:W4:Y:S04]  /*8d8b0*/  LDL.LU.64 R26, [R1+0x6280] ;  /* 0x00628000011a7983 */ /* 0x000f280000300a00 */
[----:B------:R-:W3:Y:S04]  /*8d8c0*/  LDL.LU.64 R24, [R1+0x6278] ;  /* 0x0062780001187983 */ /* 0x000ee80000300a00 */
[----:B------:R0:W-:Y:S04]  /*8d8d0*/  STL.64 [R1+0x2e0], R20 ;  /* 0x0002e01401007387 */ /* 0x0001e80000100a00 */
[----:B------:R1:W-:Y:S04]  /*8d8e0*/  STL.64 [R1+0x2e8], R22 ;  /* 0x0002e81601007387 */ /* 0x0003e80000100a00 */
[----:B0-----:R-:W2:Y:S04]  /*8d8f0*/  LDL.LU.64 R20, [R1+0x190] ;  /* 0x0001900001147983 */ /* 0x001ea80000300a00 */
[----:B-1----:R-:W2:Y:S01]  /*8d900*/  LDL.LU.64 R22, [R1+0x198] ;  /* 0x0001980001167983 */ /* 0x002ea20000300a00 */
[C---:B---3--:R-:W-:Y:S06]  /*8d910*/  HMMA.16816.F32 R12, R4.reuse, R24, R12 ;  /* 0x00000018040c723c */ /* 0x048fec000000180c */
[----:B----4-:R-:W-:-:S15]  /*8d920*/  HMMA.16816.F32 R24, R4, R26, R32 ;  /* 0x0000001a0418723c */ /* 0x010fde0000001820 */
[----:B------:R-:W-:-:S02]  /*8d930*/  NOP ;  /* 0x0000000000007918 */ /* 0x000fc40000000000 */
[----:B------:R0:W-:Y:S04]  /*8d940*/  STL.64 [R1+0x2c0], R12 ;  /* 0x0002c00c01007387 */ /* 0x0001e80000100a00 */
[----:B------:R1:W-:Y:S04]  /*8d950*/  STL.64 [R1+0x2c8], R14 ;  /* 0x0002c80e01007387 */ /* 0x0003e80000100a00 */
[----:B0-----:R-:W3:Y:S04]  /*8d960*/  LDL.LU.64 R12, [R1+0x300] ;  /* 0x00030000010c7983 */ /* 0x001ee80000300a00 */
[----:B-1----:R-:W3:Y:S04]  /*8d970*/  LDL.LU.64 R14, [R1+0x308] ;  /* 0x00030800010e7983 */ /* 0x002ee80000300a00 */
[----:B------:R-:W4:Y:S04]  /*8d980*/  LDL.LU.64 R34, [R1+0x6270] ;  /* 0x0062700001227983 */ /* 0x000f280000300a00 */
[----:B------:R-:W5:Y:S04]  /*8d990*/  LDL.LU.64 R32, [R1+0x6268] ;  /* 0x0062680001207983 */ /* 0x000f680000300a00 */
[----:B------:R0:W-:Y:S04]  /*8d9a0*/  STL.64 [R1+0x2a0], R24 ;  /* 0x0002a01801007387 */ /* 0x0001e80000100a00 */
[----:B------:R1:W-:Y:S04]  /*8d9b0*/  STL.64 [R1+0x2a8], R26 ;  /* 0x0002a81a01007387 */ /* 0x0003e80000100a00 */
[----:B0-----:R-:W2:Y:S04]  /*8d9c0*/  LDL.LU.64 R24, [R1+0x1b0] ;  /* 0x0001b00001187983 */ /* 0x001ea80000300a00 */
[----:B-1----:R-:W2:Y:S01]  /*8d9d0*/  LDL.LU.64 R26, [R1+0x1b8] ;  /* 0x0001b800011a7983 */ /* 0x002ea20000300a00 */
[C---:B-----5:R-:W-:Y:S06]  /*8d9e0*/  HMMA.16816.F32 R44, R4.reuse, R32, R44 ;  /* 0x00000020042c723c */ /* 0x060fec000000182c */
[----:B----4-:R-:W-:-:S15]  /*8d9f0*/  HMMA.16816.F32 R32, R4, R34, R36 ;  /* 0x000000220420723c */ /* 0x010fde0000001824 */
[----:B------:R-:W-:-:S02]  /*8da00*/  NOP ;  /* 0x0000000000007918 */ /* 0x000fc40000000000 */
[----:B------:R-:W-:Y:S04]  /*8da10*/  STL.64 [R1+0x280], R44 ;  /* 0x0002802c01007387 */ /* 0x000fe80000100a00 */
[----:B------:R0:W-:Y:S04]  /*8da20*/  STL.64 [R1+0x288], R46 ;  /* 0x0002882e01007387 */ /* 0x0001e80000100a00 */
[----:B0-----:R-:W4:Y:S04]  /*8da30*/  LDL.LU.64 R46, [R1+0x6260] ;  /* 0x00626000012e7983 */ /* 0x001f280000300a00 */
[----:B------:R-:W2:Y:S04]  /*8da40*/  LDL.LU.64 R44, [R1+0x6258] ;  /* 0x00625800012c7983 */ /* 0x000ea80000300a00 */
[----:B------:R-:W5:Y:S04]  /*8da50*/  LDL.LU.64 R38, [R1+0x6250] ;  /* 0x0062500001267983 */ /* 0x000f680000300a00 */
[----:B------:R-:W3:Y:S04]  /*8da60*/  LDL.LU.64 R36, [R1+0x6248] ;  /* 0x0062480001247983 */ /* 0x000ee80000300a00 */
[----:B------:R0:W-:Y:S04]  /*8da70*/  STL.64 [R1+0x260], R32 ;  /* 0x0002602001007387 */ /* 0x0001e80000100a00 */
[----:B------:R1:W-:Y:S04]  /*8da80*/  STL.64 [R1+0x268], R34 ;  /* 0x0002682201007387 */ /* 0x0003e80000100a00 */
[----:B0-----:R-:W4:Y:S04]  /*8da90*/  LDL.LU.64 R32, [R1+0x1d0] ;  /* 0x0001d00001207983 */ /* 0x001f280000300a00 */
[----:B-1----:R-:W4:Y:S01]  /*8daa0*/  LDL.LU.64 R34, [R1+0x1d8] ;  /* 0x0001d80001227983 */ /* 0x002f220000300a00 */
[C---:B---3--:R-:W-:Y:S06]  /*8dab0*/  HMMA.16816.F32 R40, R4.reuse, R36, R40 ;  /* 0x000000240428723c */ /* 0x048fec0000001828 */
[----:B-----5:R-:W-:-:S15]  /*8dac0*/  HMMA.16816.F32 R8, R4, R38, R8 ;  /* 0x000000260408723c */ /* 0x020fde0000001808 */
[----:B------:R-:W-:-:S02]  /*8dad0*/  NOP ;  /* 0x0000000000007918 */ /* 0x000fc40000000000 */
[----:B------:R-:W-:Y:S04]  /*8dae0*/  STL.64 [R1+0x240], R40 ;  /* 0x0002402801007387 */ /* 0x000fe80000100a00 */
[----:B------:R0:W-:Y:S04]  /*8daf0*/  STL.64 [R1+0x248], R42 ;  /* 0x0002482a01007387 */ /* 0x0001e80000100a00 */
[----:B0-----:R-:W3:Y:S04]  /*8db00*/  LDL.LU.64 R42, [R1+0x6240] ;  /* 0x00624000012a7983 */ /* 0x001ee80000300a00 */
[----:B------:R-:W5:Y:S04]  /*8db10*/  LDL.LU.64 R40, [R1+0x6238] ;  /* 0x0062380001287983 */ /* 0x000f680000300a00 */
[----:B------:R-:W5:Y:S04]  /*8db20*/  LDL.LU.64 R36, [R1+0x570] ;  /* 0x0005700001247983 */ /* 0x000f680000300a00 */
[----:B------:R-:W5:Y:S04]  /*8db30*/  LDL.LU.64 R38, [R1+0x578] ;  /* 0x0005780001267983 */ /* 0x000f680000300a00 */
[----:B------:R0:W-:Y:S04]  /*8db40*/  STL.64 [R1+0x220], R8 ;  /* 0x0002200801007387 */ /* 0x0001e80000100a00 */
[----:B------:R1:W-:Y:S04]  /*8db50*/  STL.64 [R1+0x228], R10 ;  /* 0x0002280a01007387 */ /* 0x0003e80000100a00 */
[----:B0-----:R-:W5:Y:S04]  /*8db60*/  LDL.LU.64 R8, [R1+0x1f0] ;  /* 0x0001f00001087983 */ /* 0x001f680000300a00 */
[----:B-1----:R-:W5:Y:S01]  /*8db70*/  LDL.LU.64 R10, [R1+0x1f8] ;  /* 0x0001f800010a7983 */ /* 0x002f620000300a00 */
[C---:B--2---:R-:W-:Y:S06]  /*8db80*/  HMMA.16816.F32 R24, R4.reuse, R44, R24 ;  /* 0x0000002c0418723c */ /* 0x044fec0000001818 */
[C---:B----4-:R-:W-:Y:S06]  /*8db90*/  HMMA.16816.F32 R20, R4.reuse, R46, R20 ;  /* 0x0000002e0414723c */ /* 0x050fec0000001814 */
[C---:B------:R-:W-:Y:S06]  /*8dba0*/  HMMA.16816.F32 R16, R4.reuse, R48, R16 ;  /* 0x000000300410723c */ /* 0x040fec0000001810 */
[C---:B------:R-:W-:Y:S06]  /*8dbb0*/  HMMA.16816.F32 R12, R4.reuse, R50, R12 ;  /* 0x00000032040c723c */ /* 0x040fec000000180c */
[C---:B---3--:R-:W-:Y:S06]  /*8dbc0*/  HMMA.16816.F32 R32, R4.reuse, R42, R32 ;  /* 0x0000002a0420723c */ /* 0x048fec0000001820 */
[C---:B-----5:R-:W-:Y:S06]  /*8dbd0*/  HMMA.16816.F32 R36, R4.reuse, R40, R36 ;  /* 0x000000280424723c */ /* 0x060fec0000001824 */
[----:B------:R-:W-:-:S15]  /*8dbe0*/  HMMA.16816.F32 R4, R4, R60, R8 ;  /* 0x0000003c0404723c */ /* 0x000fde0000001808 */
[----:B------:R-:W-:-:S02]  /*8dbf0*/  NOP ;  /* 0x0000000000007918 */ /* 0x000fc40000000000 */
[----:B------:R-:W-:Y:S04]  /*8dc00*/  STL.64 [R1+0x200], R36 ;  /* 0x0002002401007387 */ /* 0x000fe80000100a00 */
[----:B------:R-:W-:Y:S04]  /*8dc10*/  STL.64 [R1+0x208], R38 ;  /* 0x0002082601007387 */ /* 0x000fe80000100a00 */
[----:B------:R-:W-:Y:S04]  /*8dc20*/  STL.64 [R1+0x1d0], R32 ;  /* 0x0001d02001007387 */ /* 0x000fe80000100a00 */
[----:B------:R-:W-:Y:S04]  /*8dc30*/  STL.64 [R1+0x1d8], R34 ;  /* 0x0001d82201007387 */ /* 0x000fe80000100a00 */
[----:B------:R-:W-:Y:S04]  /*8dc40*/  STL.64 [R1+0x1b0], R24 ;  /* 0x0001b01801007387 */ /* 0x000fe80000100a00 */
[----:B------:R0:W-:Y:S04]  /*8dc50*/  STL.64 [R1+0x1b8], R26 ;  /* 0x0001b81a01007387 */ /* 0x0001e80000100a00 */
[----:B------:R1:W-:Y:S04]  /*8dc60*/  STL.64 [R1+0x190], R20 ;  /* 0x0001901401007387 */ /* 0x0003e80000100a00 */
[----:B------:R2:W-:Y:S04]  /*8dc70*/  STL.64 [R1+0x198], R22 ;  /* 0x0001981601007387 */ /* 0x0005e80000100a00 */
[----:B------:R3:W-:Y:S04]  /*8dc80*/  STL.64 [R1+0x160], R16 ;  /* 0x0001601001007387 */ /* 0x0007e80000100a00 */
[----:B------:R4:W-:Y:S04]  /*8dc90*/  STL.64 [R1+0x168], R18 ;  /* 0x0001681201007387 */ /* 0x0009e80000100a00 */
[----:B------:R-:W-:Y:S04]  /*8dca0*/  STL.64 [R1+0x150], R12 ;  /* 0x0001500c01007387 */ /* 0x000fe80000100a00 */
[----:B------:R5:W-:Y:S04]  /*8dcb0*/  STL.64 [R1+0x158], R14 ;  /* 0x0001580e01007387 */ /* 0x000be80000100a00 */
[----:B------:R-:W-:Y:S04]  /*8dcc0*/  STL.64 [R1+0x180], R4 ;  /* 0x0001800401007387 */ /* 0x000fe80000100a00 */
[----:B------:R5:W-:Y:S04]  /*8dcd0*/  STL [R1+0x188], R6 ;  /* 0x0001880601007387 */ /* 0x000be80000100800 */
[----:B------:R-:W5:Y:S04]  /*8dce0*/  LDL.LU R60, [R1+0x1bf0] ;  /* 0x001bf000013c7983 */ /* 0x000f680000300800 */
[----:B------:R-:W5:Y:S01]  /*8dcf0*/  LDL.LU R61, [R1+0x1bf4] ;  /* 0x001bf400013d7983 */ /* 0x000f620000300800 */
[----:B0-----:R-:W-:-:S02]  /*8dd00*/  F2FP.F16.E5M2.UNPACK_B R26, R59.H1 ;  /* 0x0000003bff1a723e */ /* 0x001fc400030004ff */
[----:B------:R-:W-:-:S03]  /*8dd10*/  F2FP.F16.E5M2.UNPACK_B R27, R0.H1 ;  /* 0x00000000ff1b723e */ /* 0x000fc600030004ff */
[----:B------:R-:W-:Y:S04]  /*8dd20*/  STL [R1+0x138], R26 ;  /* 0x0001381a01007387 */ /* 0x000fe80000100800 */
[----:B-1----:R-:W5:Y:S04]  /*8dd30*/  LDL.LU R20, [R1+0x1a0] ;  /* 0x0001a00001147983 */ /* 0x002f680000300800 */
[----:B------:R-:W-:Y:S04]  /*8dd40*/  STL [R1+0x13c], R27 ;  /* 0x00013c1b01007387 */ /* 0x000fe80000100800 */
[----:B------:R-:W5:Y:S04]  /*8dd50*/  LDL.LU R21, [R1+0x1a4] ;  /* 0x0001a40001157983 */ /* 0x000f680000300800 */
[----:B--2---:R-:W2:Y:S04]  /*8dd60*/  LDL.LU R22, [R1+0x1a8] ;  /* 0x0001a80001167983 */ /* 0x004ea80000300800 */
[----:B------:R-:W2:Y:S04]  /*8dd70*/  LDL.LU R23, [R1+0x1ac] ;  /* 0x0001ac0001177983 */ /* 0x000ea80000300800 */
[----:B------:R-:W2:Y:S04]  /*8dd80*/  LDL.LU R32, [R1+0x170] ;  /* 0x0001700001207983 */ /* 0x000ea80000300800 */
[----:B------:R-:W2:Y:S04]  /*8dd90*/  LDL.LU R33, [R1+0x174] ;  /* 0x0001740001217983 */ /* 0x000ea80000300800 */
[----:B------:R-:W2:Y:S04]  /*8dda0*/  LDL.LU R34, [R1+0x178] ;  /* 0x0001780001227983 */ /* 0x000ea80000300800 */
[----:B------:R-:W2:Y:S04]  /*8ddb0*/  LDL.LU R35, [R1+0x17c] ;  /* 0x00017c0001237983 */ /* 0x000ea80000300800 */
[----:B------:R-:W2:Y:S04]  /*8ddc0*/  LDL.LU R24, [R1+0x1c00] ;  /* 0x001c000001187983 */ /* 0x000ea80000300800 */
[----:B------:R-:W2:Y:S04]  /*8ddd0*/  LDL.LU R25, [R1+0x1c04] ;  /* 0x001c040001197983 */ /* 0x000ea80000300800 */
[----:B---3--:R-:W3:Y:S04]  /*8dde0*/  LDL.LU R16, [R1+0x1c0] ;  /* 0x0001c00001107983 */ /* 0x008ee80000300800 */
[----:B------:R-:W3:Y:S04]  /*8ddf0*/  LDL.LU R17, [R1+0x1c4] ;  /* 0x0001c40001117983 */ /* 0x000ee80000300800 */
[----:B----4-:R-:W3:Y:S04]  /*8de00*/  LDL.LU R18, [R1+0x1c8] ;  /* 0x0001c80001127983 */ /* 0x010ee80000300800 */
[----:B------:R-:W3:Y:S04]  /*8de10*/  LDL.LU R19, [R1+0x1cc] ;  /* 0x0001cc0001137983 */ /* 0x000ee80000300800 */
[----:B-----5:R-:W4:Y:S04]  /*8de20*/  LDL.LU R14, [R1+0x1c10] ;  /* 0x001c1000010e7983 */ /* 0x020f280000300800 */
[----:B------:R-:W5:Y:S04]  /*8de30*/  LDL.LU R15, [R1+0x1c14] ;  /* 0x001c1400010f7983 */ /* 0x000f680000300800 */
[----:B------:R-:W5:Y:S04]  /*8de40*/  LDL.LU R8, [R1+0x1e0] ;  /* 0x0001e00001087983 */ /* 0x000f680000300800 */
[----:B------:R-:W5:Y:S04]  /*8de50*/  LDL.LU R9, [R1+0x1e4] ;  /* 0x0001e40001097983 */ /* 0x000f680000300800 */
[----:B------:R-:W5:Y:S04]  /*8de60*/  LDL.LU R10, [R1+0x1e8] ;  /* 0x0001e800010a7983 */ /* 0x000f680000300800 */
[----:B------:R-:W5:Y:S04]  /*8de70*/  LDL.LU R11, [R1+0x1ec] ;  /* 0x0001ec00010b7983 */ /* 0x000f680000300800 */
[----:B------:R-:W5:Y:S04]  /*8de80*/  LDL.LU R12, [R1+0x1c20] ;  /* 0x001c2000010c7983 */ /* 0x000f680000300800 */
[----:B------:R-:W5:Y:S01]  /*8de90*/  LDL.LU R13, [R1+0x1c24] ;  /* 0x001c2400010d7983 */ /* 0x000f620000300800 */
[----:B------:R-:W-:-:S03]  /*8dea0*/  IMAD R28, R28, 0x100, R55 ;  /* 0x000001001c1c7824 */ /* 0x000fc600078e0237 */
[----:B------:R-:W5:Y:S04]  /*8deb0*/  LDL.LU R52, [R1+0x210] ;  /* 0x0002100001347983 */ /* 0x000f680000300800 */
[----:B------:R-:W5:Y:S04]  /*8dec0*/  LDL.LU R53, [R1+0x214] ;  /* 0x0002140001357983 */ /* 0x000f680000300800 */
[----:B------:R-:W5:Y:S04]  /*8ded0*/  LDL.LU R54, [R1+0x218] ;  /* 0x0002180001367983 */ /* 0x000f680000300800 */
[----:B------:R-:W5:Y:S01]  /*8dee0*/  LDL.LU R55, [R1+0x21c] ;  /* 0x00021c0001377983 */ /* 0x000f620000300800 */
[----:B------:R-:W-:-:S03]  /*8def0*/  IMAD.MOV.U32 R0, RZ, RZ, R7 ;  /* 0x000000ffff007224 */ /* 0x000fc600078e0007 */
[----:B------:R-:W5:Y:S04]  /*8df00*/  LDL.LU R2, [R1+0x1c30] ;  /* 0x001c300001027983 */ /* 0x000f680000300800 */
[----:B------:R-:W5:Y:S01]  /*8df10*/  LDL.LU R3, [R1+0x1c34] ;  /* 0x001c340001037983 */ /* 0x000f620000300800 */
[----:B------:R-:W-:-:S03]  /*8df20*/  IMAD R29, R29, 0x100, R56 ;  /* 0x000001001d1d7824 */ /* 0x000fc600078e0238 */
[----:B------:R-:W-:Y:S01]  /*8df30*/  STL [R1+0x5a20], R0 ;  /* 0x005a200001007387 */ /* 0x000fe20000100800 */
[----:B------:R-:W-:Y:S02]  /*8df40*/  IMAD R30, R30, 0x100, R57 ;  /* 0x000001001e1e7824 */ /* 0x000fe400078e0239 */
[----:B------:R-:W-:Y:S01]  /*8df50*/  IMAD R31, R31, 0x100, R58 ;  /* 0x000001001f1f7824 */ /* 0x000fe200078e023a */
[----:B------:R-:W-:Y:S02]  /*8df60*/  F2FP.F16.E5M2.UNPACK_B R6, R60.H1 ;  /* 0x0000003cff06723e */ /* 0x000fe400030004ff */
[----:B------:R-:W5:Y:S01]  /*8df70*/  LDL.LU R60, [R1+0x1c40] ;  /* 0x001c4000013c7983 */ /* 0x000f620000300800 */
[----:B------:R-:W-:-:S03]  /*8df80*/  F2FP.F16.E5M2.UNPACK_B R7, R61.H1 ;  /* 0x0000003dff07723e */ /* 0x000fc600030004ff */
[----:B------:R-:W5:Y:S04]  /*8df90*/  LDL.LU R61, [R1+0x1c44] ;  /* 0x001c4400013d7983 */ /* 0x000f680000300800 */
[----:B------:R4:W-:Y:S04]  /*8dfa0*/  STL [R1+0x118], R6 ;  /* 0x0001180601007387 */ /* 0x0009e80000100800 */
[----:B------:R-:W5:Y:S04]  /*8dfb0*/  LDL.LU R56, [R1+0x230] ;  /* 0x0002300001387983 */ /* 0x000f680000300800 */
[----:B------:R5:W-:Y:S04]  /*8dfc0*/  STL [R1+0x11c], R7 ;  /* 0x00011c0701007387 */ /* 0x000be80000100800 */
[----:B------:R-:W5:Y:S04]  /*8dfd0*/  LDL.LU R57, [R1+0x234] ;  /* 0x0002340001397983 */ /* 0x000f680000300800 */
[----:B------:R-:W5:Y:S04]  /*8dfe0*/  LDL.LU R58, [R1+0x238] ;  /* 0x00023800013a7983 */ /* 0x000f680000300800 */
[----:B------:R-:W5:Y:S01]  /*8dff0*/  LDL.LU R59, [R1+0x23c] ;  /* 0x00023c00013b7983 */ /* 0x000f620000300800 */
[----:B------:R-:W-:-:S02]  /*8e000*/  F2FP.F16.E5M2.UNPACK_B R28, R28 ;  /* 0x0000001cff1c723e */ /* 0x000fc400020004ff */
[----:B------:R-:W-:Y:S02]  /*8e010*/  F2FP.F16.E5M2.UNPACK_B R29, R29 ;  /* 0x0000001dff1d723e */ /* 0x000fe400020004ff */
[----:B------:R-:W-:Y:S02]  /*8e020*/  F2FP.F16.E5M2.UNPACK_B R30, R30 ;  /* 0x0000001eff1e723e */ /* 0x000fe400020004ff */
[----:B------:R-:W-:Y:S01]  /*8e030*/  F2FP.F16.E5M2.UNPACK_B R31, R31 ;  /* 0x0000001fff1f723e */ /* 0x000fe200020004ff */
[----:B------:R-:W-:Y:S02]  /*8e040*/  IMAD.MOV.U32 R51, RZ, RZ, R6 ;  /* 0x000000ffff337224 */ /* 0x000fe400078e0006 */
[----:B------:R-:W-:-:S04]  /*8e050*/  IMAD.MOV.U32 R50, RZ, RZ, R7 ;  /* 0x000000ffff327224 */ /* 0x000fc800078e0007 */
[C---:B--2---:R-:W-:Y:S06]  /*8e060*/  HMMA.16816.F32 R20, R28.reuse, R6, R20 ;  /* 0x000000061c14723c */ /* 0x044fec0000001814 */
[----:B------:R-:W-:Y:S01]  /*8e070*/  HMMA.16816.F32 R32, R28, R26, R32 ;  /* 0x0000001a1c20723c */ /* 0x000fe20000001820 */
[----:B------:R-:W-:Y:S02]  /*8e080*/  F2FP.F16.E5M2.UNPACK_B R4, R24.H1 ;  /* 0x00000018ff04723e */ /* 0x000fe400030004ff */
[----:B------:R-:W-:-:S07]  /*8e090*/  F2FP.F16.E5M2.UNPACK_B R5, R25.H1 ;  /* 0x00000019ff05723e */ /* 0x000fce00030004ff */
[----:B---3--:R-:W-:Y:S01]  /*8e0a0*/  HMMA.16816.F32 R16, R28, R4, R16 ;  /* 0x000000041c10723c */ /* 0x008fe20000001810 */
[----:B----4-:R-:W-:Y:S02]  /*8e0b0*/  F2FP.F16.E5M2.UNPACK_B R6, R14.H1 ;  /* 0x0000000eff06723e */ /* 0x010fe400030004ff */
[----:B-----5:R-:W-:-:S10]  /*8e0c0*/  F2FP.F16.E5M2.UNPACK_B R7, R15.H1 ;  /* 0x0000000fff07723e */ /* 0x020fd400030004ff */
[----:B------:R-:W-:Y:S04]  /*8e0d0*/  STL.64 [R1+0x1f0], R32 ;  /* 0x0001f02001007387 */ /* 0x000fe80000100a00 */
[----:B------:R-:W-:Y:S01]  /*8e0e0*/  STL.64 [R1+0x1f8], R34 ;  /* 0x0001f82201007387 */ /* 0x000fe20000100a00 */
[C---:B------:R-:W-:Y:S03]  /*8e0f0*/  HMMA.16816.F32 R8, R28.reuse, R6, R8 ;  /* 0x000000061c08723c */ /* 0x040fe60000001808 */
[----:B------:R-:W-:Y:S04]  /*8e100*/  STL.64 [R1+0x1a0], R20 ;  /* 0x0001a01401007387 */ /* 0x000fe80000100a00 */
[----:B------:R-:W-:Y:S04]  /*8e110*/  STL.64 [R1+0x1a8], R22 ;  /* 0x0001a81601007387 */ /* 0x000fe80000100a00 */
[----:B------:R0:W-:Y:S04]  /*8e120*/  STL.64 [R1+0x110], R4 ;  /* 0x0001100401007387 */ /* 0x0001e80000100a00 */
[----:B------:R-:W-:Y:S04]  /*8e130*/  STL [R1+0x61cc], R50 ;  /* 0x0061cc3201007387 */ /* 0x000fe80000100800 */
[----:B------:R1:W-:Y:S04]  /*8e140*/  STL [R1+0x61c8], R51 ;  /* 0x0061c83301007387 */ /* 0x0003e80000100800 */
[----:B------:R-:W-:Y:S01]  /*8e150*/  STL [R1+0x108], R6 ;  /* 0x0001080601007387 */ /* 0x000fe20000100800 */
[----:B0-----:R-:W-:Y:S01]  /*8e160*/  F2FP.F16.E5M2.UNPACK_B R5, R13.H1 ;  /* 0x0000000dff05723e */ /* 0x001fe200030004ff */
[----:B-1----:R-:W-:Y:S01]  /*8e170*/  IMAD.MOV.U32 R51, RZ, RZ, R4 ;  /* 0x000000ffff337224 */ /* 0x002fe200078e0004 */
[----:B------:R-:W-:Y:S01]  /*8e180*/  F2FP.F16.E5M2.UNPACK_B R4, R12.H1 ;  /* 0x0000000cff04723e */ /* 0x000fe200030004ff */
[----:B------:R-:W-:Y:S04]  /*8e190*/  STL.64 [R1+0x1c0], R16 ;  /* 0x0001c01001007387 */ /* 0x000fe80000100a00 */
[----:B------:R-:W-:Y:S04]  /*8e1a0*/  STL.64 [R1+0x1c8], R18 ;  /* 0x0001c81201007387 */ /* 0x000fe80000100a00 */
[----:B------:R-:W-:Y:S04]  /*8e1b0*/  STL [R1+0x61d0], R51 ;  /* 0x0061d03301007387 */ /* 0x000fe80000100800 */
[----:B------:R-:W-:Y:S04]  /*8e1c0*/  STL [R1+0x10c], R7 ;  /* 0x00010c0701007387 */ /* 0x000fe80000100800 */
[----:B------:R-:W-:Y:S04]  /*8e1d0*/  STL.64 [R1+0x1e0], R8 ;  /* 0x0001e00801007387 */ /* 0x000fe80000100a00 */
[----:B------:R0:W-:Y:S02]  /*8e1e0*/  STL.64 [R1+0x1e8], R10 ;  /* 0x0001e80a01007387 */ /* 0x0001e40000100a00 */
[----:B0-----:R-:W-:Y:S01]  /*8e1f0*/  HMMA.16816.F32 R8, R28, R4, R52 ;  /* 0x000000041c08723c */ /* 0x001fe20000001834 */
[----:B------:R-:W-:Y:S01]  /*8e200*/  IMAD.MOV.U32 R50, RZ, RZ, R7 ;  /* 0x000000ffff327224 */ /* 0x000fe200078e0007 */
[----:B------:R-:W-:Y:S01]  /*8e210*/  F2FP.F16.E5M2.UNPACK_B R2, R2.H1 ;  /* 0x00000002ff02723e */ /* 0x000fe200030004ff */
[----:B------:R-:W-:Y:S01]  /*8e220*/  IMAD.MOV.U32 R51, RZ, RZ, R6 ;  /* 0x000000ffff337224 */ /* 0x000fe200078e0006 */
[----:B------:R-:W-:-:S02]  /*8e230*/  F2FP.F16.E5M2.UNPACK_B R3, R3.H1 ;  /* 0x00000003ff03723e */ /* 0x000fc400030004ff */
[----:B------:R-:W-:Y:S04]  /*8e240*/  STL.64 [R1+0x100], R4 ;  /* 0x0001000401007387 */ /* 0x000fe80000100a00 */
[----:B------:R-:W-:Y:S04]  /*8e250*/  STL [R1+0x61d8], R50 ;  /* 0x0061d83201007387 */ /* 0x000fe80000100800 */
[----:B------:R0:W-:Y:S09]  /*8e260*/  STL [R1+0x61d4], R51 ;  /* 0x0061d43301007387 */ /* 0x0001f20000100800 */
[----:B------:R-:W-:Y:S04]  /*8e270*/  STL.64 [R1+0x300], R8 ;  /* 0x0003000801007387 */ /* 0x000fe80000100a00 */
[----:B------:R1:W-:Y:S01]  /*8e280*/  STL.64 [R1+0x308], R10 ;  /* 0x0003080a01007387 */ /* 0x0003e20000100a00 */
[----:B0-----:R-:W-:-:S02]  /*8e290*/  IMAD.MOV.U32 R51, RZ, RZ, R5 ;  /* 0x000000ffff337224 */ /* 0x001fc400078e0005 */
[----:B------:R-:W-:Y:S01]  /*8e2a0*/  IMAD.MOV.U32 R50, RZ, RZ, R4 ;  /* 0x000000ffff327224 */ /* 0x000fe200078e0004 */
[----:B------:R-:W-:Y:S04]  /*8e2b0*/  STL.64 [R1+0xf8], R2 ;  /* 0x0000f80201007387 */ /* 0x000fe80000100a00 */
[----:B------:R-:W-:Y:S04]  /*8e2c0*/  STL [R1+0x61e0], R51 ;  /* 0x0061e03301007387 */ /* 0x000fe80000100800 */
[----:B------:R-:W-:Y:S04]  /*8e2d0*/  STL [R1+0x61dc], R50 ;  /* 0x0061dc3201007387 */ /* 0x000fe80000100800 */
[----:B------:R-:W2:Y:S01]  /*8e2e0*/  LDL.LU R32, [R1+0x250] ;  /* 0x0002500001207983 */ /* 0x000ea20000300800 */
[----:B-1----:R-:W-:Y:S01]  /*8e2f0*/  HMMA.16816.F32 R8, R28, R2, R56 ;  /* 0x000000021c08723c */ /* 0x002fe20000001838 */
[----:B------:R-:W-:-:S02]  /*8e300*/  F2FP.F16.E5M2.UNPACK_B R4, R60.H1 ;  /* 0x0000003cff04723e */ /* 0x000fc400030004ff */
[----:B------:R-:W-:-:S15]  /*8e310*/  F2FP.F16.E5M2.UNPACK_B R5, R61.H1 ;  /* 0x0000003dff05723e */ /* 0x000fde00030004ff */
[----:B------:R-:W-:-:S05]  /*8e320*/  NOP ;  /* 0x0000000000007918 */ /* 0x000fca0000000000 */
[----:B------:R0:W-:Y:S04]  /*8e330*/  STL.64 [R1+0x350], R8 ;  /* 0x0003500801007387 */ /* 0x0001e80000100a00 */
[----:B------:R1:W-:Y:S04]  /*8e340*/  STL.64 [R1+0x358], R10 ;  /* 0x0003580a01007387 */ /* 0x0003e80000100a00 */
[----:B------:R-:W2:Y:S04]  /*8e350*/  LDL.LU R33, [R1+0x254] ;  /* 0x0002540001217983 */ /* 0x000ea80000300800 */
[----:B------:R-:W2:Y:S04]  /*8e360*/  LDL.LU R34, [R1+0x258] ;  /* 0x0002580001227983 */ /* 0x000ea80000300800 */
[----:B------:R-:W2:Y:S04]  /*8e370*/  LDL.LU R35, [R1+0x25c] ;  /* 0x00025c0001237983 */ /* 0x000ea80000300800 */
[----:B------:R-:W3:Y:S04]  /*8e380*/  LDL.LU R26, [R1+0x1c50] ;  /* 0x001c5000011a7983 */ /* 0x000ee80000300800 */
[----:B------:R-:W4:Y:S04]  /*8e390*/  LDL.LU R27, [R1+0x1c54] ;  /* 0x001c5400011b7983 */ /* 0x000f280000300800 */
[----:B------:R-:W5:Y:S04]  /*8e3a0*/  LDL.LU R52, [R1+0x2d0] ;  /* 0x0002d00001347983 */ /* 0x000f680000300800 */
[----:B------:R4:W-:Y:S04]  /*8e3b0*/  STL [R1+0xf0], R4 ;  /* 0x0000f00401007387 */ /* 0x0009e80000100800 */
[----:B------:R-:W5:Y:S04]  /*8e3c0*/  LDL.LU R53, [R1+0x2d4] ;  /* 0x0002d40001357983 */ /* 0x000f680000300800 */
        /* <DEDUP_REMOVED lines=29> */
[----:B------:R-:W-:-:S02]  /*8e5a0*/  IMAD.MOV.U32 R50, RZ, RZ, R5 ;  /* 0x000000ffff327224 */ /* 0x000fc400078e0005 */
[----:B------:R-:W-:Y:S01]  /*8e5b0*/  IMAD.MOV.U32 R51, RZ, RZ, R4 ;  /* 0x000000ffff337224 */ /* 0x000fe200078e0004 */
[----:B--2---:R-:W-:Y:S01]  /*8e5c0*/  HMMA.16816.F32 R32, R28, R4, R32 ;  /* 0x000000041c20723c */ /* 0x004fe20000001820 */
[----:B---3--:R-:W-:Y:S02]  /*8e5d0*/  F2FP.F16.E5M2.UNPACK_B R6, R26.H1 ;  /* 0x0000001aff06723e */ /* 0x008fe400030004ff */
[----:B----4-:R-:W-:-:S15]  /*8e5e0*/  F2FP.F16.E5M2.UNPACK_B R7, R27.H1 ;  /* 0x0000001bff07723e */ /* 0x010fde00030004ff */
[----:B------:R-:W-:-:S05]  /*8e5f0*/  NOP ;  /* 0x0000000000007918 */ /* 0x000fca0000000000 */
[----:B------:R-:W-:Y:S04]  /*8e600*/  STL.64 [R1+0x250], R32 ;  /* 0x0002502001007387 */ /* 0x000fe80000100a00 */
[----:B------:R-:W-:Y:S04]  /*8e610*/  STL.64 [R1+0x258], R34 ;  /* 0x0002582201007387 */ /* 0x000fe80000100a00 */
[----:B------:R-:W-:Y:S01]  /*8e620*/  STL.64 [R1+0xe8], R6 ;  /* 0x0000e80601007387 */ /* 0x000fe20000100a00 */
[----:B-----5:R-:W-:-:S03]  /*8e630*/  F2FP.F16.E5M2.UNPACK_B R4, R24.H1 ;  /* 0x00000018ff04723e */ /* 0x020fc600030004ff */
[----:B------:R0:W-:Y:S01]  /*8e640*/  STL [R1+0x61e8], R50 ;  /* 0x0061e83201007387 */ /* 0x0001e20000100800 */
[----:B------:R-:W-:-:S03]  /*8e650*/  F2FP.F16.E5M2.UNPACK_B R5, R25.H1 ;  /* 0x00000019ff05723e */ /* 0x000fc600030004ff */
[----:B------:R1:W-:Y:S01]  /*8e660*/  STL [R1+0x61e4], R51 ;  /* 0x0061e43301007387 */ /* 0x0003e20000100800 */
[----:B0-----:R-:W-:Y:S02]  /*8e670*/  IMAD.MOV.U32 R50, RZ, RZ, R6 ;  /* 0x000000ffff327224 */ /* 0x001fe400078e0006 */
[----:B-1----:R-:W-:Y:S01]  /*8e680*/  IMAD.MOV.U32 R51, RZ, RZ, R7 ;  /* 0x000000ffff337224 */ /* 0x002fe200078e0007 */
[C---:B------:R-:W-:Y:S06]  /*8e690*/  HMMA.16816.F32 R20, R28.reuse, R6, R20 ;  /* 0x000000061c14723c */ /* 0x040fec0000001814 */
[----:B------:R-:W-:Y:S01]  /*8e6a0*/  HMMA.16816.F32 R16, R28, R4, R16 ;  /* 0x000000041c10723c */ /* 0x000fe20000001810 */
[----:B------:R-:W-:-:S02]  /*8e6b0*/  F2FP.F16.E5M2.UNPACK_B R6, R14.H1 ;  /* 0x0000000eff06723e */ /* 0x000fc400030004ff */
[----:B------:R-:W-:-:S14]  /*8e6c0*/  F2FP.F16.E5M2.UNPACK_B R7, R15.H1 ;  /* 0x0000000fff07723e */ /* 0x000fdc00030004ff */
[----:B------:R-:W-:Y:S04]  /*8e6d0*/  STL.64 [R1+0x270], R20 ;  /* 0x0002701401007387 */ /* 0x000fe80000100a00 */
[----:B------:R-:W-:Y:S01]  /*8e6e0*/  STL.64 [R1+0x278], R22 ;  /* 0x0002781601007387 */ /* 0x000fe20000100a00 */
[----:B------:R-:W-:Y:S03]  /*8e6f0*/  HMMA.16816.F32 R8, R28, R6, R8 ;  /* 0x000000061c08723c */ /* 0x000fe60000001808 */
[----:B------:R-:W-:Y:S04]  /*8e700*/  STL.64 [R1+0xe0], R4 ;  /* 0x0000e00401007387 */ /* 0x000fe80000100a00 */
[----:B------:R0:W-:Y:S04]  /*8e710*/  STL [R1+0x61f0], R51 ;  /* 0x0061f03301007387 */ /* 0x0001e80000100800 */
[----:B------:R1:W-:Y:S04]  /*8e720*/  STL [R1+0x61ec], R50 ;  /* 0x0061ec3201007387 */ /* 0x0003e80000100800 */
[----:B------:R-:W-:Y:S01]  /*8e730*/  STL.64 [R1+0x290], R16 ;  /* 0x0002901001007387 */ /* 0x000fe20000100a00 */
[----:B0-----:R-:W-:Y:S01]  /*8e740*/  IMAD.MOV.U32 R51, RZ, RZ, R4 ;  /* 0x000000ffff337224 */ /* 0x001fe200078e0004 */
[----:B------:R-:W-:Y:S01]  /*8e750*/  F2FP.F16.E5M2.UNPACK_B R4, R12.H1 ;  /* 0x0000000cff04723e */ /* 0x000fe200030004ff */
[----:B-1----:R-:W-:Y:S01]  /*8e760*/  IMAD.MOV.U32 R50, RZ, RZ, R5 ;  /* 0x000000ffff327224 */ /* 0x002fe200078e0005 */
[----:B------:R-:W-:Y:S01]  /*8e770*/  STL.64 [R1+0x298], R18 ;  /* 0x0002981201007387 */ /* 0x000fe20000100a00 */
[----:B------:R-:W-:-:S03]  /*8e780*/  F2FP.F16.E5M2.UNPACK_B R5, R13.H1 ;  /* 0x0000000dff05723e */ /* 0x000fc600030004ff */
[----:B------:R-:W-:Y:S04]  /*8e790*/  STL.64 [R1+0xd8], R6 ;  /* 0x0000d80601007387 */ /* 0x000fe80000100a00 */
[----:B------:R-:W-:Y:S04]  /*8e7a0*/  STL [R1+0x61f8], R50 ;  /* 0x0061f83201007387 */ /* 0x000fe80000100800 */
[----:B------:R-:W-:Y:S04]  /*8e7b0*/  STL [R1+0x61f4], R51 ;  /* 0x0061f43301007387 */ /* 0x000fe80000100800 */
[----:B------:R-:W-:Y:S04]  /*8e7c0*/  STL [R1+0xd0], R4 ;  /* 0x0000d00401007387 */ /* 0x000fe80000100800 */
[----:B------:R-:W-:Y:S04]  /*8e7d0*/  STL.64 [R1+0x2b0], R8 ;  /* 0x0002b00801007387 */ /* 0x000fe80000100a00 */
[----:B------:R0:W-:Y:S02]  /*8e7e0*/  STL.64 [R1+0x2b8], R10 ;  /* 0x0002b80a01007387 */ /* 0x0001e40000100a00 */
[----:B0-----:R-:W-:Y:S01]  /*8e7f0*/  HMMA.16816.F32 R8, R28, R4, R52 ;  /* 0x000000041c08723c */ /* 0x001fe20000001834 */
[----:B------:R-:W-:-:S02]  /*8e800*/  F2FP.F16.E5M2.UNPACK_B R2, R2.H1 ;  /* 0x00000002ff02723e */ /* 0x000fc400030004ff */
[----:B------:R-:W-:-:S03]  /*8e810*/  F2FP.F16.E5M2.UNPACK_B R3, R3.H1 ;  /* 0x00000003ff03723e */ /* 0x000fc600030004ff */
[----:B------:R-:W-:Y:S04]  /*8e820*/  STL [R1+0xd4], R5 ;  /* 0x0000d40501007387 */ /* 0x000fe80000100800 */
[----:B------:R-:W-:-:S13]  /*8e830*/  STL [R1+0xc8], R2 ;  /* 0x0000c80201007387 */ /* 0x000fda0000100800 */
[----:B------:R-:W-:Y:S04]  /*8e840*/  STL.64 [R1+0x2d0], R8 ;  /* 0x0002d00801007387 */ /* 0x000fe80000100a00 */
[----:B------:R0:W-:Y:S02]  /*8e850*/  STL.64 [R1+0x2d8], R10 ;  /* 0x0002d80a01007387 */ /* 0x0001e40000100a00 */
[----:B0-----:R-:W-:Y:S06]  /*8e860*/  HMMA.16816.F32 R8, R28, R2, R56 ;  /* 0x000000021c08723c */ /* 0x001fec0000001838 */
[----:B------:R0:W-:Y:S01]  /*8e870*/  STL [R1+0xcc], R3 ;  /* 0x0000cc0301007387 */ /* 0x0001e20000100800 */
[----:B------:R-:W-:-:S02]  /*8e880*/  F2FP.F16.E5M2.UNPACK_B R6, R60.H1 ;  /* 0x0000003cff06723e */ /* 0x000fc400030004ff */
[----:B------:R-:W-:-:S14]  /*8e890*/  F2FP.F16.E5M2.UNPACK_B R7, R61.H1 ;  /* 0x0000003dff07723e */ /* 0x000fdc00030004ff */
[----:B------:R1:W-:Y:S04]  /*8e8a0*/  STL.64 [R1+0x2f0], R8 ;  /* 0x0002f00801007387 */ /* 0x0003e80000100a00 */
[----:B------:R2:W-:Y:S04]  /*8e8b0*/  STL.64 [R1+0x2f8], R10 ;  /* 0x0002f80a01007387 */ /* 0x0005e80000100a00 */
[----:B------:R-:W3:Y:S04]  /*8e8c0*/  LDL.LU R60, [R1+0x1cb0] ;  /* 0x001cb000013c7983 */ /* 0x000ee80000300800 */
[----:B------:R-:W4:Y:S04]  /*8e8d0*/  LDL.LU R61, [R1+0x1cb4] ;  /* 0x001cb400013d7983 */ /* 0x000f280000300800 */
[----:B------:R-:W5:Y:S04]  /*8e8e0*/  LDL.LU R24, [R1+0x320] ;  /* 0x0003200001187983 */ /* 0x000f680000300800 */
[----:B------:R-:W5:Y:S04]  /*8e8f0*/  LDL.LU R25, [R1+0x324] ;  /* 0x0003240001197983 */ /* 0x000f680000300800 */
[----:B------:R-:W5:Y:S04]  /*8e900*/  LDL.LU R26, [R1+0x328] ;  /* 0x00032800011a7983 */ /* 0x000f680000300800 */
[----:B------:R-:W5:Y:S04]  /*8e910*/  LDL.LU R27, [R1+0x32c] ;  /* 0x00032c00011b7983 */ /* 0x000f680000300800 */
[----:B------:R-:W-:Y:S01]  /*8e920*/  STL.64 [R1+0xc0], R6 ;  /* 0x0000c00601007387 */ /* 0x000fe20000100a00 */
[----:B------:R-:W-:-:S03]  /*8e930*/  IMAD.MOV.U32 R50, RZ, RZ, R2 ;  /* 0x000000ffff327224 */ /* 0x000fc600078e0002 */
[----:B------:R-:W5:Y:S01]  /*8e940*/  LDL.LU R20, [R1+0x340] ;  /* 0x0003400001147983 */ /* 0x000f620000300800 */
[----:B------:R-:W-:-:S03]  /*8e950*/  IMAD.MOV.U32 R51, RZ, RZ, R3 ;  /* 0x000000ffff337224 */ /* 0x000fc600078e0003 */
[----:B------:R-:W5:Y:S04]  /*8e960*/  LDL.LU R21, [R1+0x344] ;  /* 0x0003440001157983 */ /* 0x000f680000300800 */
[----:B------:R-:W5:Y:S04]  /*8e970*/  LDL.LU R22, [R1+0x348] ;  /* 0x0003480001167983 */ /* 0x000f680000300800 */
[----:B------:R-:W5:Y:S04]  /*8e980*/  LDL.LU R23, [R1+0x34c] ;  /* 0x00034c0001177983 */ /* 0x000f680000300800 */
[----:B------:R-:W5:Y:S04]  /*8e990*/  LDL.LU R2, [R1+0x1cc0] ;  /* 0x001cc00001027983 */ /* 0x000f680000300800 */
[----:B0-----:R-:W5:Y:S04]  /*8e9a0*/  LDL.LU R3, [R1+0x1cc4] ;  /* 0x001cc40001037983 */ /* 0x001f680000300800 */
        /* <DEDUP_REMOVED lines=18> */
[----:B------:R-:W-:Y:S04]  /*8ead0*/  STL [R1+0x6200], R51 ;  /* 0x0062003301007387 */ /* 0x000fe80000100800 */
[----:B------:R0:W-:Y:S01]  /*8eae0*/  STL [R1+0x61fc], R50 ;  /* 0x0061fc3201007387 */ /* 0x0001e20000100800 */
[----:B---3--:R-:W-:-:S03]  /*8eaf0*/  F2FP.F16.E5M2.UNPACK_B R4, R60.H1 ;  /* 0x0000003cff04723e */ /* 0x008fc600030004ff */
[----:B------:R-:W3:Y:S01]  /*8eb00*/  LDL.LU R60, [R1+0x1d00] ;  /* 0x001d0000013c7983 */ /* 0x000ee20000300800 */
[----:B----4-:R-:W-:-:S03]  /*8eb10*/  F2FP.F16.E5M2.UNPACK_B R5, R61.H1 ;  /* 0x0000003dff05723e */ /* 0x010fc600030004ff */
[----:B------:R-:W4:Y:S01]  /*8eb20*/  LDL.LU R61, [R1+0x1d04] ;  /* 0x001d0400013d7983 */ /* 0x000f220000300800 */
[----:B-----5:R-:W-:Y:S06]  /*8eb30*/  HMMA.16816.F32 R24, R28, R6, R24 ;  /* 0x000000061c18723c */ /* 0x020fec0000001818 */
[----:B0-----:R-:W-:Y:S01]  /*8eb40*/  IMAD.MOV.U32 R50, RZ, RZ, R7 ;  /* 0x000000ffff327224 */ /* 0x001fe200078e0007 */
[----:B------:R-:W-:Y:S01]  /*8eb50*/  STL [R1+0xb8], R4 ;  /* 0x0000b80401007387 */ /* 0x000fe20000100800 */
[----:B------:R-:W-:-:S15]  /*8eb60*/  IMAD.MOV.U32 R51, RZ, RZ, R6 ;  /* 0x000000ffff337224 */ /* 0x000fde00078e0006 */
[----:B------:R-:W-:Y:S01]  /*8eb70*/  STL.64 [R1+0x520], R24 ;  /* 0x0005201801007387 */ /* 0x000fe20000100a00 */
[----:B------:R-:W-:-:S03]  /*8eb80*/  F2FP.F16.E5M2.UNPACK_B R2, R2.H1 ;  /* 0x00000002ff02723e */ /* 0x000fc600030004ff */
[----:B------:R-:W-:Y:S01]  /*8eb90*/  STL.64 [R1+0x528], R26 ;  /* 0x0005281a01007387 */ /* 0x000fe20000100a00 */
[----:B------:R-:W-:Y:S01]  /*8eba0*/  F2FP.F16.E5M2.UNPACK_B R3, R3.H1 ;  /* 0x00000003ff03723e */ /* 0x000fe200030004ff */
[C---:B------:R-:W-:Y:S06]  /*8ebb0*/  HMMA.16816.F32 R20, R28.reuse, R4, R20 ;  /* 0x000000041c14723c */ /* 0x040fec0000001814 */
[----:B------:R-:W-:Y:S04]  /*8ebc0*/  STL [R1+0xbc], R5 ;  /* 0x0000bc0501007387 */ /* 0x000fe80000100800 */
[----:B------:R0:W-:Y:S04]  /*8ebd0*/  STL [R1+0x6208], R50 ;  /* 0x0062083201007387 */ /* 0x0001e80000100800 */
[----:B------:R1:W-:Y:S01]  /*8ebe0*/  STL [R1+0x6204], R51 ;  /* 0x0062043301007387 */ /* 0x0003e20000100800 */
[----:B0-----:R-:W-:Y:S01]  /*8ebf0*/  IMAD.MOV.U32 R50, RZ, RZ, R4 ;  /* 0x000000ffff327224 */ /* 0x001fe200078e0004 */
[----:B------:R-:W-:Y:S01]  /*8ec00*/  F2FP.F16.E5M2.UNPACK_B R4, R16.H1 ;  /* 0x00000010ff04723e */ /* 0x000fe200030004ff */
[----:B-1----:R-:W-:Y:S01]  /*8ec10*/  IMAD.MOV.U32 R51, RZ, RZ, R5 ;  /* 0x000000ffff337224 */ /* 0x002fe200078e0005 */
[----:B------:R-:W-:Y:S01]  /*8ec20*/  F2FP.F16.E5M2.UNPACK_B R5, R17.H1 ;  /* 0x00000011ff05723e */ /* 0x000fe200030004ff */
[C---:B------:R-:W-:Y:S04]  /*8ec30*/  HMMA.16816.F32 R12, R28.reuse, R2, R12 ;  /* 0x000000021c0c723c */ /* 0x040fe8000000180c */
[----:B------:R-:W-:Y:S04]  /*8ec40*/  STL.64 [R1+0x570], R20 ;  /* 0x0005701401007387 */ /* 0x000fe80000100a00 */
[----:B------:R-:W-:Y:S01]  /*8ec50*/  STL.64 [R1+0x578], R22 ;  /* 0x0005781601007387 */ /* 0x000fe20000100a00 */
[----:B--2---:R-:W-:Y:S03]  /*8ec60*/  HMMA.16816.F32 R8, R28, R4, R8 ;  /* 0x000000041c08723c */ /* 0x004fe60000001808 */
[----:B------:R0:W-:Y:S04]  /*8ec70*/  STL.64 [R1+0xb0], R2 ;  /* 0x0000b00201007387 */ /* 0x0001e80000100a00 */
[----:B------:R-:W-:Y:S04]  /*8ec80*/  STL [R1+0x6210], R51 ;  /* 0x0062103301007387 */ /* 0x000fe80000100800 */
[----:B------:R-:W-:Y:S01]  /*8ec90*/  STL [R1+0x620c], R50 ;  /* 0x00620c3201007387 */ /* 0x000fe20000100800 */
[----:B0-----:R-:W-:-:S03]  /*8eca0*/  F2FP.F16.E5M2.UNPACK_B R2, R52.H1 ;  /* 0x00000034ff02723e */ /* 0x001fc600030004ff */
[----:B------:R-:W-:Y:S01]  /*8ecb0*/  STL [R1+0xa8], R4 ;  /* 0x0000a80401007387 */ /* 0x000fe20000100800 */
[----:B------:R-:W-:-:S03]  /*8ecc0*/  F2FP.F16.E5M2.UNPACK_B R3, R53.H1 ;  /* 0x00000035ff03723e */ /* 0x000fc600030004ff */
[----:B------:R-:W-:Y:S04]  /*8ecd0*/  STL.64 [R1+0x370], R12 ;  /* 0x0003700c01007387 */ /* 0x000fe80000100a00 */
[----:B------:R-:W-:Y:S04]  /*8ece0*/  STL.64 [R1+0x378], R14 ;  /* 0x0003780e01007387 */ /* 0x000fe80000100a00 */
[----:B------:R-:W-:Y:S04]  /*8ecf0*/  STL [R1+0xac], R5 ;  /* 0x0000ac0501007387 */ /* 0x000fe80000100800 */
[----:B------:R-:W-:Y:S04]  /*8ed00*/  STL.64 [R1+0x390], R8 ;  /* 0x0003900801007387 */ /* 0x000fe80000100a00 */
[----:B------:R0:W-:Y:S02]  /*8ed10*/  STL.64 [R1+0x398], R10 ;  /* 0x0003980a01007387 */ /* 0x0001e40000100a00 */
[----:B0-----:R-:W-:Y:S01]  /*8ed20*/  HMMA.16816.F32 R8, R28, R2, R56 ;  /* 0x000000021c08723c */ /* 0x001fe20000001838 */
[----:B------:R-:W-:-:S02]  /*8ed30*/  IMAD.MOV.U32 R50, RZ, RZ, R5 ;  /* 0x000000ffff327224 */ /* 0x000fc400078e0005 */
[----:B------:R-:W-:-:S03]  /*8ed40*/  IMAD.MOV.U32 R51, RZ, RZ, R4 ;  /* 0x000000ffff337224 */ /* 0x000fc600078e0004 */
[----:B------:R-:W-:Y:S01]  /*8ed50*/  STL.64 [R1+0xa0], R2 ;  /* 0x0000a00201007387 */ /* 0x000fe20000100a00 */
[----:B------:R-:W-:Y:S02]  /*8ed60*/  F2FP.F16.E5M2.UNPACK_B R4, R54.H1 ;  /* 0x00000036ff04723e */ /* 0x000fe400030004ff */
[----:B------:R-:W-:Y:S01]  /*8ed70*/  F2FP.F16.E5M2.UNPACK_B R5, R55.H1 ;  /* 0x00000037ff05723e */ /* 0x000fe200030004ff */
[----:B------:R0:W-:Y:S04]  /*8ed80*/  STL [R1+0x6218], R50 ;  /* 0x0062183201007387 */ /* 0x0001e80000100800 */
[----:B------:R1:W-:Y:S01]  /*8ed90*/  STL [R1+0x6214], R51 ;  /* 0x0062143301007387 */ /* 0x0003e20000100800 */
[----:B0-----:R-:W-:Y:S02]  /*8eda0*/  IMAD.MOV.U32 R50, RZ, RZ, R2 ;  /* 0x000000ffff327224 */ /* 0x001fe400078e0002 */
[----:B-1----:R-:W-:-:S06]  /*8edb0*/  IMAD.MOV.U32 R51, RZ, RZ, R3 ;  /* 0x000000ffff337224 */ /* 0x002fcc00078e0003 */
[----:B------:R0:W-:Y:S04]  /*8edc0*/  STL.64 [R1+0x3b0], R8 ;  /* 0x0003b00801007387 */ /* 0x0001e80000100a00 */
[----:B------:R1:W-:Y:S04]  /*8edd0*/  STL.64 [R1+0x3b8], R10 ;  /* 0x0003b80a01007387 */ /* 0x0003e80000100a00 */
[----:B------:R-:W-:Y:S04]  /*8ede0*/  STL.64 [R1+0x98], R4 ;  /* 0x0000980401007387 */ /* 0x000fe80000100a00 */
[----:B------:R2:W-:Y:S04]  /*8edf0*/  STL [R1+0x6220], R51 ;  /* 0x0062203301007387 */ /* 0x0005e80000100800 */
        /* <DEDUP_REMOVED lines=13> */
[----:B---3--:R-:W-:-:S02]  /*8eed0*/  F2FP.F16.E5M2.UNPACK_B R6, R60.H1 ;  /* 0x0000003cff06723e */ /* 0x008fc400030004ff */
[----:B----4-:R-:W-:-:S03]  /*8eee0*/  F2FP.F16.E5M2.UNPACK_B R7, R61.H1 ;  /* 0x0000003dff07723e */ /* 0x010fc600030004ff */
[----:B------:R-:W-:Y:S04]  /*8eef0*/  STL [R1+0x90], R6 ;  /* 0x0000900601007387 */ /* 0x000fe80000100800 */
[----:B------:R-:W3:Y:S04]  /*8ef00*/  LDL.LU R14, [R1+0x438] ;  /* 0x00043800010e7983 */ /* 0x000ee80000300800 */
[----:B------:R-:W-:Y:S04]  /*8ef10*/  STL [R1+0x94], R7 ;  /* 0x0000940701007387 */ /* 0x000fe80000100800 */
[----:B------:R-:W3:Y:S04]  /*8ef20*/  LDL.LU R15, [R1+0x43c] ;  /* 0x00043c00010f7983 */ /* 0x000ee80000300800 */
[----:B------:R-:W4:Y:S04]  /*8ef30*/  LDL.LU R2, [R1+0x1d20] ;  /* 0x001d200001027983 */ /* 0x000f280000300800 */
        /* <DEDUP_REMOVED lines=9> */
[----:B0-----:R-:W3:Y:S04]  /*8efd0*/  LDL.LU R8, [R1+0x450] ;  /* 0x0004500001087983 */ /* 0x001ee80000300800 */
[----:B------:R-:W3:Y:S04]  /*8efe0*/  LDL.LU R9, [R1+0x454] ;  /* 0x0004540001097983 */ /* 0x000ee80000300800 */
[----:B-1----:R-:W3:Y:S04]  /*8eff0*/  LDL.LU R10, [R1+0x458] ;  /* 0x00045800010a7983 */ /* 0x002ee80000300800 */
        /* <DEDUP_REMOVED lines=9> */
[----:B--2---:R-:W-:-:S02]  /*8f090*/  IMAD.MOV.U32 R51, RZ, RZ, R4 ;  /* 0x000000ffff337224 */ /* 0x004fc400078e0004 */
[----:B-----5:R-:W-:Y:S01]  /*8f0a0*/  IMAD.MOV.U32 R50, RZ, RZ, R5 ;  /* 0x000000ffff327224 */ /* 0x020fe200078e0005 */
[C---:B------:R-:W-:Y:S06]  /*8f0b0*/  HMMA.16816.F32 R24, R28.reuse, R6, R24 ;  /* 0x000000061c18723c */ /* 0x040fec0000001818 */
[----:B------:R-:W-:Y:S07]  /*8f0c0*/  HMMA.16816.F32 R32, R28, R4, R32 ;  /* 0x000000041c20723c */ /* 0x000fee0000001820 */
[----:B------:R-:W-:-:S02]  /*8f0d0*/  F2FP.F16.E5M2.UNPACK_B R4, R18.H1 ;  /* 0x00000012ff04723e */ /* 0x000fc400030004ff */
[----:B------:R-:W-:-:S05]  /*8f0e0*/  F2FP.F16.E5M2.UNPACK_B R5, R19.H1 ;  /* 0x00000013ff05723e */ /* 0x000fca00030004ff */
[----:B------:R-:W-:-:S09]  /*8f0f0*/  IMAD.MOV.U32 R0, RZ, RZ, R5 ;  /* 0x000000ffff007224 */ /* 0x000fd200078e0005 */
[----:B------:R-:W-:Y:S04]  /*8f100*/  STL.64 [R1+0x3d0], R32 ;  /* 0x0003d02001007387 */ /* 0x000fe80000100a00 */
[----:B------:R-:W-:Y:S04]  /*8f110*/  STL.64 [R1+0x3d8], R34 ;  /* 0x0003d82201007387 */ /* 0x000fe80000100a00 */
[----:B------:R0:W-:Y:S04]  /*8f120*/  STL [R1+0x6228], R50 ;  /* 0x0062283201007387 */ /* 0x0001e80000100800 */
[----:B------:R1:W-:Y:S04]  /*8f130*/  STL [R1+0x6224], R51 ;  /* 0x0062243301007387 */ /* 0x0003e80000100800 */
[----:B------:R-:W-:Y:S04]  /*8f140*/  STL.64 [R1+0x3f0], R24 ;  /* 0x0003f01801007387 */ /* 0x000fe80000100a00 */
[----:B------:R-:W-:Y:S04]  /*8f150*/  STL.64 [R1+0x3f8], R26 ;  /* 0x0003f81a01007387 */ /* 0x000fe80000100a00 */
[----:B------:R2:W-:Y:S01]  /*8f160*/  STL.64 [R1+0x88], R4 ;  /* 0x0000880401007387 */ /* 0x0005e20000100a00 */
[----:B0-----:R-:W-:-:S02]  /*8f170*/  IMAD.MOV.U32 R50, RZ, RZ, R6 ;  /* 0x000000ffff327224 */ /* 0x001fc400078e0006 */
[----:B-1----:R-:W-:-:S05]  /*8f180*/  IMAD.MOV.U32 R51, RZ, RZ, R7 ;  /* 0x000000ffff337224 */ /* 0x002fca00078e0007 */
[----:B------:R-:W-:Y:S01]  /*8f190*/  STL.64 [R1+0x6230], R50 ;  /* 0x0062303201007387 */ /* 0x000fe20000100a00 */
[----:B----4-:R-:W-:Y:S02]  /*8f1a0*/  F2FP.F16.E5M2.UNPACK_B R2, R2.H1 ;  /* 0x00000002ff02723e */ /* 0x010fe400030004ff */
[----:B---3--:R-:W-:-:S07]  /*8f1b0*/  F2FP.F16.E5M2.UNPACK_B R3, R3.H1 ;  /* 0x00000003ff03723e */ /* 0x008fce00030004ff */
[C---:B------:R-:W-:Y:S06]  /*8f1c0*/  HMMA.16816.F32 R12, R28.reuse, R2, R12 ;  /* 0x000000021c0c723c */ /* 0x040fec000000180c */
[----:B------:R-:W-:Y:S07]  /*8f1d0*/  HMMA.16816.F32 R20, R28, R4, R20 ;  /* 0x000000041c14723c */ /* 0x000fee0000001814 */
[----:B--2---:R-:W-:-:S02]  /*8f1e0*/  F2FP.F16.E5M2.UNPACK_B R4, R16.H1 ;  /* 0x00000010ff04723e */ /* 0x004fc400030004ff */
[----:B------:R-:W-:Y:S01]  /*8f1f0*/  F2FP.F16.E5M2.UNPACK_B R5, R17.H1 ;  /* 0x00000011ff05723e */ /* 0x000fe200030004ff */
[----:B------:R0:W-:Y:S06]  /*8f200*/  STL [R1+0x80], R2 ;  /* 0x0000800201007387 */ /* 0x0001ec0000100800 */
[----:B------:R-:W-:Y:S07]  /*8f210*/  HMMA.16816.F32 R8, R28, R4, R8 ;  /* 0x000000041c08723c */ /* 0x000fee0000001808 */
[----:B------:R-:W-:Y:S01]  /*8f220*/  STL.64 [R1+0x410], R20 ;  /* 0x0004101401007387 */ /* 0x000fe20000100a00 */
[----:B0-----:R-:W-:-:S03]  /*8f230*/  F2FP.F16.E5M2.UNPACK_B R2, R52.H1 ;  /* 0x00000034ff02723e */ /* 0x001fc600030004ff */
[----:B------:R-:W-:Y:S04]  /*8f240*/  STL.64 [R1+0x418], R22 ;  /* 0x0004181601007387 */ /* 0x000fe80000100a00 */
[----:B------:R-:W-:Y:S04]  /*8f250*/  STL [R1+0x6068], R0 ;  /* 0x0060680001007387 */ /* 0x000fe80000100800 */
[----:B------:R0:W-:Y:S04]  /*8f260*/  STL [R1+0x84], R3 ;  /* 0x0000840301007387 */ /* 0x0001e80000100800 */
[----:B------:R-:W-:Y:S04]  /*8f270*/  STL [R1+0x78], R4 ;  /* 0x0000780401007387 */ /* 0x000fe80000100800 */
[----:B------:R-:W-:Y:S01]  /*8f280*/  STL.64 [R1+0x430], R12 ;  /* 0x0004300c01007387 */ /* 0x000fe20000100a00 */
[----:B0-----:R-:W-:-:S03]  /*8f290*/  F2FP.F16.E5M2.UNPACK_B R3, R53.H1 ;  /* 0x00000035ff03723e */ /* 0x001fc600030004ff */
[----:B------:R-:W-:Y:S04]  /*8f2a0*/  STL.64 [R1+0x438], R14 ;  /* 0x0004380e01007387 */ /* 0x000fe80000100a00 */
[----:B------:R-:W-:Y:S04]  /*8f2b0*/  STL [R1+0x7c], R5 ;  /* 0x00007c0501007387 */ /* 0x000fe80000100800 */
[----:B------:R-:W-:Y:S04]  /*8f2c0*/  STL [R1+0x70], R2 ;  /* 0x0000700201007387 */ /* 0x000fe80000100800 */
[----:B------:R-:W-:Y:S04]  /*8f2d0*/  STL.64 [R1+0x780], R8 ;  /* 0x0007800801007387 */ /* 0x000fe80000100a00 */
[----:B------:R0:W-:Y:S02]  /*8f2e0*/  STL.64 [R1+0x788], R10 ;  /* 0x0007880a01007387 */ /* 0x0001e40000100a00 */
[----:B0-----:R-:W-:Y:S01]  /*8f2f0*/  HMMA.16816.F32 R8, R28, R2, R56 ;  /* 0x000000021c08723c */ /* 0x001fe20000001838 */
[----:B------:R-:W-:Y:S01]  /*8f300*/  IMAD.MOV.U32 R0, RZ, RZ, R5 ;  /* 0x000000ffff007224 */ /* 0x000fe200078e0005 */
[----:B------:R-:W-:-:S02]  /*8f310*/  F2FP.F16.E5M2.UNPACK_B R4, R54.H1 ;  /* 0x00000036ff04723e */ /* 0x000fc400030004ff */
[----:B------:R-:W-:Y:S02]  /*8f320*/  F2FP.F16.E5M2.UNPACK_B R5, R55.H1 ;  /* 0x00000037ff05723e */ /* 0x000fe400030004ff */
[----:B------:R0:W-:Y:S01]  /*8f330*/  STL [R1+0x606c], R0 ;  /* 0x00606c0001007387 */ /* 0x0001e20000100800 */
[----:B------:R-:W-:-:S03]  /*8f340*/  F2FP.F16.E5M2.UNPACK_B R6, R60.H1 ;  /* 0x0000003cff06723e */ /* 0x000fc600030004ff */
[----:B------:R-:W-:Y:S04]  /*8f350*/  STL [R1+0x74], R3 ;  /* 0x0000740301007387 */ /* 0x000fe80000100800 */
[----:B------:R-:W-:Y:S01]  /*8f360*/  STL [R1+0x68], R4 ;  /* 0x0000680401007387 */ /* 0x000fe20000100800 */
[----:B0-----:R-:W-:Y:S01]  /*8f370*/  IMAD.MOV.U32 R0, RZ, RZ, R3 ;  /* 0x000000ffff007224 */ /* 0x001fe200078e0003 */
[----:B------:R-:W-:-:S07]  /*8f380*/  F2FP.F16.E5M2.UNPACK_B R7, R61.H1 ;  /* 0x0000003dff07723e */ /* 0x000fce00030004ff */
[----:B------:R0:W-:Y:S04]  /*8f390*/  STL.64 [R1+0x7d0], R8 ;  /* 0x0007d00801007387 */ /* 0x0001e80000100a00 */
[----:B------:R1:W-:Y:S04]  /*8f3a0*/  STL.64 [R1+0x7d8], R10 ;  /* 0x0007d80a01007387 */ /* 0x0003e80000100a00 */
[----:B------:R2:W-:Y:S04]  /*8f3b0*/  STL [R1+0x6070], R0 ;  /* 0x0060700001007387 */ /* 0x0005e80000100800 */
[----:B------:R3:W-:Y:S04]  /*8f3c0*/  STL [R1+0x6c], R5 ;  /* 0x00006c0501007387 */ /* 0x0007e80000100800 */
[----:B------:R-:W4:Y:S04]  /*8f3d0*/  LDL.LU R2, [R1+0x1dc0] ;  /* 0x001dc00001027983 */ /* 0x000f280000300800 */
[----:B------:R-:W5:Y:S04]  /*8f3e0*/  LDL.LU R52, [R1+0x560] ;  /* 0x0005600001347983 */ /* 0x000f680000300800 */
[----:B------:R3:W-:Y:S04]  /*8f3f0*/  STL [R1+0x60], R6 ;  /* 0x0000600601007387 */ /* 0x0007e80000100800 */
[----:B------:R-:W5:Y:S04]  /*8f400*/  LDL.LU R53, [R1+0x564] ;  /* 0x0005640001357983 */ /* 0x000f680000300800 */
[----:B------:R3:W-:Y:S04]  /*8f410*/  STL [R1+0x64], R7 ;  /* 0x0000640701007387 */ /* 0x0007e80000100800 */
[----:B------:R-:W5:Y:S04]  /*8f420*/  LDL.LU R54, [R1+0x568] ;  /* 0x0005680001367983 */ /* 0x000f680000300800 */
[----:B------:R-:W5:Y:S04]  /*8f430*/  LDL.LU R55, [R1+0x56c] ;  /* 0x00056c0001377983 */ /* 0x000f680000300800 */
[----:B------:R-:W4:Y:S04]  /*8f440*/  LDL.LU R20, [R1+0x4f0] ;  /* 0x0004f00001147983 */ /* 0x000f280000300800 */
[----:B------:R-:W4:Y:S04]  /*8f450*/  LDL.LU R21, [R1+0x4f4] ;  /* 0x0004f40001157983 */ /* 0x000f280000300800 */
[----:B------:R-:W4:Y:S04]  /*8f460*/  LDL.LU R22, [R1+0x4f8] ;  /* 0x0004f80001167983 */ /* 0x000f280000300800 */
[----:B------:R-:W4:Y:S04]  /*8f470*/  LDL.LU R23, [R1+0x4fc] ;  /* 0x0004fc0001177983 */ /* 0x000f280000300800 */
[----:B------:R-:W3:Y:S04]  /*8f480*/  LDL.LU R44, [R1+0x490] ;  /* 0x00049000012c7983 */ /* 0x000ee80000300800 */
[----:B------:R-:W3:Y:S04]  /*8f490*/  LDL.LU R45, [R1+0x494] ;  /* 0x00049400012d7983 */ /* 0x000ee80000300800 */
[----:B------:R-:W3:Y:S04]  /*8f4a0*/  LDL.LU R46, [R1+0x498] ;  /* 0x00049800012e7983 */ /* 0x000ee80000300800 */
[----:B------:R-:W3:Y:S04]  /*8f4b0*/  LDL.LU R47, [R1+0x49c] ;  /* 0x00049c00012f7983 */ /* 0x000ee80000300800 */
[----:B------:R-:W5:Y:S04]  /*8f4c0*/  LDL.LU R36, [R1+0x4b0] ;  /* 0x0004b00001247983 */ /* 0x000f680000300800 */
[----:B------:R-:W5:Y:S04]  /*8f4d0*/  LDL.LU R37, [R1+0x4b4] ;  /* 0x0004b40001257983 */ /* 0x000f680000300800 */
[----:B------:R-:W5:Y:S04]  /*8f4e0*/  LDL.LU R38, [R1+0x4b8] ;  /* 0x0004b80001267983 */ /* 0x000f680000300800 */
[----:B------:R-:W5:Y:S04]  /*8f4f0*/  LDL.LU R39, [R1+0x4bc] ;  /* 0x0004bc0001277983 */ /* 0x000f680000300800 */
        /* <DEDUP_REMOVED lines=29> */
[----:B--2---:R-:W-:-:S05]  /*8f6d0*/  IMAD.MOV.U32 R0, RZ, RZ, R5 ;  /* 0x000000ffff007224 */ /* 0x004fca00078e0005 */
[----:B------:R0:W-:Y:S01]  /*8f6e0*/  STL [R1+0x6074], R0 ;  /* 0x0060740001007387 */ /* 0x0001e20000100800 */
[C---:B---3--:R-:W-:Y:S06]  /*8f6f0*/  HMMA.16816.F32 R44, R28.reuse, R4, R44 ;  /* 0x000000041c2c723c */ /* 0x048fec000000182c */
[----:B-----5:R-:W-:Y:S01]  /*8f700*/  HMMA.16816.F32 R36, R28, R6, R36 ;  /* 0x000000061c24723c */ /* 0x020fe20000001824 */
[----:B----4-:R-:W-:Y:S02]  /*8f710*/  F2FP.F16.E5M2.UNPACK_B R4, R40.H1 ;  /* 0x00000028ff04723e */ /* 0x010fe400030004ff */
[----:B------:R-:W-:-:S14]  /*8f720*/  F2FP.F16.E5M2.UNPACK_B R5, R41.H1 ;  /* 0x00000029ff05723e */ /* 0x000fdc00030004ff */
[----:B------:R-:W-:Y:S01]  /*8f730*/  STL.64 [R1+0x820], R44 ;  /* 0x0008202c01007387 */ /* 0x000fe20000100a00 */
[----:B------:R-:W-:-:S03]  /*8f740*/  F2FP.F16.E5M2.UNPACK_B R6, R26.H1 ;  /* 0x0000001aff06723e */ /* 0x000fc600030004ff */
[----:B------:R-:W-:Y:S01]  /*8f750*/  STL.64 [R1+0x828], R46 ;  /* 0x0008282e01007387 */ /* 0x000fe20000100a00 */
[----:B------:R-:W-:Y:S06]  /*8f760*/  HMMA.16816.F32 R32, R28, R4, R32 ;  /* 0x000000041c20723c */ /* 0x000fec0000001820 */
[----:B------:R1:W-:Y:S01]  /*8f770*/  STL [R1+0x58], R4 ;  /* 0x0000580401007387 */ /* 0x0003e20000100800 */
[----:B------:R-:W-:Y:S01]  /*8f780*/  F2FP.F16.E5M2.UNPACK_B R7, R27.H1 ;  /* 0x0000001bff07723e */ /* 0x000fe200030004ff */
[----:B0-----:R-:W-:Y:S02]  /*8f790*/  IMAD.MOV.U32 R0, RZ, RZ, R5 ;  /* 0x000000ffff007224 */ /* 0x001fe400078e0005 */
[----:B------:R-:W-:Y:S04]  /*8f7a0*/  STL.64 [R1+0x870], R36 ;  /* 0x0008702401007387 */ /* 0x000fe80000100a00 */
[----:B------:R-:W-:Y:S01]  /*8f7b0*/  STL.64 [R1+0x878], R38 ;  /* 0x0008782601007387 */ /* 0x000fe20000100a00 */
[----:B-1----:R-:W-:-:S03]  /*8f7c0*/  F2FP.F16.E5M2.UNPACK_B R4, R24.H1 ;  /* 0x00000018ff04723e */ /* 0x002fc600030004ff */
[----:B------:R0:W-:Y:S01]  /*8f7d0*/  STL [R1+0x5c], R5 ;  /* 0x00005c0501007387 */ /* 0x0001e20000100800 */
[----:B------:R-:W-:Y:S06]  /*8f7e0*/  HMMA.16816.F32 R20, R28, R6, R20 ;  /* 0x000000061c14723c */ /* 0x000fec0000001814 */
[----:B------:R1:W-:Y:S01]  /*8f7f0*/  STL [R1+0x50], R6 ;  /* 0x0000500601007387 */ /* 0x0003e20000100800 */
[----:B0-----:R-:W-:-:S03]  /*8f800*/  F2FP.F16.E5M2.UNPACK_B R5, R25.H1 ;  /* 0x00000019ff05723e */ /* 0x001fc600030004ff */
[----:B------:R-:W-:Y:S04]  /*8f810*/  STL.64 [R1+0x8c0], R32 ;  /* 0x0008c02001007387 */ /* 0x000fe80000100a00 */
[----:B------:R-:W-:Y:S01]  /*8f820*/  STL.64 [R1+0x8c8], R34 ;  /* 0x0008c82201007387 */ /* 0x000fe20000100a00 */
[----:B-1----:R-:W-:-:S03]  /*8f830*/  F2FP.F16.E5M2.UNPACK_B R6, R14.H1 ;  /* 0x0000000eff06723e */ /* 0x002fc600030004ff */
[----:B------:R-:W-:Y:S01]  /*8f840*/  STL [R1+0x6078], R0 ;  /* 0x0060780001007387 */ /* 0x000fe20000100800 */
[----:B------:R-:W-:Y:S03]  /*8f850*/  HMMA.16816.F32 R16, R28, R4, R16 ;  /* 0x000000041c10723c */ /* 0x000fe60000001810 */
[----:B------:R0:W-:Y:S02]  /*8f860*/  STL [R1+0x54], R7 ;  /* 0x0000540701007387 */ /* 0x0001e40000100800 */
[----:B0-----:R-:W-:-:S07]  /*8f870*/  F2FP.F16.E5M2.UNPACK_B R7, R15.H1 ;  /* 0x0000000fff07723e */ /* 0x001fce00030004ff */
[----:B------:R-:W-:Y:S01]  /*8f880*/  HMMA.16816.F32 R8, R28, R6, R8 ;  /* 0x000000061c08723c */ /* 0x000fe20000001808 */
[----:B------:R0:W-:Y:S01]  /*8f890*/  STL [R1+0x48], R4 ;  /* 0x0000480401007387 */ /* 0x0001e20000100800 */
[----:B------:R-:W-:-:S03]  /*8f8a0*/  IMAD.MOV.U32 R0, RZ, RZ, R5 ;  /* 0x000000ffff007224 */ /* 0x000fc600078e0005 */
[----:B------:R-:W-:Y:S04]  /*8f8b0*/  STL.64 [R1+0x910], R20 ;  /* 0x0009101401007387 */ /* 0x000fe80000100a00 */
[----:B------:R-:W-:Y:S01]  /*8f8c0*/  STL.64 [R1+0x918], R22 ;  /* 0x0009181601007387 */ /* 0x000fe20000100a00 */
[----:B0-----:R-:W-:-:S03]  /*8f8d0*/  F2FP.F16.E5M2.UNPACK_B R4, R12.H1 ;  /* 0x0000000cff04723e */ /* 0x001fc600030004ff */
[----:B------:R0:W-:Y:S04]  /*8f8e0*/  STL [R1+0x4c], R5 ;  /* 0x00004c0501007387 */ /* 0x0001e80000100800 */
[----:B------:R-:W-:Y:S04]  /*8f8f0*/  STL [R1+0x40], R6 ;  /* 0x0000400601007387 */ /* 0x000fe80000100800 */
[----:B------:R-:W-:Y:S01]  /*8f900*/  STL.64 [R1+0x960], R16 ;  /* 0x0009601001007387 */ /* 0x000fe20000100a00 */
[----:B0-----:R-:W-:-:S03]  /*8f910*/  F2FP.F16.E5M2.UNPACK_B R5, R13.H1 ;  /* 0x0000000dff05723e */ /* 0x001fc600030004ff */
[----:B------:R-:W-:Y:S01]  /*8f920*/  STL.64 [R1+0x968], R18 ;  /* 0x0009681201007387 */ /* 0x000fe20000100a00 */
[----:B------:R-:W-:-:S03]  /*8f930*/  F2FP.F16.E5M2.UNPACK_B R2, R2.H1 ;  /* 0x00000002ff02723e */ /* 0x000fc600030004ff */
[----:B------:R-:W-:Y:S01]  /*8f940*/  STL [R1+0x607c], R0 ;  /* 0x00607c0001007387 */ /* 0x000fe20000100800 */
[----:B------:R-:W-:-:S03]  /*8f950*/  F2FP.F16.E5M2.UNPACK_B R3, R3.H1 ;  /* 0x00000003ff03723e */ /* 0x000fc600030004ff */
[----:B------:R-:W-:Y:S04]  /*8f960*/  STL [R1+0x44], R7 ;  /* 0x0000440701007387 */ /* 0x000fe80000100800 */
[----:B------:R-:W-:Y:S04]  /*8f970*/  STL [R1+0x38], R4 ;  /* 0x0000380401007387 */ /* 0x000fe80000100800 */
[----:B------:R-:W-:Y:S04]  /*8f980*/  STL.64 [R1+0x9b0], R8 ;  /* 0x0009b00801007387 */ /* 0x000fe80000100a00 */
[----:B------:R0:W-:Y:S01]  /*8f990*/  STL.64 [R1+0x9b8], R10 ;  /* 0x0009b80a01007387 */ /* 0x0001e20000100a00 */
[C---:B------:R-:W-:Y:S06]  /*8f9a0*/  HMMA.16816.F32 R12, R28.reuse, R2, R56 ;  /* 0x000000021c0c723c */ /* 0x040fec0000001838 */
[----:B0-----:R-:W-:Y:S06]  /*8f9b0*/  HMMA.16816.F32 R8, R28, R4, R52 ;  /* 0x000000041c08723c */ /* 0x001fec0000001834 */
[----:B------:R-:W-:Y:S01]  /*8f9c0*/  IMAD.MOV.U32 R0, RZ, RZ, R5 ;  /* 0x000000ffff007224 */ /* 0x000fe200078e0005 */
[----:B------:R0:W-:Y:S04]  /*8f9d0*/  STL [R1+0x3c], R5 ;  /* 0x00003c0501007387 */ /* 0x0001e80000100800 */
[----:B------:R-:W-:Y:S01]  /*8f9e0*/  STL [R1+0x30], R2 ;  /* 0x0000300201007387 */ /* 0x000fe20000100800 */
[----:B------:R-:W-:-:S02]  /*8f9f0*/  F2FP.F16.E5M2.UNPACK_B R4, R60.H1 ;  /* 0x0000003cff04723e */ /* 0x000fc400030004ff */
[----:B0-----:R-:W-:-:S09]  /*8fa00*/  F2FP.F16.E5M2.UNPACK_B R5, R61.H1 ;  /* 0x0000003dff05723e */ /* 0x001fd200030004ff */
[----:B------:R0:W-:Y:S04]  /*8fa10*/  STL.64 [R1+0x9f0], R8 ;  /* 0x0009f00801007387 */ /* 0x0001e80000100a00 */
[----:B------:R1:W-:Y:S04]  /*8fa20*/  STL.64 [R1+0x9f8], R10 ;  /* 0x0009f80a01007387 */ /* 0x0003e80000100a00 */
[----:B------:R-:W-:Y:S04]  /*8fa30*/  STL [R1+0x6080], R0 ;  /* 0x0060800001007387 */ /* 0x000fe80000100800 */
[----:B------:R-:W-:Y:S04]  /*8fa40*/  STL [R1+0x34], R3 ;  /* 0x0000340301007387 */ /* 0x000fe80000100800 */
[----:B0-----:R-:W2:Y:S04]  /*8fa50*/  LDL.LU R8, [R1+0x670] ;  /* 0x0006700001087983 */ /* 0x001ea80000300800 */
[----:B------:R0:W-:Y:S04]  /*8fa60*/  STL.64 [R1+0x11d0], R12 ;  /* 0x0011d00c01007387 */ /* 0x0001e80000100a00 */
[----:B------:R3:W-:Y:S04]  /*8fa70*/  STL.64 [R1+0x11d8], R14 ;  /* 0x0011d80e01007387 */ /* 0x0007e80000100a00 */
[----:B------:R4:W-:Y:S04]  /*8fa80*/  STL [R1+0x28], R4 ;  /* 0x0000280401007387 */ /* 0x0009e80000100800 */
[----:B------:R-:W2:Y:S04]  /*8fa90*/  LDL.LU R9, [R1+0x674] ;  /* 0x0006740001097983 */ /* 0x000ea80000300800 */
[----:B------:R5:W-:Y:S04]  /*8faa0*/  STL [R1+0x2c], R5 ;  /* 0x00002c0501007387 */ /* 0x000be80000100800 */
[----:B-1----:R-:W2:Y:S04]  /*8fab0*/  LDL.LU R10, [R1+0x678] ;  /* 0x00067800010a7983 */ /* 0x002ea80000300800 */
[----:B------:R-:W2:Y:S04]  /*8fac0*/  LDL.LU R11, [R1+0x67c] ;  /* 0x00067c00010b7983 */ /* 0x000ea80000300800 */
[----:B0-----:R-:W2:Y:S04]  /*8fad0*/  LDL.LU R12, [R1+0x650] ;  /* 0x00065000010c7983 */ /* 0x001ea80000300800 */
[----:B------:R-:W2:Y:S04]  /*8fae0*/  LDL.LU R13, [R1+0x654] ;  /* 0x00065400010d7983 */ /* 0x000ea80000300800 */
[----:B---3--:R-:W2:Y:S04]  /*8faf0*/  LDL.LU R14, [R1+0x658] ;  /* 0x00065800010e7983 */ /* 0x008ea80000300800 */
[----:B------:R-:W2:Y:S04]  /*8fb00*/  LDL.LU R15, [R1+0x65c] ;  /* 0x00065c00010f7983 */ /* 0x000ea80000300800 */
[----:B------:R-:W3:Y:S04]  /*8fb10*/  LDL.LU R20, [R1+0x610] ;  /* 0x0006100001147983 */ /* 0x000ee80000300800 */
[----:B------:R-:W3:Y:S04]  /*8fb20*/  LDL.LU R21, [R1+0x614] ;  /* 0x0006140001157983 */ /* 0x000ee80000300800 */
[----:B------:R-:W3:Y:S04]  /*8fb30*/  LDL.LU R22, [R1+0x618] ;  /* 0x0006180001167983 */ /* 0x000ee80000300800 */
[----:B------:R-:W3:Y:S04]  /*8fb40*/  LDL.LU R23, [R1+0x61c] ;  /* 0x00061c0001177983 */ /* 0x000ee80000300800 */
[----:B------:R-:W4:Y:S04]  /*8fb50*/  LDL.LU R44, [R1+0x5b0] ;  /* 0x0005b000012c7983 */ /* 0x000f280000300800 */
[----:B------:R-:W4:Y:S04]  /*8fb60*/  LDL.LU R45, [R1+0x5b4] ;  /* 0x0005b400012d7983 */ /* 0x000f280000300800 */
[----:B------:R-:W4:Y:S04]  /*8fb70*/  LDL.LU R46, [R1+0x5b8] ;  /* 0x0005b800012e7983 */ /* 0x000f280000300800 */
[----:B------:R-:W4:Y:S04]  /*8fb80*/  LDL.LU R47, [R1+0x5bc] ;  /* 0x0005bc00012f7983 */ /* 0x000f280000300800 */
[----:B------:R-:W5:Y:S04]  /*8fb90*/  LDL.LU R42, [R1+0x1de0] ;  /* 0x001de000012a7983 */ /* 0x000f680000300800 */
[----:B------:R-:W2:Y:S04]  /*8fba0*/  LDL.LU R43, [R1+0x1de4] ;  /* 0x001de400012b7983 */ /* 0x000ea80000300800 */
        /* <DEDUP_REMOVED lines=28> */
[----:B------:R-:W-:-:S03]  /*8fd70*/  IMAD.MOV.U32 R0, RZ, RZ, R5 ;  /* 0x000000ffff007224 */ /* 0x000fc600078e0005 */
[----:B------:R-:W3:Y:S04]  /*8fd80*/  LDL.LU R56, [R1+0x1e50] ;  /* 0x001e500001387983 */ /* 0x000ee80000300800 */
[----:B------:R-:W3:Y:S01]  /*8fd90*/  LDL.LU R57, [R1+0x1e54] ;  /* 0x001e540001397983 */ /* 0x000ee20000300800 */
[----:B----4-:R-:W-:Y:S01]  /*8fda0*/  HMMA.16816.F32 R44, R28, R4, R44 ;  /* 0x000000041c2c723c */ /* 0x010fe2000000182c */
[----:B-----5:R-:W-:Y:S02]  /*8fdb0*/  F2FP.F16.E5M2.UNPACK_B R6, R42.H1 ;  /* 0x0000002aff06723e */ /* 0x020fe400030004ff */
[----:B--2---:R-:W-:-:S03]  /*8fdc0*/  F2FP.F16.E5M2.UNPACK_B R7, R43.H1 ;  /* 0x0000002bff07723e */ /* 0x004fc600030004ff */
[----:B------:R0:W-:-:S15]  /*8fdd0*/  STL [R1+0x20], R6 ;  /* 0x0000200601007387 */ /* 0x0001de0000100800 */
[----:B------:R-:W-:-:S02]  /*8fde0*/  NOP ;  /* 0x0000000000007918 */ /* 0x000fc40000000000 */
[----:B------:R-:W-:Y:S01]  /*8fdf0*/  STL.64 [R1+0x1240], R44 ;  /* 0x0012402c01007387 */ /* 0x000fe20000100a00 */
[----:B---3--:R-:W-:Y:S01]  /*8fe00*/  HMMA.16816.F32 R36, R28, R6, R36 ;  /* 0x000000061c24723c */ /* 0x008fe20000001824 */
[----:B------:R-:W-:Y:S02]  /*8fe10*/  F2FP.F16.E5M2.UNPACK_B R4, R40.H1 ;  /* 0x00000028ff04723e */ /* 0x000fe400030004ff */
[----:B------:R-:W-:Y:S01]  /*8fe20*/  STL.64 [R1+0x1248], R46 ;  /* 0x0012482e01007387 */ /* 0x000fe20000100a00 */
[----:B------:R-:W-:-:S03]  /*8fe30*/  F2FP.F16.E5M2.UNPACK_B R5, R41.H1 ;  /* 0x00000029ff05723e */ /* 0x000fc600030004ff */
[----:B------:R-:W-:Y:S01]  /*8fe40*/  STL [R1+0x6084], R0 ;  /* 0x0060840001007387 */ /* 0x000fe20000100800 */
[----:B0-----:R-:W-:-:S03]  /*8fe50*/  F2FP.F16.E5M2.UNPACK_B R6, R26.H1 ;  /* 0x0000001aff06723e */ /* 0x001fc600030004ff */
[----:B------:R0:W-:Y:S02]  /*8fe60*/  STL [R1+0x24], R7 ;  /* 0x0000240701007387 */ /* 0x0001e40000100800 */
[----:B0-----:R-:W-:Y:S01]  /*8fe70*/  F2FP.F16.E5M2.UNPACK_B R7, R27.H1 ;  /* 0x0000001bff07723e */ /* 0x001fe200030004ff */
[C---:B------:R-:W-:Y:S06]  /*8fe80*/  HMMA.16816.F32 R32, R28.reuse, R4, R32 ;  /* 0x000000041c20723c */ /* 0x040fec0000001820 */
        /* <DEDUP_REMOVED lines=10> */
[----:B------:R-:W-:Y:S04]  /*8ff30*/  STL.64 [R1+0x5f8], R34 ;  /* 0x0005f82201007387 */ /* 0x000fe80000100a00 */
[----:B------:R0:W-:Y:S04]  /*8ff40*/  STL [R1+0x6088], R0 ;  /* 0x0060880001007387 */ /* 0x0001e80000100800 */
[----:B------:R-:W-:Y:S04]  /*8ff50*/  STL [R1+0x14], R7 ;  /* 0x0000140701007387 */ /* 0x000fe80000100800 */
[----:B------:R-:W-:Y:S01]  /*8ff60*/  STL [R1+0x8], R4 ;  /* 0x0000080401007387 */ /* 0x000fe20000100800 */
[----:B0-----:R-:W-:-:S03]  /*8ff70*/  IMAD.MOV.U32 R0, RZ, RZ, R7 ;  /* 0x000000ffff007224 */ /* 0x001fc600078e0007 */
[----:B------:R-:W-:Y:S04]  /*8ff80*/  STL.64 [R1+0x1250], R20 ;  /* 0x0012501401007387 */ /* 0x000fe80000100a00 */
[----:B------:R-:W-:Y:S04]  /*8ff90*/  STL.64 [R1+0x1258], R22 ;  /* 0x0012581601007387 */ /* 0x000fe80000100a00 */
[----:B------:R-:W-:Y:S04]  /*8ffa0*/  STL [R1+0x608c], R0 ;  /* 0x00608c0001007387 */ /* 0x000fe80000100800 */
[----:B------:R0:W-:Y:S02]  /*8ffb0*/  STL [R1+0xc], R5 ;  /* 0x00000c0501007387 */ /* 0x0001e40000100800 */
[----:B0-----:R-:W-:Y:S01]  /*8ffc0*/  HMMA.16816.F32 R4, R28, R4, R16 ;  /* 0x000000041c04723c */ /* 0x001fe20000001810 */
[----:B------:R-:W-:-:S02]  /*8ffd0*/  F2FP.F16.E5M2.UNPACK_B R2, R2.H1 ;  /* 0x00000002ff02723e */ /* 0x000fc400030004ff */
[----:B------:R-:W-:-:S03]  /*8ffe0*/  F2FP.F16.E5M2.UNPACK_B R3, R3.H1 ;  /* 0x00000003ff03723e */ /* 0x000fc600030004ff */
[----:B------:R-:W-:-:S15]  /*8fff0*/  STL [R1], R2 ;  /* 0x0000000201007387 */ /* 0x000fde0000100800 */
[----:B------:R-:W-:-:S02]  /*90000*/  NOP ;  /* 0x0000000000007918 */ /* 0x000fc40000000000 */
[----:B------:R-:W-:Y:S04]  /*90010*/  STL.64 [R1+0x1260], R4 ;  /* 0x0012600401007387 */ /* 0x000fe80000100a00 */
[----:B------:R0:W-:Y:S02]  /*90020*/  STL.64 [R1+0x1268], R6 ;  /* 0x0012680601007387 */ /* 0x0001e40000100a00 */
[----:B0-----:R-:W-:Y:S01]  /*90030*/  HMMA.16816.F32 R4, R28, R2, R12 ;  /* 0x000000021c04723c */ /* 0x001fe2000000180c */
[----:B------:R-:W-:Y:S02]  /*90040*/  F2FP.F16.E5M2.UNPACK_B R60, R60.H1 ;  /* 0x0000003cff3c723e */ /* 0x000fe400030004ff */
[----:B------:R-:W-:-:S03]  /*90050*/  F2FP.F16.E5M2.UNPACK_B R61, R61.H1 ;  /* 0x0000003dff3d723e */ /* 0x000fc600030004ff */
[----:B------:R-:W-:-:S15]  /*90060*/  STL [R1+0x4], R3 ;  /* 0x0000040301007387 */ /* 0x000fde0000100800 */
[----:B------:R-:W-:-:S02]  /*90070*/  NOP ;  /* 0x0000000000007918 */ /* 0x000fc40000000000 */
[----:B------:R-:W-:Y:S04]  /*90080*/  STL.64 [R1+0x1270], R4 ;  /* 0x0012700401007387 */ /* 0x000fe80000100a00 */
[----:B------:R0:W-:Y:S02]  /*90090*/  STL.64 [R1+0x1278], R6 ;  /* 0x0012780601007387 */ /* 0x0001e40000100a00 */
[----:B0-----:R-:W-:Y:S01]  /*900a0*/  HMMA.16816.F32 R4, R28, R60, R8 ;  /* 0x0000003c1c04723c */ /* 0x001fe20000001808 */
[----:B------:R-:W-:Y:S02]  /*900b0*/  F2FP.F16.E5M2.UNPACK_B R58, R58.H1 ;  /* 0x0000003aff3a723e */ /* 0x000fe400030004ff */
[----:B------:R-:W-:-:S03]  /*900c0*/  F2FP.F16.E5M2.UNPACK_B R59, R59.H1 ;  /* 0x0000003bff3b723e */ /* 0x000fc600030004ff */
[----:B------:R-:W-:-:S15]  /*900d0*/  STL.64 [R1+0x5f70], R60 ;  /* 0x005f703c01007387 */ /* 0x000fde0000100a00 */
[----:B------:R-:W-:-:S02]  /*900e0*/  NOP ;  /* 0x0000000000007918 */ /* 0x000fc40000000000 */
[----:B------:R-:W-:Y:S04]  /*900f0*/  STL.64 [R1+0x1280], R4 ;  /* 0x0012800401007387 */ /* 0x000fe80000100a00 */
[----:B------:R0:W-:Y:S04]  /*90100*/  STL.64 [R1+0x1288], R6 ;  /* 0x0012880601007387 */ /* 0x0001e80000100a00 */
[----:B------:R-:W2:Y:S01]  /*90110*/  LDL.LU R24, [R1+0x770] ;  /* 0x0007700001187983 */ /* 0x000ea20000300800 */
[----:B0-----:R-:W-:-:S15]  /*90120*/  HMMA.16816.F32 R4, R28, R58, R52 ;  /* 0x0000003a1c04723c */ /* 0x001fde0000001834 */
[----:B------:R-:W-:-:S08]  /*90130*/  NOP ;  /* 0x0000000000007918 */ /* 0x000fd00000000000 */
[----:B------:R0:W-:Y:S04]  /*90140*/  STL.64 [R1+0x1290], R4 ;  /* 0x0012900401007387 */ /* 0x0001e80000100a00 */
[----:B------:R1:W-:Y:S04]  /*90150*/  STL.64 [R1+0x1298], R6 ;  /* 0x0012980601007387 */ /* 0x0003e80000100a00 */
[----:B------:R-:W2:Y:S04]  /*90160*/  LDL.LU R25, [R1+0x774] ;  /* 0x0007740001197983 */ /* 0x000ea80000300800 */
[----:B------:R-:W2:Y:S04]  /*90170*/  LDL.LU R26, [R1+0x778] ;  /* 0x00077800011a7983 */ /* 0x000ea80000300800 */
        /* <DEDUP_REMOVED lines=10> */
[----:B------:R-:W5:Y:S04]  /*90220*/  LDL.LU R49, [R1+0x6b4] ;  /* 0x0006b40001317983 */ /* 0x000f680000300800 */
[----:B------:R-:W5:Y:S04]  /*90230*/  LDL.LU R50, [R1+0x6b8] ;  /* 0x0006b80001327983 */ /* 0x000f680000300800 */
[----:B------:R-:W5:Y:S04]  /*90240*/  LDL.LU R51, [R1+0x6bc] ;  /* 0x0006bc0001337983 */ /* 0x000f680000300800 */
[----:B------:R-:W2:Y:S04]  /*90250*/  LDL.LU R54, [R1+0x1e60] ;  /* 0x001e600001367983 */ /* 0x000ea80000300800 */
[----:B------:R-:W3:Y:S04]  /*90260*/  LDL.LU R55, [R1+0x1e64] ;  /* 0x001e640001377983 */ /* 0x000ee80000300800 */
[----:B0-----:R-:W4:Y:S04]  /*90270*/  LDL.LU R4, [R1+0x6d0] ;  /* 0x0006d00001047983 */ /* 0x001f280000300800 */
[----:B------:R-:W4:Y:S04]  /*90280*/  LDL.LU R5, [R1+0x6d4] ;  /* 0x0006d40001057983 */ /* 0x000f280000300800 */
[----:B-1----:R-:W4:Y:S04]  /*90290*/  LDL.LU R6, [R1+0x6d8] ;  /* 0x0006d80001067983 */ /* 0x002f280000300800 */
[----:B------:R-:W4:Y:S04]  /*902a0*/  LDL.LU R7, [R1+0x6dc] ;  /* 0x0006dc0001077983 */ /* 0x000f280000300800 */
[----:B------:R-:W4:Y:S04]  /*902b0*/  LDL.LU R52, [R1+0x1e70] ;  /* 0x001e700001347983 */ /* 0x000f280000300800 */
[----:B------:R-:W4:Y:S01]  /*902c0*/  LDL.LU R53, [R1+0x1e74] ;  /* 0x001e740001357983 */ /* 0x000f220000300800 */
[----:B------:R-:W-:-:S03]  /*902d0*/  IMAD.MOV.U32 R0, RZ, RZ, R3 ;  /* 0x000000ffff007224 */ /* 0x000fc600078e0003 */
        /* <DEDUP_REMOVED lines=24> */
[----:B------:R-:W-:-:S02]  /*90460*/  F2FP.F16.E5M2.UNPACK_B R56, R56.H1 ;  /* 0x00000038ff38723e */ /* 0x000fc400030004ff */
[----:B------:R-:W-:-:S07]  /*90470*/  F2FP.F16.E5M2.UNPACK_B R57, R57.H1 ;  /* 0x00000039ff39723e */ /* 0x000fce00030004ff */
[----:B-----5:R-:W-:Y:S01]  /*90480*/  HMMA.16816.F32 R48, R28, R56, R48 ;  /* 0x000000381c30723c */ /* 0x020fe20000001830 */
[----:B--2---:R-:W-:Y:S02]  /*90490*/  F2FP.F16.E5M2.UNPACK_B R54, R54.H1 ;  /* 0x00000036ff36723e */ /* 0x004fe400030004ff */
[----:B---3--:R-:W-:-:S07]  /*904a0*/  F2FP.F16.E5M2.UNPACK_B R55, R55.H1 ;  /* 0x00000037ff37723e */ /* 0x008fce00030004ff */
[----:B----4-:R-:W-:-:S13]  /*904b0*/  HMMA.16816.F32 R4, R28, R54, R4 ;  /* 0x000000361c04723c */ /* 0x010fda0000001804 */
[----:B------:R-:W-:Y:S01]  /*904c0*/  STL.64 [R1+0x12a0], R48 ;  /* 0x0012a03001007387 */ /* 0x000fe20000100a00 */
[----:B------:R-:W-:-:S03]  /*904d0*/  F2FP.F16.E5M2.UNPACK_B R52, R52.H1 ;  /* 0x00000034ff34723e */ /* 0x000fc600030004ff */
[----:B------:R0:W-:Y:S01]  /*904e0*/  STL.64 [R1+0x12a8], R50 ;  /* 0x0012a83201007387 */ /* 0x0001e20000100a00 */
[----:B------:R-:W-:-:S03]  /*904f0*/  F2FP.F16.E5M2.UNPACK_B R53, R53.H1 ;  /* 0x00000035ff35723e */ /* 0x000fc600030004ff */
[----:B0-----:R-:W2:Y:S04]  /*90500*/  LDL.LU.64 R50, [R1+0x6230] ;  /* 0x0062300001327983 */ /* 0x001ea80000300a00 */
[----:B------:R-:W-:Y:S04]  /*90510*/  STL.64 [R1+0x5f38], R58 ;  /* 0x005f383a01007387 */ /* 0x000fe80000100a00 */
[----:B------:R-:W-:Y:S04]  /*90520*/  STL.64 [R1+0x5f30], R56 ;  /* 0x005f303801007387 */ /* 0x000fe80000100a00 */
[----:B------:R-:W-:Y:S04]  /*90530*/  STL.64 [R1+0x12b0], R4 ;  /* 0x0012b00401007387 */ /* 0x000fe80000100a00 */
[----:B------:R0:W-:Y:S02]  /*90540*/  STL.64 [R1+0x12b8], R6 ;  /* 0x0012b80601007387 */ /* 0x0001e40000100a00 */
[----:B0-----:R-:W-:Y:S01]  /*90550*/  HMMA.16816.F32 R4, R28, R52, R44 ;  /* 0x000000341c04723c */ /* 0x001fe2000000182c */
[----:B------:R-:W-:-:S02]  /*90560*/  F2FP.F16.E5M2.UNPACK_B R2, R2.H1 ;  /* 0x00000002ff02723e */ /* 0x000fc400030004ff */
[----:B------:R-:W-:Y:S01]  /*90570*/  F2FP.F16.E5M2.UNPACK_B R3, R3.H1 ;  /* 0x00000003ff03723e */ /* 0x000fe200030004ff */
[----:B------:R-:W-:Y:S04]  /*90580*/  STL.64 [R1+0x5f48], R54 ;  /* 0x005f483601007387 */ /* 0x000fe80000100a00 */
[----:B------:R-:W-:-:S15]  /*90590*/  STL.64 [R1+0x5f40], R52 ;  /* 0x005f403401007387 */ /* 0x000fde0000100a00 */
        /* <DEDUP_REMOVED lines=8> */
[----:B------:R0:W-:Y:S02]  /*90620*/  STL.64 [R1+0x12d8], R6 ;  /* 0x0012d80601007387 */ /* 0x0001e40000100a00 */
[----:B0-----:R-:W-:Y:S01]  /*90630*/  HMMA.16816.F32 R4, R28, R8, R36 ;  /* 0x000000081c04723c */ /* 0x001fe20000001824 */
[----:B------:R-:W-:Y:S02]  /*90640*/  F2FP.F16.E5M2.UNPACK_B R10, R10.H1 ;  /* 0x0000000aff0a723e */ /* 0x000fe400030004ff */
[----:B------:R-:W-:-:S15]  /*90650*/  F2FP.F16.E5M2.UNPACK_B R11, R11.H1 ;  /* 0x0000000bff0b723e */ /* 0x000fde00030004ff */
[----:B------:R-:W-:-:S05]  /*90660*/  NOP ;  /* 0x0000000000007918 */ /* 0x000fca0000000000 */
[----:B------:R-:W-:Y:S04]  /*90670*/  STL.64 [R1+0x12e0], R4 ;  /* 0x0012e00401007387 */ /* 0x000fe80000100a00 */
[----:B------:R0:W-:Y:S02]  /*90680*/  STL.64 [R1+0x12e8], R6 ;  /* 0x0012e80601007387 */ /* 0x0001e40000100a00 */
[----:B0-----:R-:W-:Y:S01]  /*90690*/  HMMA.16816.F32 R4, R28, R10, R32 ;  /* 0x0000000a1c04723c */ /* 0x001fe20000001820 */
[----:B------:R-:W-:Y:S02]  /*906a0*/  F2FP.F16.E5M2.UNPACK_B R12, R12.H1 ;  /* 0x0000000cff0c723e */ /* 0x000fe400030004ff */
[----:B------:R-:W-:-:S03]  /*906b0*/  F2FP.F16.E5M2.UNPACK_B R13, R13.H1 ;  /* 0x0000000dff0d723e */ /* 0x000fc600030004ff */
[----:B------:R-:W-:Y:S04]  /*906c0*/  STL.64 [R1+0x5f20], R10 ;  /* 0x005f200a01007387 */ /* 0x000fe80000100a00 */
[----:B------:R-:W-:-:S13]  /*906d0*/  STL.64 [R1+0x5f18], R8 ;  /* 0x005f180801007387 */ /* 0x000fda0000100a00 */
[----:B------:R-:W-:Y:S04]  /*906e0*/  STL.64 [R1+0x12f0], R4 ;  /* 0x0012f00401007387 */ /* 0x000fe80000100a00 */
[----:B------:R0:W-:Y:S02]  /*906f0*/  STL.64 [R1+0x12f8], R6 ;  /* 0x0012f80601007387 */ /* 0x0001e40000100a00 */
[----:B0-----:R-:W-:Y:S01]  /*90700*/  HMMA.16816.F32 R4, R28, R12, R24 ;  /* 0x0000000c1c04723c */ /* 0x001fe20000001818 */
[----:B------:R-:W-:Y:S02]  /*90710*/  F2FP.F16.E5M2.UNPACK_B R14, R14.H1 ;  /* 0x0000000eff0e723e */ /* 0x000fe400030004ff */
[----:B------:R-:W-:-:S15]  /*90720*/  F2FP.F16.E5M2.UNPACK_B R15, R15.H1 ;  /* 0x0000000fff0f723e */ /* 0x000fde00030004ff */
[----:B------:R-:W-:-:S05]  /*90730*/  NOP ;  /* 0x0000000000007918 */ /* 0x000fca0000000000 */
[----:B------:R-:W-:Y:S04]  /*90740*/  STL.64 [R1+0x1300], R4 ;  /* 0x0013000401007387 */ /* 0x000fe80000100a00 */
[----:B------:R0:W-:Y:S04]  /*90750*/  STL.64 [R1+0x1308], R6 ;  /* 0x0013080601007387 */ /* 0x0001e80000100a00 */
[----:B------:R-:W3:Y:S01]  /*90760*/  LDL.LU R44, [R1+0x890] ;  /* 0x00089000012c7983 */ /* 0x000ee20000300800 */
[----:B0-----:R-:W-:-:S15]  /*90770*/  HMMA.16816.F32 R4, R28, R14, R20 ;  /* 0x0000000e1c04723c */ /* 0x001fde0000001814 */
[----:B------:R-:W-:-:S08]  /*90780*/  NOP ;  /* 0x0000000000007918 */ /* 0x000fd00000000000 */
[----:B------:R0:W-:Y:S04]  /*90790*/  STL.64 [R1+0x1310], R4 ;  /* 0x0013100401007387 */ /* 0x0001e80000100a00 */
[----:B------:R1:W-:Y:S04]  /*907a0*/  STL.64 [R1+0x1318], R6 ;  /* 0x0013180601007387 */ /* 0x0003e80000100a00 */
        /* <DEDUP_REMOVED lines=39> */
[----:B------:R-:W-:Y:S04]  /*90a20*/  STL.64 [R1+0x5f00], R14 ;  /* 0x005f000e01007387 */ /* 0x000fe80000100a00 */
[----:B------:R0:W-:Y:S04]  /*90a30*/  STL.64 [R1+0x5ef8], R12 ;  /* 0x005ef80c01007387 */ /* 0x0001e80000100a00 */
[----:B0-----:R-:W4:Y:S04]  /*90a40*/  LDL.LU R12, [R1+0x7c0] ;  /* 0x0007c000010c7983 */ /* 0x001f280000300800 */
[----:B------:R-:W4:Y:S04]  /*90a50*/  LDL.LU R13, [R1+0x7c4] ;  /* 0x0007c400010d7983 */ /* 0x000f280000300800 */
[----:B------:R-:W4:Y:S04]  /*90a60*/  LDL.LU R14, [R1+0x7c8] ;  /* 0x0007c800010e7983 */ /* 0x000f280000300800 */
[----:B------:R-:W4:Y:S01]  /*90a70*/  LDL.LU R15, [R1+0x7cc] ;  /* 0x0007cc00010f7983 */ /* 0x000f220000300800 */
[----:B------:R-:W-:-:S02]  /*90a80*/  F2FP.F16.E5M2.UNPACK_B R16, R16.H1 ;  /* 0x00000010ff10723e */ /* 0x000fc400030004ff */
[----:B------:R-:W-:Y:S02]  /*90a90*/  F2FP.F16.E5M2.UNPACK_B R17, R17.H1 ;  /* 0x00000011ff11723e */ /* 0x000fe400030004ff */
[----:B--2---:R-:W-:Y:S02]  /*90aa0*/  F2FP.F16.E5M2.UNPACK_B R18, R18.H1 ;  /* 0x00000012ff12723e */ /* 0x004fe400030004ff */
[----:B---3--:R-:W-:-:S07]  /*90ab0*/  F2FP.F16.E5M2.UNPACK_B R19, R19.H1 ;  /* 0x00000013ff13723e */ /* 0x008fce00030004ff */
[----:B-----5:R-:W-:Y:S01]  /*90ac0*/  HMMA.16816.F32 R8, R28, R18, R8 ;  /* 0x000000121c08723c */ /* 0x020fe20000001808 */
[----:B----4-:R-:W-:Y:S02]  /*90ad0*/  F2FP.F16.E5M2.UNPACK_B R20, R20.H1 ;  /* 0x00000014ff14723e */ /* 0x010fe400030004ff */
[----:B------:R-:W-:Y:S02]  /*90ae0*/  F2FP.F16.E5M2.UNPACK_B R21, R21.H1 ;  /* 0x00000015ff15723e */ /* 0x000fe400030004ff */
[----:B------:R-:W-:Y:S02]  /*90af0*/  F2FP.F16.E5M2.UNPACK_B R22, R22.H1 ;  /* 0x00000016ff16723e */ /* 0x000fe400030004ff */
[----:B------:R-:W-:Y:S02]  /*90b00*/  F2FP.F16.E5M2.UNPACK_B R23, R23.H1 ;  /* 0x00000017ff17723e */ /* 0x000fe400030004ff */
[----:B------:R-:W-:Y:S02]  /*90b10*/  F2FP.F16.E5M2.UNPACK_B R24, R24.H1 ;  /* 0x00000018ff18723e */ /* 0x000fe400030004ff */
[----:B------:R-:W-:-:S02]  /*90b20*/  F2FP.F16.E5M2.UNPACK_B R25, R25.H1 ;  /* 0x00000019ff19723e */ /* 0x000fc400030004ff */
[----:B------:R-:W-:-:S05]  /*90b30*/  F2FP.F16.E5M2.UNPACK_B R26, R26.H1 ;  /* 0x0000001aff1a723e */ /* 0x000fca00030004ff */
[C---:B------:R-:W-:Y:S06]  /*90b40*/  HMMA.16816.F32 R4, R28.reuse, R24, R4 ;  /* 0x000000181c04723c */ /* 0x040fec0000001804 */
[----:B------:R-:W-:-:S15]  /*90b50*/  HMMA.16816.F32 R12, R28, R16, R12 ;  /* 0x000000101c0c723c */ /* 0x000fde000000180c */
[----:B------:R-:W-:-:S08]  /*90b60*/  NOP ;  /* 0x0000000000007918 */ /* 0x000fd00000000000 */
[----:B------:R-:W-:Y:S04]  /*90b70*/  STL.64 [R1+0x1320], R12 ;  /* 0x0013200c01007387 */ /* 0x000fe80000100a00 */
[----:B------:R-:W-:Y:S04]  /*90b80*/  STL.64 [R1+0x1328], R14 ;  /* 0x0013280e01007387 */ /* 0x000fe80000100a00 */
[----:B------:R-:W-:Y:S04]  /*90b90*/  STL.64 [R1+0x5ee0], R18 ;  /* 0x005ee01201007387 */ /* 0x000fe80000100a00 */
[----:B------:R-:W-:Y:S04]  /*90ba0*/  STL.64 [R1+0x5ed8], R16 ;  /* 0x005ed81001007387 */ /* 0x000fe80000100a00 */
[----:B------:R-:W-:Y:S04]  /*90bb0*/  STL.64 [R1+0x1330], R8 ;  /* 0x0013300801007387 */ /* 0x000fe80000100a00 */
[----:B------:R0:W-:Y:S02]  /*90bc0*/  STL.64 [R1+0x1338], R10 ;  /* 0x0013380a01007387 */ /* 0x0001e40000100a00 */
[----:B0-----:R-:W-:Y:S01]  /*90bd0*/  HMMA.16816.F32 R8, R28, R20, R52 ;  /* 0x000000141c08723c */ /* 0x001fe20000001834 */
[----:B------:R-:W-:-:S15]  /*90be0*/  F2FP.F16.E5M2.UNPACK_B R27, R27.H1 ;  /* 0x0000001bff1b723e */ /* 0x000fde00030004ff */
[----:B------:R-:W-:-:S07]  /*90bf0*/  NOP ;  /* 0x0000000000007918 */ /* 0x000fce0000000000 */
[----:B------:R-:W-:Y:S04]  /*90c00*/  STL.64 [R1+0x1340], R8 ;  /* 0x0013400801007387 */ /* 0x000fe80000100a00 */
[----:B------:R0:W-:Y:S02]  /*90c10*/  STL.64 [R1+0x1348], R10 ;  /* 0x0013480a01007387 */ /* 0x0001e40000100a00 */
[----:B0-----:R-:W-:Y:S06]  /*90c20*/  HMMA.16816.F32 R8, R28, R22, R56 ;  /* 0x000000161c08723c */ /* 0x001fec0000001838 */
[----:B------:R-:W-:Y:S04]  /*90c30*/  STL.64 [R1+0x5ec0], R22 ;  /* 0x005ec01601007387 */ /* 0x000fe80000100a00 */
[----:B------:R-:W-:-:S13]  /*90c40*/  STL.64 [R1+0x5eb8], R20 ;  /* 0x005eb81401007387 */ /* 0x000fda0000100a00 */
[----:B------:R-:W-:Y:S04]  /*90c50*/  STL.64 [R1+0x1350], R8 ;  /* 0x0013500801007387 */ /* 0x000fe80000100a00 */
[----:B------:R-:W-:Y:S04]  /*90c60*/  STL.64 [R1+0x1358], R10 ;  /* 0x0013580a01007387 */ /* 0x000fe80000100a00 */
[----:B------:R-:W-:Y:S04]  /*90c70*/  STL.64 [R1+0x1370], R4 ;  /* 0x0013700401007387 */ /* 0x000fe80000100a00 */
[----:B------:R0:W-:Y:S02]  /*90c80*/  STL.64 [R1+0x1378], R6 ;  /* 0x0013780601007387 */ /* 0x0001e40000100a00 */
[----:B0-----:R-:W-:Y:S01]  /*90c90*/  HMMA.16816.F32 R4, R28, R26, R44 ;  /* 0x0000001a1c04723c */ /* 0x001fe2000000182c */
[----:B------:R-:W-:-:S02]  /*90ca0*/  F2FP.F16.E5M2.UNPACK_B R32, R32.H1 ;  /* 0x00000020ff20723e */ /* 0x000fc400030004ff */
[----:B------:R-:W-:-:S03]  /*90cb0*/  F2FP.F16.E5M2.UNPACK_B R33, R33.H1 ;  /* 0x00000021ff21723e */ /* 0x000fc600030004ff */
[----:B------:R-:W-:Y:S04]  /*90cc0*/  STL.64 [R1+0x5eb0], R26 ;  /* 0x005eb01a01007387 */ /* 0x000fe80000100a00 */
[----:B------:R-:W-:-:S13]  /*90cd0*/  STL.64 [R1+0x5ea8], R24 ;  /* 0x005ea81801007387 */ /* 0x000fda0000100a00 */
[----:B------:R-:W-:Y:S04]  /*90ce0*/  STL.64 [R1+0x890], R4 ;  /* 0x0008900401007387 */ /* 0x000fe80000100a00 */
[----:B------:R0:W-:Y:S02]  /*90cf0*/  STL.64 [R1+0x898], R6 ;  /* 0x0008980601007387 */ /* 0x0001e40000100a00 */
[----:B0-----:R-:W-:-:S15]  /*90d00*/  HMMA.16816.F32 R4, R28, R32, R40 ;  /* 0x000000201c04723c */ /* 0x001fde0000001828 */
[----:B------:R-:W-:-:S08]  /*90d10*/  NOP ;  /* 0x0000000000007918 */ /* 0x000fd00000000000 */
[----:B------:R0:W-:Y:S04]  /*90d20*/  STL.64 [R1+0x8b0], R4 ;  /* 0x0008b00401007387 */ /* 0x0001e80000100a00 */
[----:B------:R1:W-:Y:S04]  /*90d30*/  STL.64 [R1+0x8b8], R6 ;  /* 0x0008b80601007387 */ /* 0x0003e80000100a00 */
[----:B------:R-:W2:Y:S04]  /*90d40*/  LDL.LU R52, [R1+0x9a0] ;  /* 0x0009a00001347983 */ /* 0x000ea80000300800 */
        /* <DEDUP_REMOVED lines=16> */
[----:B------:R-:W2:Y:S04]  /*90e50*/  LDL.LU R21, [R1+0x904] ;  /* 0x0009040001157983 */ /* 0x000ea80000300800 */
[----:B------:R-:W2:Y:S04]  /*90e60*/  LDL.LU R22, [R1+0x908] ;  /* 0x0009080001167983 */ /* 0x000ea80000300800 */
        /* <DEDUP_REMOVED lines=16> */
[----:B------:R-:W4:Y:S04]  /*90f70*/  LDL.LU R5, [R1+0x2078] ;  /* 0x0020780001057983 */ /* 0x000f280000300800 */
        /* <DEDUP_REMOVED lines=13> */
[----:B------:R-:W-:Y:S02]  /*91050*/  F2FP.F16.E5M2.UNPACK_B R35, R35.H1 ;  /* 0x00000023ff23723e */ /* 0x000fe400030004ff */
[----:B------:R-:W-:Y:S02]  /*91060*/  F2FP.F16.E5M2.UNPACK_B R36, R36.H1 ;  /* 0x00000024ff24723e */ /* 0x000fe400030004ff */
[----:B------:R-:W-:Y:S01]  /*91070*/  F2FP.F16.E5M2.UNPACK_B R37, R37.H1 ;  /* 0x00000025ff25723e */ /* 0x000fe200030004ff */
[----:B------:R-:W-:Y:S04]  /*91080*/  STL.64 [R1+0x5ed0], R34 ;  /* 0x005ed02201007387 */ /* 0x000fe80000100a00 */
[----:B------:R-:W-:Y:S01]  /*91090*/  STL.64 [R1+0x5ec8], R32 ;  /* 0x005ec82001007387 */ /* 0x000fe20000100a00 */
[C---:B-----5:R-:W-:Y:S06]  /*910a0*/  HMMA.16816.F32 R24, R28.reuse, R34, R24 ;  /* 0x000000221c18723c */ /* 0x060fec0000001818 */
[----:B--2---:R-:W-:Y:S01]  /*910b0*/  HMMA.16816.F32 R20, R28, R36, R20 ;  /* 0x000000241c14723c */ /* 0x004fe20000001814 */
[----:B---3--:R-:W-:-:S02]  /*910c0*/  F2FP.F16.E5M2.UNPACK_B R38, R38.H1 ;  /* 0x00000026ff26723e */ /* 0x008fc400030004ff */
[----:B----4-:R-:W-:Y:S02]  /*910d0*/  F2FP.F16.E5M2.UNPACK_B R39, R39.H1 ;  /* 0x00000027ff27723e */ /* 0x010fe400030004ff */
[----:B------:R-:W-:Y:S02]  /*910e0*/  F2FP.F16.E5M2.UNPACK_B R40, R40.H1 ;  /* 0x00000028ff28723e */ /* 0x000fe400030004ff */
[----:B------:R-:W-:-:S03]  /*910f0*/  F2FP.F16.E5M2.UNPACK_B R41, R41.H1 ;  /* 0x00000029ff29723e */ /* 0x000fc600030004ff */
[C---:B------:R-:W-:Y:S06]  /*91100*/  HMMA.16816.F32 R16, R28.reuse, R38, R16 ;  /* 0x000000261c10723c */ /* 0x040fec0000001810 */
[----:B------:R-:W-:Y:S01]  /*91110*/  HMMA.16816.F32 R12, R28, R40, R12 ;  /* 0x000000281c0c723c */ /* 0x000fe2000000180c */
[----:B------:R-:W-:Y:S02]  /*91120*/  F2FP.F16.E5M2.UNPACK_B R42, R42.H1 ;  /* 0x0000002aff2a723e */ /* 0x000fe400030004ff */
[----:B------:R-:W-:-:S07]  /*91130*/  F2FP.F16.E5M2.UNPACK_B R43, R43.H1 ;  /* 0x0000002bff2b723e */ /* 0x000fce00030004ff */
[----:B------:R-:W-:Y:S01]  /*91140*/  HMMA.16816.F32 R8, R28, R42, R8 ;  /* 0x0000002a1c08723c */ /* 0x000fe20000001808 */
[----:B------:R-:W-:Y:S04]  /*91150*/  STL.64 [R1+0x8e0], R24 ;  /* 0x0008e01801007387 */ /* 0x000fe80000100a00 */
[----:B------:R-:W-:Y:S04]  /*91160*/  STL.64 [R1+0x8e8], R26 ;  /* 0x0008e81a01007387 */ /* 0x000fe80000100a00 */
[----:B------:R-:W-:Y:S04]  /*91170*/  STL.64 [R1+0x900], R20 ;  /* 0x0009001401007387 */ /* 0x000fe80000100a00 */
[----:B------:R-:W-:Y:S01]  /*91180*/  STL.64 [R1+0x908], R22 ;  /* 0x0009081601007387 */ /* 0x000fe20000100a00 */
[----:B------:R-:W-:-:S03]  /*91190*/  F2FP.F16.E5M2.UNPACK_B R44, R44.H1 ;  /* 0x0000002cff2c723e */ /* 0x000fc600030004ff */
[----:B------:R-:W-:Y:S01]  /*911a0*/  STL.64 [R1+0x5ef0], R38 ;  /* 0x005ef02601007387 */ /* 0x000fe20000100a00 */
[----:B------:R-:W-:-:S03]  /*911b0*/  F2FP.F16.E5M2.UNPACK_B R45, R45.H1 ;  /* 0x0000002dff2d723e */ /* 0x000fc600030004ff */
        /* <DEDUP_REMOVED lines=8> */
[----:B------:R0:W-:Y:S02]  /*91240*/  STL.64 [R1+0x988], R10 ;  /* 0x0009880a01007387 */ /* 0x0001e40000100a00 */
[----:B0-----:R-:W-:Y:S01]  /*91250*/  HMMA.16816.F32 R8, R28, R44, R52 ;  /* 0x0000002c1c08723c */ /* 0x001fe20000001834 */
[----:B------:R-:W-:-:S02]  /*91260*/  F2FP.F16.E5M2.UNPACK_B R46, R46.H1 ;  /* 0x0000002eff2e723e */ /* 0x000fc400030004ff */
[----:B------:R-:W-:-:S15]  /*91270*/  F2FP.F16.E5M2.UNPACK_B R47, R47.H1 ;  /* 0x0000002fff2f723e */ /* 0x000fde00030004ff */
[----:B------:R-:W-:-:S05]  /*91280*/  NOP ;  /* 0x0000000000007918 */ /* 0x000fca0000000000 */
[----:B------:R-:W-:Y:S04]  /*91290*/  STL.64 [R1+0x9a0], R8 ;  /* 0x0009a00801007387 */ /* 0x000fe80000100a00 */
[----:B------:R0:W-:Y:S02]  /*912a0*/  STL.64 [R1+0x9a8], R10 ;  /* 0x0009a80a01007387 */ /* 0x0001e40000100a00 */
[----:B0-----:R-:W-:Y:S01]  /*912b0*/  HMMA.16816.F32 R8, R28, R46, R56 ;  /* 0x0000002e1c08723c */ /* 0x001fe20000001838 */
[----:B------:R-:W-:Y:S02]  /*912c0*/  IMAD R6, R6, 0x100, R60 ;  /* 0x0000010006067824 */ /* 0x000fe400078e023c */
[----:B------:R-:W-:Y:S02]  /*912d0*/  IMAD.MOV.U32 R60, RZ, RZ, R50 ;  /* 0x000000ffff3c7224 */ /* 0x000fe400078e0032 */
[----:B------:R-:W2:Y:S01]  /*912e0*/  LDL.LU R50, [R1+0x6228] ;  /* 0x0062280001327983 */ /* 0x000ea20000300800 */
[----:B------:R-:W-:-:S02]  /*912f0*/  IMAD R7, R7, 0x100, R61 ;  /* 0x0000010007077824 */ /* 0x000fc400078e023d */
[----:B------:R-:W-:-:S15]  /*91300*/  IMAD.MOV.U32 R61, RZ, RZ, R51 ;  /* 0x000000ffff3d7224 */ /* 0x000fde00078e0033 */
[----:B------:R0:W-:Y:S04]  /*91310*/  STL.64 [R1+0x9e0], R8 ;  /* 0x0009e00801007387 */ /* 0x0001e80000100a00 */
[----:B------:R1:W-:Y:S04]  /*91320*/  STL.64 [R1+0x9e8], R10 ;  /* 0x0009e80a01007387 */ /* 0x0003e80000100a00 */
[----:B------:R-:W3:Y:S04]  /*91330*/  LDL.LU R51, [R1+0x6224] ;  /* 0x0062240001337983 */ /* 0x000ee80000300800 */
[----:B------:R-:W4:Y:S04]  /*91340*/  LDL.LU R56, [R1+0x1090] ;  /* 0x0010900001387983 */ /* 0x000f280000300800 */
[----:B------:R-:W4:Y:S04]  /*91350*/  LDL.LU R57, [R1+0x1094] ;  /* 0x0010940001397983 */ /* 0x000f280000300800 */
[----:B------:R-:W5:Y:S04]  /*91360*/  LDL.LU R58, [R1+0x1098] ;  /* 0x00109800013a7983 */ /* 0x000f680000300800 */
[----:B------:R-:W5:Y:S01]  /*91370*/  LDL.LU R59, [R1+0x109c] ;  /* 0x00109c00013b7983 */ /* 0x000f620000300800 */
[----:B--2---:R-:W-:-:S02]  /*91380*/  IMAD.MOV.U32 R55, RZ, RZ, R50 ;  /* 0x000000ffff377224 */ /* 0x004fc400078e0032 */
[----:B---3--:R-:W-:Y:S01]  /*91390*/  IMAD.MOV.U32 R54, RZ, RZ, R51 ;  /* 0x000000ffff367224 */ /* 0x008fe200078e0033 */
[----:B-----5:R-:W-:Y:S04]  /*913a0*/  STL.64 [R1+0x6098], R58 ;  /* 0x0060983a01007387 */ /* 0x020fe80000100a00 */
[----:B----4-:R-:W-:Y:S04]  /*913b0*/  STL.64 [R1+0x6090], R56 ;  /* 0x0060903801007387 */ /* 0x010fe80000100a00 */
[----:B------:R-:W2:Y:S04]  /*913c0*/  LDL.LU R51, [R1+0x6220] ;  /* 0x0062200001337983 */ /* 0x000ea80000300800 */
[----:B------:R-:W3:Y:S04]  /*913d0*/  LDL.LU R50, [R1+0x621c] ;  /* 0x00621c0001327983 */ /* 0x000ee80000300800 */
[----:B0-----:R-:W4:Y:S04]  /*913e0*/  LDL.LU R8, [R1+0x10a0] ;  /* 0x0010a00001087983 */ /* 0x001f280000300800 */
[----:B------:R-:W4:Y:S04]  /*913f0*/  LDL.LU R9, [R1+0x10a4] ;  /* 0x0010a40001097983 */ /* 0x000f280000300800 */
[----:B-1----:R-:W5:Y:S04]  /*91400*/  LDL.LU R10, [R1+0x10a8] ;  /* 0x0010a800010a7983 */ /* 0x002f680000300800 */
[----:B------:R-:W5:Y:S01]  /*91410*/  LDL.LU R11, [R1+0x10ac] ;  /* 0x0010ac00010b7983 */ /* 0x000f620000300800 */
[----:B--2---:R-:W-:-:S02]  /*91420*/  IMAD.MOV.U32 R53, RZ, RZ, R51 ;  /* 0x000000ffff357224 */ /* 0x004fc400078e0033 */
[----:B---3--:R-:W-:Y:S01]  /*91430*/  IMAD.MOV.U32 R52, RZ, RZ, R50 ;  /* 0x000000ffff347224 */ /* 0x008fe200078e0032 */
[----:B-----5:R-:W-:Y:S04]  /*91440*/  STL.64 [R1+0x60a8], R10 ;  /* 0x0060a80a01007387 */ /* 0x020fe80000100a00 */
[----:B----4-:R-:W-:Y:S04]  /*91450*/  STL.64 [R1+0x60a0], R8 ;  /* 0x0060a00801007387 */ /* 0x010fe80000100a00 */
[----:B------:R-:W2:Y:S04]  /*91460*/  LDL.LU R50, [R1+0x6218] ;  /* 0x0062180001327983 */ /* 0x000ea80000300800 */
[----:B------:R-:W3:Y:S04]  /*91470*/  LDL.LU R51, [R1+0x6214] ;  /* 0x0062140001337983 */ /* 0x000ee80000300800 */
[----:B------:R-:W-:Y:S04]  /*91480*/  STL.64 [R1+0x60b8], R54 ;  /* 0x0060b83601007387 */ /* 0x000fe80000100a00 */
[----:B------:R-:W-:Y:S04]  /*91490*/  STL.64 [R1+0x60b0], R52 ;  /* 0x0060b03401007387 */ /* 0x000fe80000100a00 */
        /* <DEDUP_REMOVED lines=10> */
[----:B------:R-:W4:Y:S04]  /*91540*/  LDL.LU R20, [R1+0x10c0] ;  /* 0x0010c00001147983 */ /* 0x000f280000300800 */
[----:B------:R-:W4:Y:S04]  /*91550*/  LDL.LU R21, [R1+0x10c4] ;  /* 0x0010c40001157983 */ /* 0x000f280000300800 */
[----:B------:R-:W5:Y:S04]  /*91560*/  LDL.LU R22, [R1+0x10c8] ;  /* 0x0010c80001167983 */ /* 0x000f680000300800 */
[----:B------:R-:W5:Y:S04]  /*91570*/  LDL.LU R23, [R1+0x10cc] ;  /* 0x0010cc0001177983 */ /* 0x000f680000300800 */
[----:B-----5:R-:W-:Y:S04]  /*91580*/  STL.64 [R1+0x60d8], R22 ;  /* 0x0060d81601007387 */ /* 0x020fe80000100a00 */
[----:B----4-:R-:W-:Y:S04]  /*91590*/  STL.64 [R1+0x60d0], R20 ;  /* 0x0060d01401007387 */ /* 0x010fe80000100a00 */
[----:B------:R-:W4:Y:S04]  /*915a0*/  LDL R16, [R1+0xb0] ;  /* 0x0000b00001107983 */ /* 0x000f280000100800 */
[----:B------:R-:W4:Y:S01]  /*915b0*/  LDL R17, [R1+0xb4] ;  /* 0x0000b40001117983 */ /* 0x000f220000100800 */
[----:B---3--:R-:W-:-:S03]  /*915c0*/  IMAD.MOV.U32 R34, RZ, RZ, R50 ;  /* 0x000000ffff227224 */ /* 0x008fc600078e0032 */
[----:B------:R-:W-:Y:S01]  /*915d0*/  STL.64 [R1+0x60e8], R18 ;  /* 0x0060e81201007387 */ /* 0x000fe20000100a00 */
[----:B--2---:R-:W-:-:S03]  /*915e0*/  IMAD.MOV.U32 R35, RZ, RZ, R51 ;  /* 0x000000ffff237224 */ /* 0x004fc600078e0033 */
[----:B----4-:R-:W-:Y:S04]  /*915f0*/  STL.64 [R1+0x60e0], R16 ;  /* 0x0060e01001007387 */ /* 0x010fe80000100a00 */
[----:B------:R-:W2:Y:S04]  /*91600*/  LDL.LU R50, [R1+0x6208] ;  /* 0x0062080001327983 */ /* 0x000ea80000300800 */
        /* <DEDUP_REMOVED lines=16> */
[----:B------:R-:W5:Y:S04]  /*91710*/  LDL.LU R43, [R1+0x10fc] ;  /* 0x0010fc00012b7983 */ /* 0x000f680000300800 */
[----:B-----5:R-:W-:Y:S04]  /*91720*/  STL.64 [R1+0x6118], R42 ;  /* 0x0061182a01007387 */ /* 0x020fe80000100a00 */
[----:B----4-:R-:W-:Y:S04]  /*91730*/  STL.64 [R1+0x6110], R40 ;  /* 0x0061102801007387 */ /* 0x010fe80000100a00 */
[----:B------:R-:W4:Y:S04]  /*91740*/  LDL.LU R24, [R1+0x10d0] ;  /* 0x0010d00001187983 */ /* 0x000f280000300800 */
[----:B------:R-:W4:Y:S04]  /*91750*/  LDL.LU R25, [R1+0x10d4] ;  /* 0x0010d40001197983 */ /* 0x000f280000300800 */
[----:B------:R-:W5:Y:S04]  /*91760*/  LDL.LU R26, [R1+0x10d8] ;  /* 0x0010d800011a7983 */ /* 0x000f680000300800 */
[----:B------:R-:W5:Y:S04]  /*91770*/  LDL.LU R27, [R1+0x10dc] ;  /* 0x0010dc00011b7983 */ /* 0x000f680000300800 */
[----:B-----5:R-:W-:Y:S04]  /*91780*/  STL.64 [R1+0x6128], R26 ;  /* 0x0061281a01007387 */ /* 0x020fe80000100a00 */
[----:B----4-:R-:W-:Y:S04]  /*91790*/  STL.64 [R1+0x6120], R24 ;  /* 0x0061201801007387 */ /* 0x010fe80000100a00 */
[----:B------:R3:W-:Y:S02]  /*917a0*/  STL.64 [R1+0x5e90], R46 ;  /* 0x005e902e01007387 */ /* 0x0007e40000100a00 */
[----:B---3--:R-:W-:-:S02]  /*917b0*/  IMAD.MOV.U32 R46, RZ, RZ, R50 ;  /* 0x000000ffff2e7224 */ /* 0x008fc400078e0032 */
[----:B------:R-:W3:Y:S01]  /*917c0*/  LDL.LU R50, [R1+0x61f8] ;  /* 0x0061f80001327983 */ /* 0x000ee20000300800 */
[----:B--2---:R-:W-:-:S03]  /*917d0*/  IMAD.MOV.U32 R47, RZ, RZ, R51 ;  /* 0x000000ffff2f7224 */ /* 0x004fc600078e0033 */
[----:B------:R-:W2:Y:S04]  /*917e0*/  LDL.LU R51, [R1+0x61f4] ;  /* 0x0061f40001337983 */ /* 0x000ea80000300800 */
[----:B------:R-:W4:Y:S04]  /*917f0*/  LDL.LU R56, [R1+0x1110] ;  /* 0x0011100001387983 */ /* 0x000f280000300800 */
[----:B------:R-:W4:Y:S04]  /*91800*/  LDL.LU R57, [R1+0x1114] ;  /* 0x0011140001397983 */ /* 0x000f280000300800 */
[----:B------:R-:W5:Y:S04]  /*91810*/  LDL.LU R58, [R1+0x1118] ;  /* 0x00111800013a7983 */ /* 0x000f680000300800 */
[----:B------:R-:W5:Y:S04]  /*91820*/  LDL.LU R59, [R1+0x111c] ;  /* 0x00111c00013b7983 */ /* 0x000f680000300800 */
[----:B-----5:R0:W-:Y:S04]  /*91830*/  STL.64 [R1+0x6138], R58 ;  /* 0x0061383a01007387 */ /* 0x0201e80000100a00 */
[----:B----4-:R-:W-:Y:S04]  /*91840*/  STL.64 [R1+0x6130], R56 ;  /* 0x0061303801007387 */ /* 0x010fe80000100a00 */
[----:B------:R-:W4:Y:S04]  /*91850*/  LDL R10, [R1+0xd8] ;  /* 0x0000d800010a7983 */ /* 0x000f280000100800 */
[----:B------:R-:W4:Y:S01]  /*91860*/  LDL R11, [R1+0xdc] ;  /* 0x0000dc00010b7983 */ /* 0x000f220000100800 */
[----:B--2---:R-:W-:-:S02]  /*91870*/  IMAD.MOV.U32 R8, RZ, RZ, R51 ;  /* 0x000000ffff087224 */ /* 0x004fc400078e0033 */
[----:B---3--:R-:W-:Y:S01]  /*91880*/  IMAD.MOV.U32 R9, RZ, RZ, R50 ;  /* 0x000000ffff097224 */ /* 0x008fe200078e0032 */
[----:B------:R-:W2:Y:S04]  /*91890*/  LDL.LU R51, [R1+0x61f0] ;  /* 0x0061f00001337983 */ /* 0x000ea80000300800 */
[----:B------:R-:W3:Y:S04]  /*918a0*/  LDL.LU R50, [R1+0x61ec] ;  /* 0x0061ec0001327983 */ /* 0x000ee80000300800 */
[----:B----4-:R-:W-:Y:S04]  /*918b0*/  STL.64 [R1+0x6148], R10 ;  /* 0x0061480a01007387 */ /* 0x010fe80000100a00 */
[----:B------:R1:W-:Y:S04]  /*918c0*/  STL.64 [R1+0x6140], R8 ;  /* 0x0061400801007387 */ /* 0x0003e80000100a00 */
[----:B------:R-:W4:Y:S04]  /*918d0*/  LDL.LU R12, [R1+0x1130] ;  /* 0x00113000010c7983 */ /* 0x000f280000300800 */
[----:B------:R-:W4:Y:S04]  /*918e0*/  LDL.LU R13, [R1+0x1134] ;  /* 0x00113400010d7983 */ /* 0x000f280000300800 */
[----:B------:R-:W5:Y:S04]  /*918f0*/  LDL.LU R14, [R1+0x1138] ;  /* 0x00113800010e7983 */ /* 0x000f680000300800 */
[----:B------:R-:W5:Y:S01]  /*91900*/  LDL.LU R15, [R1+0x113c] ;  /* 0x00113c00010f7983 */ /* 0x000f620000300800 */
[----:B---3--:R-:W-:-:S02]  /*91910*/  IMAD.MOV.U32 R22, RZ, RZ, R50 ;  /* 0x000000ffff167224 */ /* 0x008fc400078e0032 */
[----:B--2---:R-:W-:Y:S01]  /*91920*/  IMAD.MOV.U32 R23, RZ, RZ, R51 ;  /* 0x000000ffff177224 */ /* 0x004fe200078e0033 */
[----:B-----5:R-:W-:Y:S04]  /*91930*/  STL.64 [R1+0x6158], R14 ;  /* 0x0061580e01007387 */ /* 0x020fe80000100a00 */
[----:B----4-:R2:W-:Y:S04]  /*91940*/  STL.64 [R1+0x6150], R12 ;  /* 0x0061500c01007387 */ /* 0x0105e80000100a00 */
[----:B------:R-:W3:Y:S04]  /*91950*/  LDL.LU R50, [R1+0x61e8] ;  /* 0x0061e80001327983 */ /* 0x000ee80000300800 */
[----:B------:R-:W4:Y:S04]  /*91960*/  LDL.LU R51, [R1+0x61e4] ;  /* 0x0061e40001337983 */ /* 0x000f280000300800 */
[----:B------:R-:W5:Y:S04]  /*91970*/  LDL.LU R16, [R1+0x1140] ;  /* 0x0011400001107983 */ /* 0x000f680000300800 */
[----:B------:R-:W5:Y:S04]  /*91980*/  LDL.LU R17, [R1+0x1144] ;  /* 0x0011440001117983 */ /* 0x000f680000300800 */
[----:B------:R-:W2:Y:S04]  /*91990*/  LDL.LU R18, [R1+0x1148] ;  /* 0x0011480001127983 */ /* 0x000ea80000300800 */
[----:B------:R-:W2:Y:S01]  /*919a0*/  LDL.LU R19, [R1+0x114c] ;  /* 0x00114c0001137983 */ /* 0x000ea20000300800 */
[----:B---3--:R-:W-:-:S02]  /*919b0*/  IMAD.MOV.U32 R21, RZ, RZ, R50 ;  /* 0x000000ffff157224 */ /* 0x008fc400078e0032 */
[----:B----4-:R-:W-:Y:S01]  /*919c0*/  IMAD.MOV.U32 R20, RZ, RZ, R51 ;  /* 0x000000ffff147224 */ /* 0x010fe200078e0033 */
[----:B--2---:R-:W-:Y:S04]  /*919d0*/  STL.64 [R1+0x6168], R18 ;  /* 0x0061681201007387 */ /* 0x004fe80000100a00 */
[----:B-----5:R-:W-:Y:S04]  /*919e0*/  STL.64 [R1+0x6160], R16 ;  /* 0x0061601001007387 */ /* 0x020fe80000100a00 */
        /* <DEDUP_REMOVED lines=12> */
[----:B---3--:R-:W-:-:S02]  /*91ab0*/  IMAD.MOV.U32 R32, RZ, RZ, R50 ;  /* 0x000000ffff207224 */ /* 0x008fc400078e0032 */
[----:B--2---:R-:W-:Y:S01]  /*91ac0*/  IMAD.MOV.U32 R33, RZ, RZ, R51 ;  /* 0x000000ffff217224 */ /* 0x004fe200078e0033 */
[----:B------:R-:W2:Y:S04]  /*91ad0*/  LDL.LU R50, [R1+0x61d8] ;  /* 0x0061d80001327983 */ /* 0x000ea80000300800 */
[----:B------:R-:W0:Y:S04]  /*91ae0*/  LDL.LU R51, [R1+0x61d4] ;  /* 0x0061d40001337983 */ /* 0x000e280000300800 */
[----:B----4-:R-:W-:Y:S04]  /*91af0*/  STL.64 [R1+0x61a0], R34 ;  /* 0x0061a02201007387 */ /* 0x010fe80000100a00 */
[----:B------:R-:W-:Y:S04]  /*91b00*/  STL.64 [R1+0x6198], R32 ;  /* 0x0061982001007387 */ /* 0x000fe80000100a00 */
[----:B------:R-:W3:Y:S04]  /*91b10*/  LDL.LU R24, [R1+0x1170] ;  /* 0x0011700001187983 */ /* 0x000ee80000300800 */
[----:B------:R-:W3:Y:S04]  /*91b20*/  LDL.LU R25, [R1+0x1174] ;  /* 0x0011740001197983 */ /* 0x000ee80000300800 */
[----:B------:R-:W4:Y:S04]  /*91b30*/  LDL.LU R26, [R1+0x1178] ;  /* 0x00117800011a7983 */ /* 0x000f280000300800 */
[----:B------:R-:W4:Y:S01]  /*91b40*/  LDL.LU R27, [R1+0x117c] ;  /* 0x00117c00011b7983 */ /* 0x000f220000300800 */
[----:B0-----:R-:W-:-:S02]  /*91b50*/  IMAD.MOV.U32 R58, RZ, RZ, R51 ;  /* 0x000000ffff3a7224 */ /* 0x001fc400078e0033 */
[----:B--2---:R-:W-:Y:S01]  /*91b60*/  IMAD.MOV.U32 R59, RZ, RZ, R50 ;  /* 0x000000ffff3b7224 */ /* 0x004fe200078e0032 */
[----:B----4-:R-:W-:Y:S04]  /*91b70*/  STL.64 [R1+0x61b0], R26 ;  /* 0x0061b01a01007387 */ /* 0x010fe80000100a00 */
[----:B---3--:R-:W-:Y:S04]  /*91b80*/  STL.64 [R1+0x61a8], R24 ;  /* 0x0061a81801007387 */ /* 0x008fe80000100a00 */
[----:B------:R-:W2:Y:S04]  /*91b90*/  LDL.LU R51, [R1+0x61d0] ;  /* 0x0061d00001337983 */ /* 0x000ea80000300800 */
[----:B------:R-:W3:Y:S04]  /*91ba0*/  LDL.LU R50, [R1+0x61cc] ;  /* 0x0061cc0001327983 */ /* 0x000ee80000300800 */
[----:B-1----:R-:W4:Y:S04]  /*91bb0*/  LDL.LU R8, [R1+0x1180] ;  /* 0x0011800001087983 */ /* 0x002f280000300800 */
[----:B------:R-:W4:Y:S04]  /*91bc0*/  LDL.LU R9, [R1+0x1184] ;  /* 0x0011840001097983 */ /* 0x000f280000300800 */
[----:B------:R-:W5:Y:S04]  /*91bd0*/  LDL.LU R10, [R1+0x1188] ;  /* 0x00118800010a7983 */ /* 0x000f680000300800 */
[----:B------:R-:W5:Y:S01]  /*91be0*/  LDL.LU R11, [R1+0x118c] ;  /* 0x00118c00010b7983 */ /* 0x000f620000300800 */
[----:B--2---:R-:W-:-:S03]  /*91bf0*/  IMAD.MOV.U32 R56, RZ, RZ, R51 ;  /* 0x000000ffff387224 */ /* 0x004fc600078e0033 */
[----:B-----5:R-:W-:Y:S04]  /*91c00*/  STL.64 [R1+0x61c0], R10 ;  /* 0x0061c00a01007387 */ /* 0x020fe80000100a00 */
[----:B----4-:R0:W-:Y:S04]  /*91c10*/  STL.64 [R1+0x61b8], R8 ;  /* 0x0061b80801007387 */ /* 0x0101e80000100a00 */
[----:B------:R-:W2:Y:S04]  /*91c20*/  LDL.LU R51, [R1+0x61c8] ;  /* 0x0061c80001337983 */ /* 0x000ea80000300800 */
[----:B------:R-:W4:Y:S04]  /*91c30*/  LDL R57, [R1+0x114] ;  /* 0x0001140001397983 */ /* 0x000f280000100800 */
[----:B------:R-:W4:Y:S04]  /*91c40*/  LDL.LU R12, [R1+0x1190] ;  /* 0x00119000010c7983 */ /* 0x000f280000300800 */
[----:B------:R-:W4:Y:S04]  /*91c50*/  LDL.LU R13, [R1+0x1194] ;  /* 0x00119400010d7983 */ /* 0x000f280000300800 */
[----:B------:R-:W4:Y:S04]  /*91c60*/  LDL.LU R14, [R1+0x1198] ;  /* 0x00119800010e7983 */ /* 0x000f280000300800 */
[----:B------:R-:W4:Y:S04]  /*91c70*/  LDL.LU R15, [R1+0x119c] ;  /* 0x00119c00010f7983 */ /* 0x000f280000300800 */
[----:B0-----:R-:W5:Y:S04]  /*91c80*/  LDL.LU R8, [R1+0x1230] ;  /* 0x0012300001087983 */ /* 0x001f680000300800 */
[----:B------:R-:W5:Y:S04]  /*91c90*/  LDL.LU R9, [R1+0x1234] ;  /* 0x0012340001097983 */ /* 0x000f680000300800 */
[----:B------:R-:W5:Y:S04]  /*91ca0*/  LDL.LU R10, [R1+0x1238] ;  /* 0x00123800010a7983 */ /* 0x000f680000300800 */
[----:B------:R-:W5:Y:S01]  /*91cb0*/  LDL.LU R11, [R1+0x123c] ;  /* 0x00123c00010b7983 */ /* 0x000f620000300800 */
[----:B---3--:R-:W-:-:S03]  /*91cc0*/  IMAD.MOV.U32 R19, RZ, RZ, R50 ;  /* 0x000000ffff137224 */ /* 0x008fc600078e0032 */
[----:B------:R-:W3:Y:S01]  /*91cd0*/  LDL.LU R50, [R1+0x1fc0] ;  /* 0x001fc00001327983 */ /* 0x000ee20000300800 */
[----:B------:R-:W-:Y:S02]  /*91ce0*/  IMAD R4, R4, 0x100, R2 ;  /* 0x0000010004047824 */ /* 0x000fe400078e0202 */
[----:B------:R-:W-:Y:S01]  /*91cf0*/  IMAD R5, R5, 0x100, R3 ;  /* 0x0000010005057824 */ /* 0x000fe200078e0203 */
[----:B------:R-:W-:Y:S02]  /*91d00*/  F2FP.F16.E5M2.UNPACK_B R48, R48.H1 ;  /* 0x00000030ff30723e */ /* 0x000fe400030004ff */
[----:B------:R-:W-:Y:S01]  /*91d10*/  F2FP.F16.E5M2.UNPACK_B R49, R49.H1 ;  /* 0x00000031ff31723e */ /* 0x000fe200030004ff */
[----:B--2---:R-:W-:Y:S02]  /*91d20*/  IMAD.MOV.U32 R18, RZ, RZ, R51 ;  /* 0x000000ffff127224 */ /* 0x004fe400078e0033 */
[----:B------:R-:W2:Y:S04]  /*91d30*/  LDL.LU R51, [R1+0x1fc4] ;  /* 0x001fc40001337983 */ /* 0x000ea80000300800 */
[----:B------:R-:W2:Y:S04]  /*91d40*/  LDL.LU R2, [R1+0x1fd0] ;  /* 0x001fd00001027983 */ /* 0x000ea80000300800 */
[----:B------:R-:W2:Y:S04]  /*91d50*/  LDL.LU R3, [R1+0x1fd4] ;  /* 0x001fd40001037983 */ /* 0x000ea80000300800 */
[----:B------:R-:W2:Y:S04]  /*91d60*/  LDL.LU R24, [R1+0x1220] ;  /* 0x0012200001187983 */ /* 0x000ea80000300800 */
[----:B------:R-:W2:Y:S04]  /*91d70*/  LDL.LU R25, [R1+0x1224] ;  /* 0x0012240001197983 */ /* 0x000ea80000300800 */
[----:B------:R-:W2:Y:S04]  /*91d80*/  LDL.LU R26, [R1+0x1228] ;  /* 0x00122800011a7983 */ /* 0x000ea80000300800 */
[----:B------:R-:W2:Y:S04]  /*91d90*/  LDL.LU R27, [R1+0x122c] ;  /* 0x00122c00011b7983 */ /* 0x000ea80000300800 */
[----:B------:R-:W2:Y:S04]  /*91da0*/  LDL R16, [R1+0x138] ;  /* 0x0001380001107983 */ /* 0x000ea80000100800 */
[----:B------:R-:W2:Y:S04]  /*91db0*/  LDL R17, [R1+0x13c] ;  /* 0x00013c0001117983 */ /* 0x000ea80000100800 */
        /* <DEDUP_REMOVED lines=12> */
[----:B-----5:R-:W-:Y:S03]  /*91e80*/  HMMA.16816.F32 R8, R28, R48, R8 ;  /* 0x000000301c08723c */ /* 0x020fe60000001808 */
        /* <DEDUP_REMOVED lines=9> */
[----:B------:R-:W-:Y:S04]  /*91f20*/  STL.64 [R1+0x1be0], R8 ;  /* 0x001be00801007387 */ /* 0x000fe80000100a00 */
[----:B------:R0:W-:Y:S04]  /*91f30*/  STL.64 [R1+0x1be8], R10 ;  /* 0x001be80a01007387 */ /* 0x0001e80000100a00 */
[----:B0-----:R-:W5:Y:S04]  /*91f40*/  LDL.LU.64 R10, [R1+0x61c0] ;  /* 0x0061c000010a7983 */ /* 0x001f680000300a00 */
[----:B------:R-:W5:Y:S01]  /*91f50*/  LDL.LU.64 R8, [R1+0x61b8] ;  /* 0x0061b80001087983 */ /* 0x000f620000300a00 */
[----:B---3--:R-:W-:-:S02]  /*91f60*/  F2FP.F16.E5M2.UNPACK_B R50, R50.H1 ;  /* 0x00000032ff32723e */ /* 0x008fc400030004ff */
[----:B------:R-:W-:Y:S02]  /*91f70*/  F2FP.F16.E5M2.UNPACK_B R4, R4 ;  /* 0x00000004ff04723e */ /* 0x000fe400020004ff */
[----:B------:R-:W-:Y:S02]  /*91f80*/  F2FP.F16.E5M2.UNPACK_B R5, R5 ;  /* 0x00000005ff05723e */ /* 0x000fe400020004ff */
[----:B------:R-:W-:Y:S02]  /*91f90*/  F2FP.F16.E5M2.UNPACK_B R6, R6 ;  /* 0x00000006ff06723e */ /* 0x000fe400020004ff */
[----:B------:R-:W-:-:S07]  /*91fa0*/  F2FP.F16.E5M2.UNPACK_B R7, R7 ;  /* 0x00000007ff07723e */ /* 0x000fce00020004ff */
[----:B----4-:R-:W-:Y:S01]  /*91fb0*/  HMMA.16816.F32 R12, R4, R56, R12 ;  /* 0x00000038040c723c */ /* 0x010fe2000000180c */
[----:B--2---:R-:W-:Y:S02]  /*91fc0*/  F2FP.F16.E5M2.UNPACK_B R51, R51.H1 ;  /* 0x00000033ff33723e */ /* 0x004fe400030004ff */
[----:B------:R-:W-:Y:S02]  /*91fd0*/  F2FP.F16.E5M2.UNPACK_B R2, R2.H1 ;  /* 0x00000002ff02723e */ /* 0x000fe400030004ff */
[----:B------:R-:W-:-:S03]  /*91fe0*/  F2FP.F16.E5M2.UNPACK_B R3, R3.H1 ;  /* 0x00000003ff03723e */ /* 0x000fc600030004ff */
[----:B------:R-:W-:Y:S01]  /*91ff0*/  HMMA.16816.F32 R24, R28, R50, R24 ;  /* 0x000000321c18723c */ /* 0x000fe20000001818 */
[----:B------:R-:W-:Y:S01]  /*92000*/  STL [R1+0x120], R2 ;  /* 0x0001200201007387 */ /* 0x000fe20000100800 */
[----:B------:R-:W-:-:S04]  /*92010*/  IMAD.MOV.U32 R45, RZ, RZ, R2 ;  /* 0x000000ffff2d7224 */ /* 0x000fc800078e0002 */
[----:B------:R-:W-:-:S15]  /*92020*/  HMMA.16816.F32 R28, R28, R2, R32 ;  /* 0x000000021c1c723c */ /* 0x000fde0000001820 */
[----:B------:R-:W-:-:S02]  /*92030*/  NOP ;  /* 0x0000000000007918 */ /* 0x000fc40000000000 */
[----:B------:R-:W-:Y:S04]  /*92040*/  STL.64 [R1+0x1bd0], R24 ;  /* 0x001bd01801007387 */ /* 0x000fe80000100a00 */
[----:B------:R0:W-:Y:S01]  /*92050*/  STL.64 [R1+0x1bd8], R26 ;  /* 0x001bd81a01007387 */ /* 0x0001e20000100a00 */
[C---:B------:R-:W-:Y:S03]  /*92060*/  HMMA.16816.F32 R36, R4.reuse, R16, R36 ;  /* 0x000000100424723c */ /* 0x040fe60000001824 */
[----:B0-----:R-:W2:Y:S04]  /*92070*/  LDL.LU.64 R26, [R1+0x61b0] ;  /* 0x0061b000011a7983 */ /* 0x001ea80000300a00 */
[----:B------:R-:W2:Y:S04]  /*92080*/  LDL.LU.64 R24, [R1+0x61a8] ;  /* 0x0061a80001187983 */ /* 0x000ea80000300a00 */
[----:B------:R-:W-:Y:S01]  /*92090*/  STL [R1+0x124], R3 ;  /* 0x0001240301007387 */ /* 0x000fe20000100800 */
[----:B------:R-:W-:Y:S03]  /*920a0*/  HMMA.16816.F32 R16, R4, R18, R20 ;  /* 0x000000120410723c */ /* 0x000fe60000001814 */
[----:B------:R-:W-:Y:S04]  /*920b0*/  STL.64 [R1+0x5ea0], R50 ;  /* 0x005ea03201007387 */ /* 0x000fe80000100a00 */
[----:B------:R0:W-:Y:S01]  /*920c0*/  STL.64 [R1+0x5e98], R48 ;  /* 0x005e983001007387 */ /* 0x0001e20000100a00 */
[----:B------:R-:W-:-:S03]  /*920d0*/  IMAD.MOV.U32 R44, RZ, RZ, R3 ;  /* 0x000000ffff2c7224 */ /* 0x000fc600078e0003 */
[----:B0-----:R-:W3:Y:S04]  /*920e0*/  LDL.LU R48, [R1+0x1100] ;  /* 0x0011000001307983 */ /* 0x001ee80000300800 */
[----:B------:R-:W3:Y:S04]  /*920f0*/  LDL.LU R49, [R1+0x1104] ;  /* 0x0011040001317983 */ /* 0x000ee80000300800 */
[----:B------:R-:W3:Y:S04]  /*92100*/  LDL.LU R50, [R1+0x1108] ;  /* 0x0011080001327983 */ /* 0x000ee80000300800 */
[----:B------:R-:W3:Y:S04]  /*92110*/  LDL.LU R51, [R1+0x110c] ;  /* 0x00110c0001337983 */ /* 0x000ee80000300800 */
[----:B------:R-:W4:Y:S04]  /*92120*/  LDL.LU.64 R34, [R1+0x61a0] ;  /* 0x0061a00001227983 */ /* 0x000f280000300a00 */
[----:B------:R-:W2:Y:S04]  /*92130*/  LDL.LU.64 R32, [R1+0x6198] ;  /* 0x0061980001207983 */ /* 0x000ea80000300a00 */
[----:B------:R-:W-:Y:S04]  /*92140*/  STL.64 [R1+0x1b70], R28 ;  /* 0x001b701c01007387 */ /* 0x000fe80000100a00 */
[----:B------:R0:W-:Y:S04]  /*92150*/  STL.64 [R1+0x1b78], R30 ;  /* 0x001b781e01007387 */ /* 0x0001e80000100a00 */
[----:B------:R-:W3:Y:S04]  /*92160*/  LDL.LU.64 R2, [R1+0x6190] ;  /* 0x0061900001027983 */ /* 0x000ee80000300a00 */
[----:B0-----:R-:W3:Y:S04]  /*92170*/  LDL R30, [R1+0xd0] ;  /* 0x0000d000011e7983 */ /* 0x001ee80000100800 */
[----:B------:R-:W3:Y:S04]  /*92180*/  LDL R31, [R1+0xd4] ;  /* 0x0000d400011f7983 */ /* 0x000ee80000100800 */
[----:B------:R-:W-:Y:S04]  /*92190*/  STL.64 [R1+0x5f28], R44 ;  /* 0x005f282c01007387 */ /* 0x000fe80000100a00 */
[----:B------:R-:W-:Y:S04]  /*921a0*/  STL.64 [R1+0x1b60], R36 ;  /* 0x001b602401007387 */ /* 0x000fe80000100a00 */
[----:B------:R0:W-:Y:S01]  /*921b0*/  STL.64 [R1+0x1b68], R38 ;  /* 0x001b682601007387 */ /* 0x0001e20000100a00 */
[C---:B-----5:R-:W-:Y:S03]  /*921c0*/  HMMA.16816.F32 R56, R4.reuse, R58, R8 ;  /* 0x0000003a0438723c */ /* 0x060fe60000001808 */
[----:B0-----:R-:W5:Y:S04]  /*921d0*/  LDL.LU.64 R38, [R1+0x6188] ;  /* 0x0061880001267983 */ /* 0x001f680000300a00 */
[----:B------:R-:W5:Y:S04]  /*921e0*/  LDL.LU.64 R36, [R1+0x6180] ;  /* 0x0061800001247983 */ /* 0x000f680000300a00 */
[----:B------:R-:W3:Y:S04]  /*921f0*/  LDL.LU.64 R22, [R1+0x6178] ;  /* 0x0061780001167983 */ /* 0x000ee80000300a00 */
[----:B------:R-:W5:Y:S04]  /*92200*/  LDL.LU.64 R20, [R1+0x6170] ;  /* 0x0061700001147983 */ /* 0x000f680000300a00 */
[----:B------:R-:W-:Y:S04]  /*92210*/  STL.64 [R1+0x1b50], R16 ;  /* 0x001b501001007387 */ /* 0x000fe80000100a00 */
[----:B------:R0:W-:Y:S04]  /*92220*/  STL.64 [R1+0x1b58], R18 ;  /* 0x001b581201007387 */ /* 0x0001e80000100a00 */
[----:B0-----:R-:W3:Y:S04]  /*92230*/  LDL.LU.64 R18, [R1+0x6168] ;  /* 0x0061680001127983 */ /* 0x001ee80000300a00 */
[----:B------:R-:W3:Y:S04]  /*92240*/  LDL.LU.64 R16, [R1+0x6160] ;  /* 0x0061600001107983 */ /* 0x000ee80000300a00 */
[----:B------:R-:W-:Y:S04]  /*92250*/  STL.64 [R1+0x1b40], R12 ;  /* 0x001b400c01007387 */ /* 0x000fe80000100a00 */
[----:B------:R0:W-:Y:S04]  /*92260*/  STL.64 [R1+0x1b48], R14 ;  /* 0x001b480e01007387 */ /* 0x0001e80000100a00 */
[----:B0-----:R-:W3:Y:S04]  /*92270*/  LDL.LU.64 R14, [R1+0x6158] ;  /* 0x00615800010e7983 */ /* 0x001ee80000300a00 */
[----:B------:R-:W3:Y:S04]  /*92280*/  LDL.LU.64 R12, [R1+0x6150] ;  /* 0x00615000010c7983 */ /* 0x000ee80000300a00 */
[----:B------:R-:W3:Y:S04]  /*92290*/  LDL.LU.64 R10, [R1+0x6148] ;  /* 0x00614800010a7983 */ /* 0x000ee80000300a00 */
[----:B------:R-:W3:Y:S04]  /*922a0*/  LDL.LU.64 R8, [R1+0x6140] ;  /* 0x0061400001087983 */ /* 0x000ee80000300a00 */
[----:B------:R-:W-:Y:S04]  /*922b0*/  STL.64 [R1+0x1b30], R56 ;  /* 0x001b303801007387 */ /* 0x000fe80000100a00 */
[----:B------:R0:W-:Y:S04]  /*922c0*/  STL.64 [R1+0x1b38], R58 ;  /* 0x001b383a01007387 */ /* 0x0001e80000100a00 */
[----:B0-----:R-:W3:Y:S04]  /*922d0*/  LDL.LU.64 R58, [R1+0x6138] ;  /* 0x00613800013a7983 */ /* 0x001ee80000300a00 */
[----:B------:R-:W3:Y:S01]  /*922e0*/  LDL.LU.64 R56, [R1+0x6130] ;  /* 0x0061300001387983 */ /* 0x000ee20000300a00 */
[C---:B--2---:R-:W-:Y:S06]  /*922f0*/  HMMA.16816.F32 R24, R4.reuse, R32, R24 ;  /* 0x000000200418723c */ /* 0x044fec0000001818 */
[----:B----4-:R-:W-:-:S15]  /*92300*/  HMMA.16816.F32 R32, R4, R34, R40 ;  /* 0x000000220420723c */ /* 0x010fde0000001828 */
[----:B------:R-:W-:-:S02]  /*92310*/  NOP ;  /* 0x0000000000007918 */ /* 0x000fc40000000000 */
[----:B------:R-:W-:Y:S04]  /*92320*/  STL.64 [R1+0x1b20], R24 ;  /* 0x001b201801007387 */ /* 0x000fe80000100a00 */
[----:B------:R0:W-:Y:S04]  /*92330*/  STL.64 [R1+0x1b28], R26 ;  /* 0x001b281a01007387 */ /* 0x0001e80000100a00 */
[----:B0-----:R-:W2:Y:S04]  /*92340*/  LDL.LU.64 R26, [R1+0x6128] ;  /* 0x00612800011a7983 */ /* 0x001ea80000300a00 */
[----:B------:R-:W2:Y:S04]  /*92350*/  LDL.LU.64 R24, [R1+0x6120] ;  /* 0x0061200001187983 */ /* 0x000ea80000300a00 */
[----:B------:R-:W4:Y:S04]  /*92360*/  LDL.LU.64 R42, [R1+0x6118] ;  /* 0x00611800012a7983 */ /* 0x000f280000300a00 */
[----:B------:R-:W4:Y:S01]  /*92370*/  LDL.LU.64 R40, [R1+0x6110] ;  /* 0x0061100001287983 */ /* 0x000f220000300a00 */
[C---:B-----5:R-:W-:Y:S03]  /*92380*/  HMMA.16816.F32 R36, R4.reuse, R20, R36 ;  /* 0x000000140424723c */ /* 0x060fe60000001824 */
[----:B------:R-:W-:Y:S04]  /*92390*/  STL.64 [R1+0x1b10], R32 ;  /* 0x001b102001007387 */ /* 0x000fe80000100a00 */
[----:B------:R0:W-:Y:S04]  /*923a0*/  STL.64 [R1+0x1b18], R34 ;  /* 0x001b182201007387 */ /* 0x0001e80000100a00 */
[----:B0-----:R-:W5:Y:S04]  /*923b0*/  LDL.LU.64 R34, [R1+0x6108] ;  /* 0x0061080001227983 */ /* 0x001f680000300a00 */
[----:B------:R-:W4:Y:S01]  /*923c0*/  LDL.LU.64 R32, [R1+0x6100] ;  /* 0x0061000001207983 */ /* 0x000f220000300a00 */
[C---:B---3--:R-:W-:Y:S07]  /*923d0*/  HMMA.16816.F32 R20, R4.reuse, R22, R16 ;  /* 0x000000160414723c */ /* 0x048fee0000001810 */
[----:B------:R-:W-:Y:S04]  /*923e0*/  STL.64 [R1+0x1b00], R36 ;  /* 0x001b002401007387 */ /* 0x000fe80000100a00 */
[----:B------:R0:W-:Y:S04]  /*923f0*/  STL.64 [R1+0x1b08], R38 ;  /* 0x001b082601007387 */ /* 0x0001e80000100a00 */
[----:B0-----:R-:W5:Y:S04]  /*92400*/  LDL.LU.64 R38, [R1+0x60f8] ;  /* 0x0060f80001267983 */ /* 0x001f680000300a00 */
[----:B------:R-:W5:Y:S04]  /*92410*/  LDL.LU.64 R36, [R1+0x60f0] ;  /* 0x0060f00001247983 */ /* 0x000f680000300a00 */
[----:B------:R-:W3:Y:S04]  /*92420*/  LDL.LU.64 R18, [R1+0x60e8] ;  /* 0x0060e80001127983 */ /* 0x000ee80000300a00 */
[----:B------:R-:W2:Y:S01]  /*92430*/  LDL.LU.64 R16, [R1+0x60e0] ;  /* 0x0060e00001107983 */ /* 0x000ea20000300a00 */
[C---:B------:R-:W-:Y:S06]  /*92440*/  HMMA.16816.F32 R12, R4.reuse, R8, R12 ;  /* 0x00000008040c723c */ /* 0x040fec000000180c */
[C---:B------:R-:W-:Y:S01]  /*92450*/  HMMA.16816.F32 R8, R4.reuse, R10, R52 ;  /* 0x0000000a0408723c */ /* 0x040fe20000001834 */
[----:B------:R-:W-:Y:S04]  /*92460*/  STL.64 [R1+0x1af0], R20 ;  /* 0x001af01401007387 */ /* 0x000fe80000100a00 */
[----:B------:R0:W-:Y:S04]  /*92470*/  STL.64 [R1+0x1af8], R22 ;  /* 0x001af81601007387 */ /* 0x0001e80000100a00 */
[----:B0-----:R-:W3:Y:S04]  /*92480*/  LDL.LU.64 R22, [R1+0x60d8] ;  /* 0x0060d80001167983 */ /* 0x001ee80000300a00 */
[----:B------:R-:W3:Y:S04]  /*92490*/  LDL.LU.64 R20, [R1+0x60d0] ;  /* 0x0060d00001147983 */ /* 0x000ee80000300a00 */
[----:B------:R-:W-:Y:S04]  /*924a0*/  STL.64 [R1+0x1ae0], R12 ;  /* 0x001ae00c01007387 */ /* 0x000fe80000100a00 */
[----:B------:R0:W-:Y:S01]  /*924b0*/  STL.64 [R1+0x1ae8], R14 ;  /* 0x001ae80e01007387 */ /* 0x0001e20000100a00 */
[C---:B------:R-:W-:Y:S03]  /*924c0*/  HMMA.16816.F32 R28, R4.reuse, R30, R56 ;  /* 0x0000001e041c723c */ /* 0x040fe60000001838 */
[----:B0-----:R-:W3:Y:S04]  /*924d0*/  LDL.LU.64 R14, [R1+0x60c8] ;  /* 0x0060c800010e7983 */ /* 0x001ee80000300a00 */
[----:B------:R-:W3:Y:S04]  /*924e0*/  LDL.LU.64 R12, [R1+0x60c0] ;  /* 0x0060c000010c7983 */ /* 0x000ee80000300a00 */
[----:B------:R-:W3:Y:S04]  /*924f0*/  LDL.LU.64 R54, [R1+0x60b8] ;  /* 0x0060b80001367983 */ /* 0x000ee80000300a00 */
[----:B------:R-:W3:Y:S04]  /*92500*/  LDL.LU.64 R52, [R1+0x60b0] ;  /* 0x0060b00001347983 */ /* 0x000ee80000300a00 */
[----:B------:R-:W-:Y:S04]  /*92510*/  STL.64 [R1+0x1ad0], R8 ;  /* 0x001ad00801007387 */ /* 0x000fe80000100a00 */
[----:B------:R0:W-:Y:S04]  /*92520*/  STL.64 [R1+0x1ad8], R10 ;  /* 0x001ad80a01007387 */ /* 0x0001e80000100a00 */
[----:B0-----:R-:W3:Y:S04]  /*92530*/  LDL.LU.64 R10, [R1+0x60a8] ;  /* 0x0060a800010a7983 */ /* 0x001ee80000300a00 */
[----:B------:R-:W3:Y:S04]  /*92540*/  LDL.LU.64 R8, [R1+0x60a0] ;  /* 0x0060a00001087983 */ /* 0x000ee80000300a00 */
[----:B------:R-:W3:Y:S04]  /*92550*/  LDL.LU.64 R58, [R1+0x6098] ;  /* 0x00609800013a7983 */ /* 0x000ee80000300a00 */
[----:B------:R-:W3:Y:S01]  /*92560*/  LDL.LU.64 R56, [R1+0x6090] ;  /* 0x0060900001387983 */ /* 0x000ee20000300a00 */
[----:B------:R-:W-:Y:S03]  /*92570*/  HMMA.16816.F32 R44, R4, R46, R48 ;  /* 0x0000002e042c723c */ /* 0x000fe60000001830 */
[----:B------:R-:W-:Y:S04]  /*92580*/  STL.64 [R1+0x1ac0], R28 ;  /* 0x001ac01c01007387 */ /* 0x000fe80000100a00 */
[----:B------:R5:W-:-:S15]  /*92590*/  STL.64 [R1+0x1ac8], R30 ;  /* 0x001ac81e01007387 */ /* 0x000bde0000100a00 */
[----:B------:R-:W-:-:S01]  /*925a0*/  NOP ;  /* 0x0000000000007918 */ /* 0x000fc20000000000 */
[----:B------:R-:W-:Y:S04]  /*925b0*/  STL.64 [R1+0x1ab0], R44 ;  /* 0x001ab02c01007387 */ /* 0x000fe80000100a00 */
[----:B------:R-:W-:Y:S01]  /*925c0*/  STL.64 [R1+0x1ab8], R46 ;  /* 0x001ab82e01007387 */ /* 0x000fe20000100a00 */
[C---:B----4-:R-:W-:Y:S06]  /*925d0*/  HMMA.16816.F32 R40, R4.reuse, R32, R40 ;  /* 0x000000200428723c */ /* 0x050fec0000001828 */
[C---:B-----5:R-:W-:Y:S06]  /*925e0*/  HMMA.16816.F32 R28, R4.reuse, R34, R36 ;  /* 0x00000022041c723c */ /* 0x060fec0000001824 */
[C---:B--2---:R-:W-:Y:S11]  /*925f0*/  HMMA.16816.F32 R24, R4.reuse, R16, R24 ;  /* 0x000000100418723c */ /* 0x044ff60000001818 */
[----:B------:R-:W-:Y:S04]  /*92600*/  STL.64 [R1+0x1aa0], R40 ;  /* 0x001aa02801007387 */ /* 0x000fe80000100a00 */
[----:B------:R-:W-:Y:S01]  /*92610*/  STL.64 [R1+0x1aa8], R42 ;  /* 0x001aa82a01007387 */ /* 0x000fe20000100a00 */
[C---:B---3--:R-:W-:Y:S03]  /*92620*/  HMMA.16816.F32 R20, R4.reuse, R18, R20 ;  /* 0x000000120414723c */ /* 0x048fe60000001814 */
[----:B------:R-:W-:Y:S04]  /*92630*/  STL.64 [R1+0x1a90], R28 ;  /* 0x001a901c01007387 */ /* 0x000fe80000100a00 */
[----:B------:R-:W-:Y:S04]  /*92640*/  STL.64 [R1+0x1a98], R30 ;  /* 0x001a981e01007387 */ /* 0x000fe80000100a00 */
[----:B------:R-:W-:Y:S01]  /*92650*/  STL.64 [R1+0x1a80], R24 ;  /* 0x001a801801007387 */ /* 0x000fe20000100a00 */
[C---:B------:R-:W-:Y:S03]  /*92660*/  HMMA.16816.F32 R12, R4.reuse, R52, R12 ;  /* 0x00000034040c723c */ /* 0x040fe6000000180c */
[----:B------:R-:W-:Y:S08]  /*92670*/  STL.64 [R1+0x1a88], R26 ;  /* 0x001a881a01007387 */ /* 0x000ff00000100a00 */
[----:B------:R-:W-:Y:S01]  /*92680*/  STL.64 [R1+0x1a70], R20 ;  /* 0x001a701401007387 */ /* 0x000fe20000100a00 */
[C---:B------:R-:W-:Y:S06]  /*92690*/  HMMA.16816.F32 R16, R4.reuse, R54, R8 ;  /* 0x000000360410723c */ /* 0x040fec0000001808 */
[----:B------:R-:W-:Y:S01]  /*926a0*/  HMMA.16816.F32 R8, R4, R60, R56 ;  /* 0x0000003c0408723c */ /* 0x000fe20000001838 */
[----:B------:R-:W-:Y:S04]  /*926b0*/  STL.64 [R1+0x1a78], R22 ;  /* 0x001a781601007387 */ /* 0x000fe80000100a00 */
[----:B------:R0:W-:Y:S04]  /*926c0*/  STL.64 [R1+0x1a60], R12 ;  /* 0x001a600c01007387 */ /* 0x0001e80000100a00 */
[----:B------:R1:W-:Y:S04]  /*926d0*/  STL.64 [R1+0x1a68], R14 ;  /* 0x001a680e01007387 */ /* 0x0003e80000100a00 */
[----:B0-----:R-:W2:Y:S04]  /*926e0*/  LDL.LU R12, [R1+0xf50] ;  /* 0x000f5000010c7983 */ /* 0x001ea80000300800 */
[----:B------:R0:W-:Y:S04]  /*926f0*/  STL.64 [R1+0x1a50], R16 ;  /* 0x001a501001007387 */ /* 0x0001e80000100a00 */
[----:B------:R3:W-:Y:S04]  /*92700*/  STL.64 [R1+0x1a58], R18 ;  /* 0x001a581201007387 */ /* 0x0007e80000100a00 */
[----:B------:R-:W-:Y:S04]  /*92710*/  STL.64 [R1+0x1a40], R8 ;  /* 0x001a400801007387 */ /* 0x000fe80000100a00 */
[----:B------:R-:W-:Y:S04]  /*92720*/  STL.64 [R1+0x1a48], R10 ;  /* 0x001a480a01007387 */ /* 0x000fe80000100a00 */
[----:B------:R-:W2:Y:S04]  /*92730*/  LDL.LU R13, [R1+0xf54] ;  /* 0x000f5400010d7983 */ /* 0x000ea80000300800 */
[----:B-1----:R-:W4:Y:S04]  /*92740*/  LDL.LU R14, [R1+0xf58] ;  /* 0x000f5800010e7983 */ /* 0x002f280000300800 */
[----:B------:R-:W4:Y:S04]  /*92750*/  LDL.LU R15, [R1+0xf5c] ;  /* 0x000f5c00010f7983 */ /* 0x000f280000300800 */
[----:B----4-:R-:W-:Y:S04]  /*92760*/  STL.64 [R1+0x5f58], R14 ;  /* 0x005f580e01007387 */ /* 0x010fe80000100a00 */
[----:B--2---:R1:W-:Y:S04]  /*92770*/  STL.64 [R1+0x5f50], R12 ;  /* 0x005f500c01007387 */ /* 0x0043e80000100a00 */
[----:B0-----:R-:W2:Y:S04]  /*92780*/  LDL.LU R16, [R1+0xf60] ;  /* 0x000f600001107983 */ /* 0x001ea80000300800 */
[----:B------:R-:W2:Y:S04]  /*92790*/  LDL.LU R17, [R1+0xf64] ;  /* 0x000f640001117983 */ /* 0x000ea80000300800 */
[----:B---3--:R-:W3:Y:S04]  /*927a0*/  LDL.LU R18, [R1+0xf68] ;  /* 0x000f680001127983 */ /* 0x008ee80000300800 */
[----:B------:R-:W3:Y:S01]  /*927b0*/  LDL.LU R19, [R1+0xf6c] ;  /* 0x000f6c0001137983 */ /* 0x000ee20000300800 */
[----:B------:R-:W-:-:S03]  /*927c0*/  IMAD.MOV.U32 R23, RZ, RZ, R0 ;  /* 0x000000ffff177224 */ /* 0x000fc600078e0000 */
[----:B---3--:R-:W-:Y:S04]  /*927d0*/  STL.64 [R1+0x5f68], R18 ;  /* 0x005f681201007387 */ /* 0x008fe80000100a00 */
[----:B--2---:R0:W-:Y:S04]  /*927e0*/  STL.64 [R1+0x5f60], R16 ;  /* 0x005f601001007387 */ /* 0x0041e80000100a00 */
[----:B------:R-:W2:Y:S04]  /*927f0*/  LDL R22, [R1] ;  /* 0x0000000001167983 */ /* 0x000ea80000100800 */
[----:B------:R-:W3:Y:S04]  /*92800*/  LDL.LU R0, [R1+0x608c] ;  /* 0x00608c0001007983 */ /* 0x000ee80000300800 */
[----:B------:R-:W4:Y:S04]  /*92810*/  LDL.LU R32, [R1+0xf80] ;  /* 0x000f800001207983 */ /* 0x000f280000300800 */
[----:B------:R-:W4:Y:S04]  /*92820*/  LDL.LU R33, [R1+0xf84] ;  /* 0x000f840001217983 */ /* 0x000f280000300800 */
[----:B------:R-:W5:Y:S04]  /*92830*/  LDL.LU R34, [R1+0xf88] ;  /* 0x000f880001227983 */ /* 0x000f680000300800 */
[----:B------:R-:W5:Y:S01]  /*92840*/  LDL.LU R35, [R1+0xf8c] ;  /* 0x000f8c0001237983 */ /* 0x000f620000300800 */
[----:B---3--:R-:W-:-:S03]  /*92850*/  IMAD.MOV.U32 R39, RZ, RZ, R0 ;  /* 0x000000ffff277224 */ /* 0x008fc600078e0000 */
[----:B-----5:R-:W-:Y:S04]  /*92860*/  STL.64 [R1+0x5f80], R34 ;  /* 0x005f802201007387 */ /* 0x020fe80000100a00 */
[----:B----4-:R3:W-:Y:S04]  /*92870*/  STL.64 [R1+0x5f78], R32 ;  /* 0x005f782001007387 */ /* 0x0107e80000100a00 */
[----:B------:R-:W4:Y:S04]  /*92880*/  LDL R38, [R1+0x10] ;  /* 0x0000100001267983 */ /* 0x000f280000100800 */
[----:B------:R-:W5:Y:S04]  /*92890*/  LDL.LU R0, [R1+0x6088] ;  /* 0x0060880001007983 */ /* 0x000f680000300800 */
[----:B------:R-:W2:Y:S04]  /*928a0*/  LDL.LU R40, [R1+0xf90] ;  /* 0x000f900001287983 */ /* 0x000ea80000300800 */
[----:B------:R-:W2:Y:S04]  /*928b0*/  LDL.LU R41, [R1+0xf94] ;  /* 0x000f940001297983 */ /* 0x000ea80000300800 */
[----:B------:R-:W3:Y:S04]  /*928c0*/  LDL.LU R42, [R1+0xf98] ;  /* 0x000f9800012a7983 */ /* 0x000ee80000300800 */
[----:B------:R-:W3:Y:S04]  /*928d0*/  LDL.LU R43, [R1+0xf9c] ;  /* 0x000f9c00012b7983 */ /* 0x000ee80000300800 */
[----:B---3--:R3:W-:Y:S04]  /*928e0*/  STL.64 [R1+0x5f90], R42 ;  /* 0x005f902a01007387 */ /* 0x0087e80000100a00 */
[----:B--2---:R-:W-:Y:S04]  /*928f0*/  STL.64 [R1+0x5f88], R40 ;  /* 0x005f882801007387 */ /* 0x004fe80000100a00 */
[----:B------:R-:W2:Y:S01]  /*92900*/  LDL R36, [R1+0x18] ;  /* 0x0000180001247983 */ /* 0x000ea20000100800 */
[----:B-----5:R-:W-:-:S03]  /*92910*/  IMAD.MOV.U32 R37, RZ, RZ, R0 ;  /* 0x000000ffff257224 */ /* 0x020fc600078e0000 */
[----:B------:R-:W5:Y:S04]  /*92920*/  LDL.LU R0, [R1+0x6084] ;  /* 0x0060840001007983 */ /* 0x000f680000300800 */
[----:B----4-:R-:W-:Y:S04]  /*92930*/  STL.64 [R1+0x5fa0], R38 ;  /* 0x005fa02601007387 */ /* 0x010fe80000100a00 */
[----:B--2---:R-:W-:Y:S04]  /*92940*/  STL.64 [R1+0x5f98], R36 ;  /* 0x005f982401007387 */ /* 0x004fe80000100a00 */
[----:B------:R-:W2:Y:S04]  /*92950*/  LDL.LU R28, [R1+0xfb0] ;  /* 0x000fb000011c7983 */ /* 0x000ea80000300800 */
[----:B------:R-:W2:Y:S04]  /*92960*/  LDL.LU R29, [R1+0xfb4] ;  /* 0x000fb400011d7983 */ /* 0x000ea80000300800 */
[----:B------:R-:W4:Y:S04]  /*92970*/  LDL.LU R30, [R1+0xfb8] ;  /* 0x000fb800011e7983 */ /* 0x000f280000300800 */
[----:B------:R-:W4:Y:S01]  /*92980*/  LDL.LU R31, [R1+0xfbc] ;  /* 0x000fbc00011f7983 */ /* 0x000f220000300800 */
[----:B-----5:R-:W-:-:S03]  /*92990*/  IMAD.MOV.U32 R59, RZ, RZ, R0 ;  /* 0x000000ffff3b7224 */ /* 0x020fc600078e0000 */
[----:B----4-:R-:W-:Y:S04]  /*929a0*/  STL.64 [R1+0x5fb0], R30 ;  /* 0x005fb01e01007387 */ /* 0x010fe80000100a00 */
[----:B--2---:R2:W-:Y:S04]  /*929b0*/  STL.64 [R1+0x5fa8], R28 ;  /* 0x005fa81c01007387 */ /* 0x0045e80000100a00 */
[----:B------:R-:W4:Y:S04]  /*929c0*/  LDL R58, [R1+0x28] ;  /* 0x00002800013a7983 */ /* 0x000f280000100800 */
[----:B------:R-:W5:Y:S04]  /*929d0*/  LDL.LU R0, [R1+0x6080] ;  /* 0x0060800001007983 */ /* 0x000f680000300800 */
[----:B-1----:R-:W3:Y:S04]  /*929e0*/  LDL.LU R12, [R1+0xfd0] ;  /* 0x000fd000010c7983 */ /* 0x002ee80000300800 */
[----:B------:R-:W3:Y:S04]  /*929f0*/  LDL.LU R13, [R1+0xfd4] ;  /* 0x000fd400010d7983 */ /* 0x000ee80000300800 */
[----:B------:R-:W2:Y:S04]  /*92a00*/  LDL.LU R14, [R1+0xfd8] ;  /* 0x000fd800010e7983 */ /* 0x000ea80000300800 */
[----:B------:R-:W2:Y:S01]  /*92a10*/  LDL.LU R15, [R1+0xfdc] ;  /* 0x000fdc00010f7983 */ /* 0x000ea20000300800 */
[----:B-----5:R-:W-:-:S03]  /*92a20*/  IMAD.MOV.U32 R45, RZ, RZ, R0 ;  /* 0x000000ffff2d7224 */ /* 0x020fc600078e0000 */
[----:B--2---:R1:W-:Y:S04]  /*92a30*/  STL.64 [R1+0x5fc0], R14 ;  /* 0x005fc00e01007387 */ /* 0x0043e80000100a00 */
[----:B---3--:R-:W-:Y:S04]  /*92a40*/  STL.64 [R1+0x5fb8], R12 ;  /* 0x005fb80c01007387 */ /* 0x008fe80000100a00 */
[----:B------:R-:W2:Y:S04]  /*92a50*/  LDL R44, [R1+0x38] ;  /* 0x00003800012c7983 */ /* 0x000ea80000100800 */
[----:B------:R-:W3:Y:S04]  /*92a60*/  LDL.LU R0, [R1+0x607c] ;  /* 0x00607c0001007983 */ /* 0x000ee80000300800 */
[----:B0-----:R-:W5:Y:S04]  /*92a70*/  LDL.LU R16, [R1+0xfe0] ;  /* 0x000fe00001107983 */ /* 0x001f680000300800 */
[----:B------:R-:W5:Y:S04]  /*92a80*/  LDL.LU R17, [R1+0xfe4] ;  /* 0x000fe40001117983 */ /* 0x000f680000300800 */
[----:B------:R-:W4:Y:S04]  /*92a90*/  LDL.LU R18, [R1+0xfe8] ;  /* 0x000fe80001127983 */ /* 0x000f280000300800 */
[----:B------:R-:W4:Y:S04]  /*92aa0*/  LDL.LU R19, [R1+0xfec] ;  /* 0x000fec0001137983 */ /* 0x000f280000300800 */
[----:B----4-:R-:W-:Y:S04]  /*92ab0*/  STL.64 [R1+0x5fd0], R18 ;  /* 0x005fd01201007387 */ /* 0x010fe80000100a00 */
[----:B-----5:R0:W-:Y:S04]  /*92ac0*/  STL.64 [R1+0x5fc8], R16 ;  /* 0x005fc81001007387 */ /* 0x0201e80000100a00 */
[----:B------:R-:W4:Y:S04]  /*92ad0*/  LDL.LU R32, [R1+0xff0] ;  /* 0x000ff00001207983 */ /* 0x000f280000300800 */
[----:B------:R-:W4:Y:S04]  /*92ae0*/  LDL.LU R33, [R1+0xff4] ;  /* 0x000ff40001217983 */ /* 0x000f280000300800 */
[----:B------:R-:W5:Y:S04]  /*92af0*/  LDL.LU R34, [R1+0xff8] ;  /* 0x000ff80001227983 */ /* 0x000f680000300800 */
[----:B------:R-:W5:Y:S01]  /*92b00*/  LDL.LU R35, [R1+0xffc] ;  /* 0x000ffc0001237983 */ /* 0x000f620000300800 */
[----:B---3--:R-:W-:-:S03]  /*92b10*/  IMAD.MOV.U32 R43, RZ, RZ, R0 ;  /* 0x000000ffff2b7224 */ /* 0x008fc600078e0000 */
[----:B-----5:R-:W-:Y:S04]  /*92b20*/  STL.64 [R1+0x5fe0], R34 ;  /* 0x005fe02201007387 */ /* 0x020fe80000100a00 */
[----:B----4-:R-:W-:Y:S04]  /*92b30*/  STL.64 [R1+0x5fd8], R32 ;  /* 0x005fd82001007387 */ /* 0x010fe80000100a00 */
[----:B------:R-:W3:Y:S04]  /*92b40*/  LDL R42, [R1+0x48] ;  /* 0x00004800012a7983 */ /* 0x000ee80000100800 */
[----:B------:R-:W1:Y:S04]  /*92b50*/  LDL.LU R0, [R1+0x6078] ;  /* 0x0060780001007983 */ /* 0x000e680000300800 */
[----:B------:R-:W4:Y:S04]  /*92b60*/  LDL.LU R28, [R1+0x1010] ;  /* 0x00101000011c7983 */ /* 0x000f280000300800 */
[----:B------:R-:W4:Y:S04]  /*92b70*/  LDL.LU R29, [R1+0x1014] ;  /* 0x00101400011d7983 */ /* 0x000f280000300800 */
[----:B------:R-:W5:Y:S04]  /*92b80*/  LDL.LU R30, [R1+0x1018] ;  /* 0x00101800011e7983 */ /* 0x000f680000300800 */
[----:B------:R-:W5:Y:S01]  /*92b90*/  LDL.LU R31, [R1+0x101c] ;  /* 0x00101c00011f7983 */ /* 0x000f620000300800 */
[----:B-1----:R-:W-:-:S03]  /*92ba0*/  IMAD.MOV.U32 R15, RZ, RZ, R0 ;  /* 0x000000ffff0f7224 */ /* 0x002fc600078e0000 */
[----:B-----5:R1:W-:Y:S04]  /*92bb0*/  STL.64 [R1+0x5ff0], R30 ;  /* 0x005ff01e01007387 */ /* 0x0203e80000100a00 */
[----:B----4-:R-:W-:Y:S04]  /*92bc0*/  STL.64 [R1+0x5fe8], R28 ;  /* 0x005fe81c01007387 */ /* 0x010fe80000100a00 */
[----:B------:R-:W4:Y:S04]  /*92bd0*/  LDL R14, [R1+0x58] ;  /* 0x00005800010e7983 */ /* 0x000f280000100800 */
[----:B------:R-:W1:Y:S04]  /*92be0*/  LDL.LU R0, [R1+0x6074] ;  /* 0x0060740001007983 */ /* 0x000e680000300800 */
[----:B0-----:R-:W5:Y:S04]  /*92bf0*/  LDL.LU R16, [R1+0x1020] ;  /* 0x0010200001107983 */ /* 0x001f680000300800 */
[----:B------:R-:W5:Y:S04]  /*92c00*/  LDL.LU R17, [R1+0x1024] ;  /* 0x0010240001117983 */ /* 0x000f680000300800 */
[----:B------:R-:W2:Y:S04]  /*92c10*/  LDL.LU R18, [R1+0x1028] ;  /* 0x0010280001127983 */ /* 0x000ea80000300800 */
[----:B------:R-:W2:Y:S04]  /*92c20*/  LDL.LU R19, [R1+0x102c] ;  /* 0x00102c0001137983 */ /* 0x000ea80000300800 */
[----:B--2---:R-:W-:Y:S04]  /*92c30*/  STL.64 [R1+0x6000], R18 ;  /* 0x0060001201007387 */ /* 0x004fe80000100a00 */
[----:B-----5:R0:W-:Y:S04]  /*92c40*/  STL.64 [R1+0x5ff8], R16 ;  /* 0x005ff81001007387 */ /* 0x0201e80000100a00 */
[----:B------:R-:W2:Y:S04]  /*92c50*/  LDL R12, [R1+0x60] ;  /* 0x00006000010c7983 */ /* 0x000ea80000100800 */
[----:B------:R-:W2:Y:S01]  /*92c60*/  LDL R13, [R1+0x64] ;  /* 0x00006400010d7983 */ /* 0x000ea20000100800 */
[----:B-1----:R-:W-:-:S03]  /*92c70*/  IMAD.MOV.U32 R31, RZ, RZ, R0 ;  /* 0x000000ffff1f7224 */ /* 0x002fc600078e0000 */
[----:B----4-:R-:W-:Y:S04]  /*92c80*/  STL.64 [R1+0x6010], R14 ;  /* 0x0060100e01007387 */ /* 0x010fe80000100a00 */
[----:B--2---:R1:W-:Y:S04]  /*92c90*/  STL.64 [R1+0x6008], R12 ;  /* 0x0060080c01007387 */ /* 0x0043e80000100a00 */
[----:B------:R-:W2:Y:S04]  /*92ca0*/  LDL R30, [R1+0x68] ;  /* 0x00006800011e7983 */ /* 0x000ea80000100800 */
[----:B------:R-:W4:Y:S04]  /*92cb0*/  LDL.LU R0, [R1+0x6070] ;  /* 0x0060700001007983 */ /* 0x000f280000300800 */
[----:B0-----:R-:W5:Y:S04]  /*92cc0*/  LDL.LU R16, [R1+0x1040] ;  /* 0x0010400001107983 */ /* 0x001f680000300800 */
[----:B------:R-:W5:Y:S04]  /*92cd0*/  LDL.LU R17, [R1+0x1044] ;  /* 0x0010440001117983 */ /* 0x000f680000300800 */
[----:B------:R-:W3:Y:S04]  /*92ce0*/  LDL.LU R18, [R1+0x1048] ;  /* 0x0010480001127983 */ /* 0x000ee80000300800 */
[----:B------:R-:W3:Y:S04]  /*92cf0*/  LDL.LU R19, [R1+0x104c] ;  /* 0x00104c0001137983 */ /* 0x000ee80000300800 */
[----:B---3--:R0:W-:Y:S04]  /*92d00*/  STL.64 [R1+0x6020], R18 ;  /* 0x0060201201007387 */ /* 0x0081e80000100a00 */
[----:B-----5:R-:W-:Y:S04]  /*92d10*/  STL.64 [R1+0x6018], R16 ;  /* 0x0060181001007387 */ /* 0x020fe80000100a00 */
[----:B------:R-:W3:Y:S01]  /*92d20*/  LDL R28, [R1+0x70] ;  /* 0x00007000011c7983 */ /* 0x000ee20000100800 */
[----:B----4-:R-:W-:-:S03]  /*92d30*/  IMAD.MOV.U32 R29, RZ, RZ, R0 ;  /* 0x000000ffff1d7224 */ /* 0x010fc600078e0000 */
[----:B------:R-:W0:Y:S04]  /*92d40*/  LDL.LU R0, [R1+0x606c] ;  /* 0x00606c0001007983 */ /* 0x000e280000300800 */
[----:B--2---:R-:W-:Y:S04]  /*92d50*/  STL.64 [R1+0x6030], R30 ;  /* 0x0060301e01007387 */ /* 0x004fe80000100a00 */
[----:B---3--:R2:W-:Y:S04]  /*92d60*/  STL.64 [R1+0x6028], R28 ;  /* 0x0060281c01007387 */ /* 0x0085e80000100a00 */
[----:B-1----:R-:W3:Y:S04]  /*92d70*/  LDL.LU R12, [R1+0x1050] ;  /* 0x00105000010c7983 */ /* 0x002ee80000300800 */
[----:B------:R-:W3:Y:S04]  /*92d80*/  LDL.LU R13, [R1+0x1054] ;  /* 0x00105400010d7983 */ /* 0x000ee80000300800 */
[----:B------:R-:W4:Y:S04]  /*92d90*/  LDL.LU R14, [R1+0x1058] ;  /* 0x00105800010e7983 */ /* 0x000f280000300800 */
[----:B------:R-:W4:Y:S01]  /*92da0*/  LDL.LU R15, [R1+0x105c] ;  /* 0x00105c00010f7983 */ /* 0x000f220000300800 */
[----:B0-----:R-:W-:-:S03]  /*92db0*/  IMAD.MOV.U32 R19, RZ, RZ, R0 ;  /* 0x000000ffff137224 */ /* 0x001fc600078e0000 */
[----:B----4-:R-:W-:Y:S04]  /*92dc0*/  STL.64 [R1+0x6040], R14 ;  /* 0x0060400e01007387 */ /* 0x010fe80000100a00 */
[----:B---3--:R-:W-:Y:S04]  /*92dd0*/  STL.64 [R1+0x6038], R12 ;  /* 0x0060380c01007387 */ /* 0x008fe80000100a00 */
[----:B------:R-:W3:Y:S04]  /*92de0*/  LDL R18, [R1+0x78] ;  /* 0x0000780001127983 */ /* 0x000ee80000100800 */
[----:B------:R-:W4:Y:S04]  /*92df0*/  LDL.LU R0, [R1+0x6068] ;  /* 0x0060680001007983 */ /* 0x000f280000300800 */
[----:B--2---:R-:W2:Y:S04]  /*92e00*/  LDL.LU R28, [R1+0x1060] ;  /* 0x00106000011c7983 */ /* 0x004ea80000300800 */
[----:B------:R-:W2:Y:S04]  /*92e10*/  LDL.LU R29, [R1+0x1064] ;  /* 0x00106400011d7983 */ /* 0x000ea80000300800 */
[----:B------:R-:W5:Y:S04]  /*92e20*/  LDL.LU R30, [R1+0x1068] ;  /* 0x00106800011e7983 */ /* 0x000f680000300800 */
[----:B------:R-:W5:Y:S04]  /*92e30*/  LDL.LU R31, [R1+0x106c] ;  /* 0x00106c00011f7983 */ /* 0x000f680000300800 */
[----:B-----5:R0:W-:Y:S04]  /*92e40*/  STL.64 [R1+0x6050], R30 ;  /* 0x0060501e01007387 */ /* 0x0201e80000100a00 */
[----:B--2---:R-:W-:Y:S04]  /*92e50*/  STL.64 [R1+0x6048], R28 ;  /* 0x0060481c01007387 */ /* 0x004fe80000100a00 */
[----:B------:R-:W2:Y:S04]  /*92e60*/  LDL R16, [R1+0x80] ;  /* 0x0000800001107983 */ /* 0x000ea80000100800 */
[----:B------:R-:W2:Y:S04]  /*92e70*/  LDL R17, [R1+0x84] ;  /* 0x0000840001117983 */ /* 0x000ea80000100800 */
[----:B---3--:R-:W-:Y:S04]  /*92e80*/  STL.64 [R1+0x6060], R18 ;  /* 0x0060601201007387 */ /* 0x008fe80000100a00 */
[----:B--2---:R1:W-:Y:S04]  /*92e90*/  STL.64 [R1+0x6058], R16 ;  /* 0x0060581001007387 */ /* 0x0043e80000100a00 */
[----:B0-----:R-:W2:Y:S04]  /*92ea0*/  LDL R30, [R1+0x88] ;  /* 0x00008800011e7983 */ /* 0x001ea80000100800 */
[----:B-1----:R-:W2:Y:S04]  /*92eb0*/  LDL.LU R16, [R1+0x1080] ;  /* 0x0010800001107983 */ /* 0x002ea80000300800 */
[----:B------:R-:W2:Y:S04]  /*92ec0*/  LDL.LU R17, [R1+0x1084] ;  /* 0x0010840001117983 */ /* 0x000ea80000300800 */
[----:B------:R-:W2:Y:S04]  /*92ed0*/  LDL.LU R18, [R1+0x1088] ;  /* 0x0010880001127983 */ /* 0x000ea80000300800 */
[----:B------:R-:W2:Y:S04]  /*92ee0*/  LDL.LU R19, [R1+0x108c] ;  /* 0x00108c0001137983 */ /* 0x000ea80000300800 */
        /* <DEDUP_REMOVED lines=8> */
[----:B------:R-:W5:Y:S04]  /*92f70*/  LDL.64 R40, [R1+0x50] ;  /* 0x0000500001287983 */ /* 0x000f680000100a00 */
[----:B------:R-:W5:Y:S04]  /*92f80*/  LDL.LU R36, [R1+0x1000] ;  /* 0x0010000001247983 */ /* 0x000f680000300800 */
[----:B------:R-:W5:Y:S04]  /*92f90*/  LDL.LU R37, [R1+0x1004] ;  /* 0x0010040001257983 */ /* 0x000f680000300800 */
[----:B------:R-:W5:Y:S04]  /*92fa0*/  LDL.LU R38, [R1+0x1008] ;  /* 0x0010080001267983 */ /* 0x000f680000300800 */
[----:B------:R-:W5:Y:S04]  /*92fb0*/  LDL.LU R39, [R1+0x100c] ;  /* 0x00100c0001277983 */ /* 0x000f680000300800 */
[----:B------:R-:W5:Y:S04]  /*92fc0*/  LDL.64 R60, [R1+0x40] ;  /* 0x00004000013c7983 */ /* 0x000f680000100a00 */
[----:B------:R-:W5:Y:S04]  /*92fd0*/  LDL.64 R56, [R1+0x30] ;  /* 0x0000300001387983 */ /* 0x000f680000100a00 */
[----:B------:R-:W5:Y:S04]  /*92fe0*/  LDL.LU R52, [R1+0xfc0] ;  /* 0x000fc00001347983 */ /* 0x000f680000300800 */
[----:B------:R-:W5:Y:S04]  /*92ff0*/  LDL.LU R53, [R1+0xfc4] ;  /* 0x000fc40001357983 */ /* 0x000f680000300800 */
[----:B------:R-:W5:Y:S04]  /*93000*/  LDL.LU R54, [R1+0xfc8] ;  /* 0x000fc80001367983 */ /* 0x000f680000300800 */
[----:B------:R-:W5:Y:S04]  /*93010*/  LDL.LU R55, [R1+0xfcc] ;  /* 0x000fcc0001377983 */ /* 0x000f680000300800 */
[----:B------:R-:W5:Y:S04]  /*93020*/  LDL.64 R46, [R1+0x20] ;  /* 0x00002000012e7983 */ /* 0x000f680000100a00 */
[----:B------:R-:W5:Y:S04]  /*93030*/  LDL.LU R48, [R1+0xfa0] ;  /* 0x000fa00001307983 */ /* 0x000f680000300800 */
[----:B------:R-:W5:Y:S01]  /*93040*/  LDL.LU R49, [R1+0xfa4] ;  /* 0x000fa40001317983 */ /* 0x000f620000300800 */
[----:B----4-:R-:W-:-:S03]  /*93050*/  IMAD.MOV.U32 R31, RZ, RZ, R0 ;  /* 0x000000ffff1f7224 */ /* 0x010fc600078e0000 */
[----:B------:R-:W4:Y:S04]  /*93060*/  LDL.LU R50, [R1+0xfa8] ;  /* 0x000fa80001327983 */ /* 0x000f280000300800 */
[----:B------:R-:W4:Y:S04]  /*93070*/  LDL.LU R51, [R1+0xfac] ;  /* 0x000fac0001337983 */ /* 0x000f280000300800 */
[----:B------:R-:W4:Y:S04]  /*93080*/  LDL.64 R20, [R1+0x8] ;  /* 0x0000080001147983 */ /* 0x000f280000100a00 */
        /* <DEDUP_REMOVED lines=16> */
[----:B---3--:R-:W-:-:S15]  /*93190*/  HMMA.16816.F32 R12, R4, R16, R12 ;  /* 0x00000010040c723c */ /* 0x008fde000000180c */
[----:B------:R-:W-:-:S08]  /*931a0*/  NOP ;  /* 0x0000000000007918 */ /* 0x000fd00000000000 */
[----:B------:R-:W-:Y:S04]  /*931b0*/  STL.64 [R1+0x1a20], R12 ;  /* 0x001a200c01007387 */ /* 0x000fe80000100a00 */
[----:B------:R0:W-:Y:S01]  /*931c0*/  STL.64 [R1+0x1a28], R14 ;  /* 0x001a280e01007387 */ /* 0x0001e20000100a00 */
[C---:B--2---:R-:W-:Y:S03]  /*931d0*/  HMMA.16816.F32 R16, R4.reuse, R18, R28 ;  /* 0x000000120410723c */ /* 0x044fe6000000181c */
[----:B0-----:R-:W2:Y:S04]  /*931e0*/  LDL.LU.64 R14, [R1+0x6040] ;  /* 0x00604000010e7983 */ /* 0x001ea80000300a00 */
[----:B------:R-:W2:Y:S04]  /*931f0*/  LDL.LU.64 R12, [R1+0x6038] ;  /* 0x00603800010c7983 */ /* 0x000ea80000300a00 */
[----:B------:R-:W3:Y:S04]  /*93200*/  LDL.LU.64 R30, [R1+0x6030] ;  /* 0x00603000011e7983 */ /* 0x000ee80000300a00 */
[----:B------:R-:W2:Y:S08]  /*93210*/  LDL.LU.64 R28, [R1+0x6028] ;  /* 0x00602800011c7983 */ /* 0x000eb00000300a00 */
[----:B------:R-:W-:Y:S04]  /*93220*/  STL.64 [R1+0x1a10], R16 ;  /* 0x001a101001007387 */ /* 0x000fe80000100a00 */
[----:B------:R0:W-:Y:S04]  /*93230*/  STL.64 [R1+0x1a18], R18 ;  /* 0x001a181201007387 */ /* 0x0001e80000100a00 */
[----:B0-----:R-:W3:Y:S04]  /*93240*/  LDL.LU.64 R18, [R1+0x6020] ;  /* 0x0060200001127983 */ /* 0x001ee80000300a00 */
[----:B------:R-:W3:Y:S01]  /*93250*/  LDL.LU.64 R16, [R1+0x6018] ;  /* 0x0060180001107983 */ /* 0x000ee20000300a00 */
[----:B--2---:R-:W-:-:S15]  /*93260*/  HMMA.16816.F32 R12, R4, R28, R12 ;  /* 0x0000001c040c723c */ /* 0x004fde000000180c */
[----:B------:R-:W-:-:S08]  /*93270*/  NOP ;  /* 0x0000000000007918 */ /* 0x000fd00000000000 */
[----:B------:R-:W-:Y:S04]  /*93280*/  STL.64 [R1+0x1a00], R12 ;  /* 0x001a000c01007387 */ /* 0x000fe80000100a00 */
[----:B------:R0:W-:Y:S04]  /*93290*/  STL.64 [R1+0x1a08], R14 ;  /* 0x001a080e01007387 */ /* 0x0001e80000100a00 */
[----:B0-----:R-:W2:Y:S04]  /*932a0*/  LDL.LU.64 R14, [R1+0x6010] ;  /* 0x00601000010e7983 */ /* 0x001ea80000300a00 */
[----:B------:R-:W5:Y:S01]  /*932b0*/  LDL.LU.64 R12, [R1+0x6008] ;  /* 0x00600800010c7983 */ /* 0x000f620000300a00 */
[----:B---3--:R-:W-:Y:S03]  /*932c0*/  HMMA.16816.F32 R28, R4, R30, R16 ;  /* 0x0000001e041c723c */ /* 0x008fe60000001810 */
[----:B------:R-:W2:Y:S04]  /*932d0*/  LDL.LU.64 R18, [R1+0x6000] ;  /* 0x0060000001127983 */ /* 0x000ea80000300a00 */
[----:B------:R-:W2:-:S15]  /*932e0*/  LDL.LU.64 R16, [R1+0x5ff8] ;  /* 0x005ff80001107983 */ /* 0x000e9e0000300a00 */
[----:B------:R-:W-:-:S01]  /*932f0*/  NOP ;  /* 0x0000000000007918 */ /* 0x000fc20000000000 */
[----:B------:R-:W-:Y:S04]  /*93300*/  STL.64 [R1+0x19f0], R28 ;  /* 0x0019f01c01007387 */ /* 0x000fe80000100a00 */
[----:B------:R0:W-:Y:S04]  /*93310*/  STL.64 [R1+0x19f8], R30 ;  /* 0x0019f81e01007387 */ /* 0x0001e80000100a00 */
[----:B0-----:R-:W3:Y:S04]  /*93320*/  LDL.LU.64 R30, [R1+0x5ff0] ;  /* 0x005ff000011e7983 */ /* 0x001ee80000300a00 */
[----:B------:R-:W3:Y:S01]  /*93330*/  LDL.LU.64 R28, [R1+0x5fe8] ;  /* 0x005fe800011c7983 */ /* 0x000ee20000300a00 */
[C---:B-----5:R-:W-:Y:S06]  /*93340*/  HMMA.16816.F32 R32, R4.reuse, R12, R32 ;  /* 0x0000000c0420723c */ /* 0x060fec0000001820 */
[----:B--2---:R-:W-:-:S15]  /*93350*/  HMMA.16816.F32 R12, R4, R14, R16 ;  /* 0x0000000e040c723c */ /* 0x004fde0000001810 */
[----:B------:R-:W-:-:S02]  /*93360*/  NOP ;  /* 0x0000000000007918 */ /* 0x000fc40000000000 */
[----:B------:R-:W-:Y:S04]  /*93370*/  STL.64 [R1+0x19e0], R32 ;  /* 0x0019e02001007387 */ /* 0x000fe80000100a00 */
[----:B------:R0:W-:Y:S04]  /*93380*/  STL.64 [R1+0x19e8], R34 ;  /* 0x0019e82201007387 */ /* 0x0001e80000100a00 */
[----:B0-----:R-:W2:Y:S04]  /*93390*/  LDL.LU.64 R34, [R1+0x5fe0] ;  /* 0x005fe00001227983 */ /* 0x001ea80000300a00 */
[----:B------:R-:W2:Y:S04]  /*933a0*/  LDL.LU.64 R32, [R1+0x5fd8] ;  /* 0x005fd80001207983 */ /* 0x000ea80000300a00 */
[----:B------:R-:W5:Y:S04]  /*933b0*/  LDL.LU.64 R18, [R1+0x5fd0] ;  /* 0x005fd00001127983 */ /* 0x000f680000300a00 */
[----:B------:R-:W5:Y:S04]  /*933c0*/  LDL.LU.64 R16, [R1+0x5fc8] ;  /* 0x005fc80001107983 */ /* 0x000f680000300a00 */
[----:B------:R-:W-:Y:S04]  /*933d0*/  STL.64 [R1+0x19d0], R12 ;  /* 0x0019d00c01007387 */ /* 0x000fe80000100a00 */
[----:B------:R0:W-:Y:S04]  /*933e0*/  STL.64 [R1+0x19d8], R14 ;  /* 0x0019d80e01007387 */ /* 0x0001e80000100a00 */
[----:B0-----:R-:W4:Y:S04]  /*933f0*/  LDL.LU.64 R14, [R1+0x5fc0] ;  /* 0x005fc000010e7983 */ /* 0x001f280000300a00 */
[----:B------:R-:W4:Y:S01]  /*93400*/  LDL.LU.64 R12, [R1+0x5fb8] ;  /* 0x005fb800010c7983 */ /* 0x000f220000300a00 */
[----:B---3--:R-:W-:Y:S06]  /*93410*/  HMMA.16816.F32 R28, R4, R40, R28 ;  /* 0x00000028041c723c */ /* 0x008fec000000181c */
[----:B------:R-:W-:-:S02]  /*93420*/  IMAD.MOV.U32 R0, RZ, RZ, R41 ;  /* 0x000000ffff007224 */ /* 0x000fc400078e0029 */
[----:B------:R-:W-:-:S15]  /*93430*/  HMMA.16816.F32 R40, R4, R42, R36 ;  /* 0x0000002a0428723c */ /* 0x000fde0000001824 */
[----:B------:R-:W-:Y:S04]  /*93440*/  STL.64 [R1+0x19c0], R28 ;  /* 0x0019c01c01007387 */ /* 0x000fe80000100a00 */
[----:B------:R0:W-:Y:S04]  /*93450*/  STL.64 [R1+0x19c8], R30 ;  /* 0x0019c81e01007387 */ /* 0x0001e80000100a00 */
[----:B0-----:R-:W3:Y:S04]  /*93460*/  LDL.LU.64 R30, [R1+0x5fb0] ;  /* 0x005fb000011e7983 */ /* 0x001ee80000300a00 */
[----:B------:R-:W3:Y:S04]  /*93470*/  LDL.LU.64 R28, [R1+0x5fa8] ;  /* 0x005fa800011c7983 */ /* 0x000ee80000300a00 */
[----:B------:R0:W-:Y:S04]  /*93480*/  STL [R1+0x5de0], R0 ;  /* 0x005de00001007387 */ /* 0x0001e80000100800 */
[----:B------:R-:W3:Y:S04]  /*93490*/  LDL.LU.64 R38, [R1+0x5fa0] ;  /* 0x005fa00001267983 */ /* 0x000ee80000300a00 */
[----:B------:R-:W3:Y:S04]  /*934a0*/  LDL.LU.64 R36, [R1+0x5f98] ;  /* 0x005f980001247983 */ /* 0x000ee80000300a00 */
[----:B------:R-:W-:Y:S01]  /*934b0*/  STL.64 [R1+0x19b0], R40 ;  /* 0x0019b02801007387 */ /* 0x000fe20000100a00 */
[----:B0-----:R-:W-:-:S03]  /*934c0*/  IMAD.MOV.U32 R0, RZ, RZ, R61 ;  /* 0x000000ffff007224 */ /* 0x001fc600078e003d */
[----:B------:R0:W-:Y:S04]  /*934d0*/  STL.64 [R1+0x19b8], R42 ;  /* 0x0019b82a01007387 */ /* 0x0001e80000100a00 */
[----:B0-----:R-:W3:Y:S04]  /*934e0*/  LDL.LU.64 R42, [R1+0x5f90] ;  /* 0x005f9000012a7983 */ /* 0x001ee80000300a00 */
[----:B------:R-:W3:Y:S01]  /*934f0*/  LDL.LU.64 R40, [R1+0x5f88] ;  /* 0x005f880001287983 */ /* 0x000ee20000300a00 */
[C---:B--2---:R-:W-:Y:S06]  /*93500*/  HMMA.16816.F32 R32, R4.reuse, R60, R32 ;  /* 0x0000003c0420723c */ /* 0x044fec0000001820 */
[----:B-----5:R-:W-:-:S15]  /*93510*/  HMMA.16816.F32 R16, R4, R44, R16 ;  /* 0x0000002c0410723c */ /* 0x020fde0000001810 */
[----:B------:R-:W-:-:S02]  /*93520*/  NOP ;  /* 0x0000000000007918 */ /* 0x000fc40000000000 */
[----:B------:R-:W-:Y:S04]  /*93530*/  STL.64 [R1+0x19a0], R32 ;  /* 0x0019a02001007387 */ /* 0x000fe80000100a00 */
[----:B------:R0:W-:Y:S01]  /*93540*/  STL.64 [R1+0x19a8], R34 ;  /* 0x0019a82201007387 */ /* 0x0001e20000100a00 */
[----:B----4-:R-:W-:Y:S03]  /*93550*/  HMMA.16816.F32 R12, R4, R56, R12 ;  /* 0x00000038040c723c */ /* 0x010fe6000000180c */
[----:B0-----:R-:W2:Y:S04]  /*93560*/  LDL.LU.64 R34, [R1+0x5f80] ;  /* 0x005f800001227983 */ /* 0x001ea80000300a00 */
[----:B------:R-:W2:Y:S04]  /*93570*/  LDL.LU.64 R32, [R1+0x5f78] ;  /* 0x005f780001207983 */ /* 0x000ea80000300a00 */
[----:B------:R-:W4:Y:S04]  /*93580*/  LDL.LU.64 R60, [R1+0x5f70] ;  /* 0x005f7000013c7983 */ /* 0x000f280000300a00 */
[----:B------:R0:W-:Y:S02]  /*93590*/  STL [R1+0x5de4], R0 ;  /* 0x005de40001007387 */ /* 0x0001e40000100800 */
[----:B0-----:R-:W-:-:S02]  /*935a0*/  IMAD.MOV.U32 R0, RZ, RZ, R57 ;  /* 0x000000ffff007224 */ /* 0x001fc400078e0039 */
[C---:B------:R-:W-:Y:S01]  /*935b0*/  HMMA.16816.F32 R56, R4.reuse, R58, R52 ;  /* 0x0000003a0438723c */ /* 0x040fe20000001834 */
[----:B------:R-:W-:Y:S04]  /*935c0*/  STL.64 [R1+0x1990], R16 ;  /* 0x0019901001007387 */ /* 0x000fe80000100a00 */
[----:B------:R0:W-:Y:S04]  /*935d0*/  STL.64 [R1+0x1998], R18 ;  /* 0x0019981201007387 */ /* 0x0001e80000100a00 */
[----:B0-----:R-:W4:Y:S04]  /*935e0*/  LDL.LU.64 R18, [R1+0x5f68] ;  /* 0x005f680001127983 */ /* 0x001f280000300a00 */
[----:B------:R-:W4:Y:S04]  /*935f0*/  LDL.LU.64 R16, [R1+0x5f60] ;  /* 0x005f600001107983 */ /* 0x000f280000300a00 */
[----:B------:R-:W-:Y:S04]  /*93600*/  STL.64 [R1+0x1980], R12 ;  /* 0x0019800c01007387 */ /* 0x000fe80000100a00 */
[----:B------:R0:W-:Y:S04]  /*93610*/  STL.64 [R1+0x1988], R14 ;  /* 0x0019880e01007387 */ /* 0x0001e80000100a00 */
[----:B0-----:R-:W5:Y:S04]  /*93620*/  LDL.LU.64 R14, [R1+0x5f58] ;  /* 0x005f5800010e7983 */ /* 0x001f680000300a00 */
[----:B------:R-:W5:Y:S04]  /*93630*/  LDL.LU.64 R12, [R1+0x5f50] ;  /* 0x005f5000010c7983 */ /* 0x000f680000300a00 */
[----:B------:R-:W-:Y:S04]  /*93640*/  STL [R1+0x5de8], R0 ;  /* 0x005de80001007387 */ /* 0x000fe80000100800 */
[----:B------:R-:W5:Y:S04]  /*93650*/  LDL.LU.64 R54, [R1+0x5f48] ;  /* 0x005f480001367983 */ /* 0x000f680000300a00 */
[----:B------:R-:W5:Y:S04]  /*93660*/  LDL.LU.64 R52, [R1+0x5f40] ;  /* 0x005f400001347983 */ /* 0x000f680000300a00 */
[----:B------:R-:W-:Y:S04]  /*93670*/  STL.64 [R1+0x1970], R56 ;  /* 0x0019703801007387 */ /* 0x000fe80000100a00 */
[----:B------:R0:W-:Y:S04]  /*93680*/  STL.64 [R1+0x1978], R58 ;  /* 0x0019783a01007387 */ /* 0x0001e80000100a00 */
[----:B0-----:R-:W5:Y:S04]  /*93690*/  LDL.LU.64 R58, [R1+0x5f38] ;  /* 0x005f3800013a7983 */ /* 0x001f680000300a00 */
[----:B------:R-:W5:Y:S01]  /*936a0*/  LDL.LU.64 R56, [R1+0x5f30] ;  /* 0x005f300001387983 */ /* 0x000f620000300a00 */
[----:B---3--:R-:W-:Y:S06]  /*936b0*/  HMMA.16816.F32 R28, R4, R46, R28 ;  /* 0x0000002e041c723c */ /* 0x008fec000000181c */
[----:B------:R-:W-:-:S02]  /*936c0*/  IMAD.MOV.U32 R0, RZ, RZ, R47 ;  /* 0x000000ffff007224 */ /* 0x000fc400078e002f */
[C---:B------:R-:W-:Y:S03]  /*936d0*/  HMMA.16816.F32 R44, R4.reuse, R36, R48 ;  /* 0x00000024042c723c */ /* 0x040fe60000001830 */
[----:B------:R0:W-:Y:S03]  /*936e0*/  STL [R1+0x5dec], R0 ;  /* 0x005dec0001007387 */ /* 0x0001e60000100800 */
[----:B------:R-:W-:Y:S01]  /*936f0*/  HMMA.16816.F32 R36, R4, R38, R40 ;  /* 0x000000260424723c */ /* 0x000fe20000001828 */
[----:B0-----:R-:W-:-:S08]  /*93700*/  IMAD.MOV.U32 R0, RZ, RZ, R21 ;  /* 0x000000ffff007224 */ /* 0x001fd000078e0015 */
[----:B------:R-:W-:Y:S04]  /*93710*/  STL.64 [R1+0x1960], R28 ;  /* 0x0019601c01007387 */ /* 0x000fe80000100a00 */
[----:B------:R2:W-:Y:S04]  /*93720*/  STL.64 [R1+0x1968], R30 ;  /* 0x0019681e01007387 */ /* 0x0005e80000100a00 */
[----:B------:R-:W-:Y:S04]  /*93730*/  STL.64 [R1+0x1950], R44 ;  /* 0x0019502c01007387 */ /* 0x000fe80000100a00 */
[----:B------:R-:W-:Y:S04]  /*93740*/  STL.64 [R1+0x1958], R46 ;  /* 0x0019582e01007387 */ /* 0x000fe80000100a00 */
[----:B------:R-:W-:Y:S04]  /*93750*/  STL.64 [R1+0x1940], R36 ;  /* 0x0019402401007387 */ /* 0x000fe80000100a00 */
[----:B------:R-:W-:Y:S01]  /*93760*/  STL.64 [R1+0x1948], R38 ;  /* 0x0019482601007387 */ /* 0x000fe20000100a00 */
[C---:B--2---:R-:W-:Y:S06]  /*93770*/  HMMA.16816.F32 R28, R4.reuse, R20, R32 ;  /* 0x00000014041c723c */ /* 0x044fec0000001820 */
[----:B------:R-:W-:-:S15]  /*93780*/  HMMA.16816.F32 R20, R4, R22, R24 ;  /* 0x000000160414723c */ /* 0x000fde0000001818 */
[----:B------:R-:W-:-:S02]  /*93790*/  NOP ;  /* 0x0000000000007918 */ /* 0x000fc40000000000 */
[----:B------:R0:W-:Y:S01]  /*937a0*/  STL.64 [R1+0x1930], R28 ;  /* 0x0019301c01007387 */ /* 0x0001e20000100a00 */
[C---:B----4-:R-:W-:Y:S03]  /*937b0*/  HMMA.16816.F32 R16, R4.reuse, R60, R16 ;  /* 0x0000003c0410723c */ /* 0x050fe60000001810 */
[----:B------:R1:W-:Y:S04]  /*937c0*/  STL.64 [R1+0x1938], R30 ;  /* 0x0019381e01007387 */ /* 0x0003e80000100a00 */
[----:B------:R-:W-:Y:S04]  /*937d0*/  STL.64 [R1+0x5e30], R60 ;  /* 0x005e303c01007387 */ /* 0x000fe80000100a00 */
[----:B------:R-:W-:Y:S04]  /*937e0*/  STL.64 [R1+0x1920], R20 ;  /* 0x0019201401007387 */ /* 0x000fe80000100a00 */
[----:B------:R-:W-:Y:S08]  /*937f0*/  STL.64 [R1+0x1928], R22 ;  /* 0x0019281601007387 */ /* 0x000ff00000100a00 */
[----:B------:R-:W-:Y:S04]  /*93800*/  STL.64 [R1+0x1910], R16 ;  /* 0x0019101001007387 */ /* 0x000fe80000100a00 */
[----:B------:R-:W-:Y:S04]  /*93810*/  STL.64 [R1+0x1918], R18 ;  /* 0x0019181201007387 */ /* 0x000fe80000100a00 */
[----:B------:R-:W2:Y:S01]  /*93820*/  LDL.LU R48, [R1+0xe30] ;  /* 0x000e300001307983 */ /* 0x000ea20000300800 */
[C---:B-----5:R-:W-:Y:S06]  /*93830*/  HMMA.16816.F32 R12, R4.reuse, R58, R12 ;  /* 0x0000003a040c723c */ /* 0x060fec000000180c */
[----:B------:R-:W-:-:S15]  /*93840*/  HMMA.16816.F32 R8, R4, R56, R8 ;  /* 0x000000380408723c */ /* 0x000fde0000001808 */
[----:B------:R-:W-:-:S02]  /*93850*/  NOP ;  /* 0x0000000000007918 */ /* 0x000fc40000000000 */
[----:B------:R-:W-:Y:S04]  /*93860*/  STL.64 [R1+0x1900], R12 ;  /* 0x0019000c01007387 */ /* 0x000fe80000100a00 */
[----:B------:R-:W-:Y:S04]  /*93870*/  STL.64 [R1+0x1908], R14 ;  /* 0x0019080e01007387 */ /* 0x000fe80000100a00 */
[----:B------:R-:W-:Y:S04]  /*93880*/  STL.64 [R1+0x18f0], R8 ;  /* 0x0018f00801007387 */ /* 0x000fe80000100a00 */
[----:B------:R-:W-:Y:S04]  /*93890*/  STL.64 [R1+0x18f8], R10 ;  /* 0x0018f80a01007387 */ /* 0x000fe80000100a00 */
[----:B------:R-:W2:Y:S04]  /*938a0*/  LDL.LU R49, [R1+0xe34] ;  /* 0x000e340001317983 */ /* 0x000ea80000300800 */
[----:B------:R-:W2:Y:S04]  /*938b0*/  LDL.LU R50, [R1+0xe38] ;  /* 0x000e380001327983 */ /* 0x000ea80000300800 */
[----:B------:R-:W2:Y:S04]  /*938c0*/  LDL.LU R51, [R1+0xe3c] ;  /* 0x000e3c0001337983 */ /* 0x000ea80000300800 */
[----:B0-----:R-:W3:Y:S04]  /*938d0*/  LDL.LU R28, [R1+0xe40] ;  /* 0x000e4000011c7983 */ /* 0x001ee80000300800 */
[----:B------:R-:W3:Y:S04]  /*938e0*/  LDL.LU R29, [R1+0xe44] ;  /* 0x000e4400011d7983 */ /* 0x000ee80000300800 */
[----:B-1----:R-:W3:Y:S04]  /*938f0*/  LDL.LU R30, [R1+0xe48] ;  /* 0x000e4800011e7983 */ /* 0x002ee80000300800 */
        /* <DEDUP_REMOVED lines=9> */
[----:B------:R-:W-:Y:S04]  /*93990*/  STL.64 [R1+0x5cd8], R58 ;  /* 0x005cd83a01007387 */ /* 0x000fe80000100a00 */
[----:B------:R0:W-:Y:S04]  /*939a0*/  STL.64 [R1+0x5cd0], R56 ;  /* 0x005cd03801007387 */ /* 0x0001e80000100a00 */
[----:B0-----:R-:W2:Y:S04]  /*939b0*/  LDL.LU R56, [R1+0xe50] ;  /* 0x000e500001387983 */ /* 0x001ea80000300800 */
[----:B------:R-:W2:Y:S04]  /*939c0*/  LDL.LU R57, [R1+0xe54] ;  /* 0x000e540001397983 */ /* 0x000ea80000300800 */
[----:B------:R-:W2:Y:S04]  /*939d0*/  LDL.LU R58, [R1+0xe58] ;  /* 0x000e5800013a7983 */ /* 0x000ea80000300800 */
[----:B------:R-:W2:Y:S04]  /*939e0*/  LDL.LU R59, [R1+0xe5c] ;  /* 0x000e5c00013b7983 */ /* 0x000ea80000300800 */
[----:B------:R-:W3:Y:S04]  /*939f0*/  LDL.LU R40, [R1+0xf00] ;  /* 0x000f000001287983 */ /* 0x000ee80000300800 */
[----:B------:R-:W3:Y:S04]  /*93a00*/  LDL.LU R41, [R1+0xf04] ;  /* 0x000f040001297983 */ /* 0x000ee80000300800 */
[----:B------:R-:W3:Y:S04]  /*93a10*/  LDL.LU R42, [R1+0xf08] ;  /* 0x000f0800012a7983 */ /* 0x000ee80000300800 */
[----:B------:R-:W3:Y:S04]  /*93a20*/  LDL.LU R43, [R1+0xf0c] ;  /* 0x000f0c00012b7983 */ /* 0x000ee80000300800 */
        /* <DEDUP_REMOVED lines=24> */
[C---:B----4-:R-:W-:Y:S06]  /*93bb0*/  HMMA.16816.F32 R24, R4.reuse, R52, R24 ;  /* 0x000000340418723c */ /* 0x050fec0000001818 */
[----:B-----5:R-:W-:-:S15]  /*93bc0*/  HMMA.16816.F32 R44, R4, R54, R44 ;  /* 0x00000036042c723c */ /* 0x020fde000000182c */
[----:B------:R-:W-:-:S08]  /*93bd0*/  NOP ;  /* 0x0000000000007918 */ /* 0x000fd00000000000 */
[----:B------:R0:W-:Y:S04]  /*93be0*/  STL.64 [R1+0x18e0], R44 ;  /* 0x0018e02c01007387 */ /* 0x0001e80000100a00 */
[----:B------:R-:W-:Y:S04]  /*93bf0*/  STL.64 [R1+0x18e8], R46 ;  /* 0x0018e82e01007387 */ /* 0x000fe80000100a00 */
[----:B0-----:R-:W4:Y:S04]  /*93c00*/  LDL.LU.64 R44, [R1+0x5f28] ;  /* 0x005f2800012c7983 */ /* 0x001f280000300a00 */
[----:B------:R0:W-:Y:S04]  /*93c10*/  STL.64 [R1+0x18d0], R24 ;  /* 0x0018d01801007387 */ /* 0x0001e80000100a00 */
[----:B------:R1:W-:Y:S04]  /*93c20*/  STL.64 [R1+0x18d8], R26 ;  /* 0x0018d81a01007387 */ /* 0x0003e80000100a00 */
[----:B0-----:R-:W5:Y:S04]  /*93c30*/  LDL.LU R24, [R1+0xea0] ;  /* 0x000ea00001187983 */ /* 0x001f680000300800 */
[----:B------:R-:W5:Y:S04]  /*93c40*/  LDL.LU R25, [R1+0xea4] ;  /* 0x000ea40001197983 */ /* 0x000f680000300800 */
[----:B-1----:R-:W5:Y:S04]  /*93c50*/  LDL.LU R26, [R1+0xea8] ;  /* 0x000ea800011a7983 */ /* 0x002f680000300800 */
[----:B------:R-:W5:Y:S01]  /*93c60*/  LDL.LU R27, [R1+0xeac] ;  /* 0x000eac00011b7983 */ /* 0x000f620000300800 */
[C---:B--2---:R-:W-:Y:S03]  /*93c70*/  HMMA.16816.F32 R8, R4.reuse, R2, R8 ;  /* 0x000000020408723c */ /* 0x044fe60000001808 */
[----:B------:R-:W-:Y:S04]  /*93c80*/  STL.64 [R1+0x5cb8], R54 ;  /* 0x005cb83601007387 */ /* 0x000fe80000100a00 */
[----:B------:R0:W-:Y:S04]  /*93c90*/  STL.64 [R1+0x5cb0], R52 ;  /* 0x005cb03401007387 */ /* 0x0001e80000100a00 */
[----:B0-----:R-:W2:Y:S04]  /*93ca0*/  LDL.LU R52, [R1+0xe60] ;  /* 0x000e600001347983 */ /* 0x001ea80000300800 */
[----:B------:R-:W2:Y:S04]  /*93cb0*/  LDL.LU R53, [R1+0xe64] ;  /* 0x000e640001357983 */ /* 0x000ea80000300800 */
[----:B------:R-:W2:Y:S04]  /*93cc0*/  LDL.LU R54, [R1+0xe68] ;  /* 0x000e680001367983 */ /* 0x000ea80000300800 */
[----:B------:R-:W2:Y:S04]  /*93cd0*/  LDL.LU R55, [R1+0xe6c] ;  /* 0x000e6c0001377983 */ /* 0x000ea80000300800 */
[----:B------:R-:W-:Y:S04]  /*93ce0*/  STL.64 [R1+0x18c0], R8 ;  /* 0x0018c00801007387 */ /* 0x000fe80000100a00 */
[----:B------:R0:W-:Y:S04]  /*93cf0*/  STL.64 [R1+0x18c8], R10 ;  /* 0x0018c80a01007387 */ /* 0x0001e80000100a00 */
[----:B0-----:R-:W3:Y:S04]  /*93d00*/  LDL.LU.64 R10, [R1+0x5f20] ;  /* 0x005f2000010a7983 */ /* 0x001ee80000300a00 */
[----:B------:R-:W4:Y:S01]  /*93d10*/  LDL.LU.64 R8, [R1+0x5f18] ;  /* 0x005f180001087983 */ /* 0x000f220000300a00 */
[C---:B---3--:R-:W-:Y:S06]  /*93d20*/  HMMA.16816.F32 R12, R4.reuse, R10, R12 ;  /* 0x0000000a040c723c */ /* 0x048fec000000180c */
[----:B----4-:R-:W-:-:S15]  /*93d30*/  HMMA.16816.F32 R40, R4, R8, R40 ;  /* 0x000000080428723c */ /* 0x010fde0000001828 */
[----:B------:R-:W-:-:S08]  /*93d40*/  NOP ;  /* 0x0000000000007918 */ /* 0x000fd00000000000 */
[----:B------:R-:W-:Y:S04]  /*93d50*/  STL.64 [R1+0x18b0], R40 ;  /* 0x0018b02801007387 */ /* 0x000fe80000100a00 */
[----:B------:R0:W-:Y:S04]  /*93d60*/  STL.64 [R1+0x18b8], R42 ;  /* 0x0018b82a01007387 */ /* 0x0001e80000100a00 */
[----:B0-----:R-:W3:Y:S04]  /*93d70*/  LDL.LU.64 R42, [R1+0x5f10] ;  /* 0x005f1000012a7983 */ /* 0x001ee80000300a00 */
[----:B------:R-:W4:Y:S04]  /*93d80*/  LDL.LU.64 R40, [R1+0x5f08] ;  /* 0x005f080001287983 */ /* 0x000f280000300a00 */
[----:B------:R-:W-:Y:S04]  /*93d90*/  STL.64 [R1+0x18a0], R12 ;  /* 0x0018a00c01007387 */ /* 0x000fe80000100a00 */
[----:B------:R0:W-:Y:S04]  /*93da0*/  STL.64 [R1+0x18a8], R14 ;  /* 0x0018a80e01007387 */ /* 0x0001e80000100a00 */
[----:B0-----:R-:W5:Y:S04]  /*93db0*/  LDL.LU.64 R14, [R1+0x5f00] ;  /* 0x005f0000010e7983 */ /* 0x001f680000300a00 */
[----:B------:R-:W2:Y:S04]  /*93dc0*/  LDL.LU.64 R12, [R1+0x5ef8] ;  /* 0x005ef800010c7983 */ /* 0x000ea80000300a00 */
[----:B------:R-:W-:Y:S04]  /*93dd0*/  STL.64 [R1+0x5cc8], R10 ;  /* 0x005cc80a01007387 */ /* 0x000fe80000100a00 */
[----:B------:R0:W-:Y:S04]  /*93de0*/  STL.64 [R1+0x5cc0], R8 ;  /* 0x005cc00801007387 */ /* 0x0001e80000100a00 */
[----:B0-----:R-:W3:Y:S04]  /*93df0*/  LDL.LU R8, [R1+0xe70] ;  /* 0x000e700001087983 */ /* 0x001ee80000300800 */
[----:B------:R-:W3:Y:S04]  /*93e00*/  LDL.LU R9, [R1+0xe74] ;  /* 0x000e740001097983 */ /* 0x000ee80000300800 */
[----:B------:R-:W3:Y:S04]  /*93e10*/  LDL.LU R10, [R1+0xe78] ;  /* 0x000e7800010a7983 */ /* 0x000ee80000300800 */
[----:B------:R-:W3:Y:S01]  /*93e20*/  LDL.LU R11, [R1+0xe7c] ;  /* 0x000e7c00010b7983 */ /* 0x000ee20000300800 */
[C---:B-----5:R-:W-:Y:S06]  /*93e30*/  HMMA.16816.F32 R16, R4.reuse, R14, R16 ;  /* 0x0000000e0410723c */ /* 0x060fec0000001810 */
[----:B--2---:R-:W-:-:S15]  /*93e40*/  HMMA.16816.F32 R36, R4, R12, R36 ;  /* 0x0000000c0424723c */ /* 0x004fde0000001824 */
[----:B------:R-:W-:-:S08]  /*93e50*/  NOP ;  /* 0x0000000000007918 */ /* 0x000fd00000000000 */
[----:B------:R-:W-:Y:S04]  /*93e60*/  STL.64 [R1+0x1890], R36 ;  /* 0x0018902401007387 */ /* 0x000fe80000100a00 */
[----:B------:R0:W-:Y:S04]  /*93e70*/  STL.64 [R1+0x1898], R38 ;  /* 0x0018982601007387 */ /* 0x0001e80000100a00 */
[----:B0-----:R-:W2:Y:S04]  /*93e80*/  LDL.LU.64 R38, [R1+0x5ef0] ;  /* 0x005ef00001267983 */ /* 0x001ea80000300a00 */
[----:B------:R-:W5:Y:S04]  /*93e90*/  LDL.LU.64 R36, [R1+0x5ee8] ;  /* 0x005ee80001247983 */ /* 0x000f680000300a00 */
[----:B------:R-:W-:Y:S04]  /*93ea0*/  STL.64 [R1+0x1880], R16 ;  /* 0x0018801001007387 */ /* 0x000fe80000100a00 */
[----:B------:R0:W-:Y:S04]  /*93eb0*/  STL.64 [R1+0x1888], R18 ;  /* 0x0018881201007387 */ /* 0x0001e80000100a00 */
[----:B0-----:R-:W4:Y:S04]  /*93ec0*/  LDL.LU.64 R18, [R1+0x5ee0] ;  /* 0x005ee00001127983 */ /* 0x001f280000300a00 */
[----:B------:R-:W3:Y:S04]  /*93ed0*/  LDL.LU.64 R16, [R1+0x5ed8] ;  /* 0x005ed80001107983 */ /* 0x000ee80000300a00 */
[----:B------:R-:W-:Y:S04]  /*93ee0*/  STL.64 [R1+0x5ce8], R14 ;  /* 0x005ce80e01007387 */ /* 0x000fe80000100a00 */
[----:B------:R0:W-:Y:S04]  /*93ef0*/  STL.64 [R1+0x5ce0], R12 ;  /* 0x005ce00c01007387 */ /* 0x0001e80000100a00 */
[----:B0-----:R-:W2:Y:S04]  /*93f00*/  LDL.LU R12, [R1+0xe80] ;  /* 0x000e8000010c7983 */ /* 0x001ea80000300800 */
[----:B------:R-:W2:Y:S04]  /*93f10*/  LDL.LU R13, [R1+0xe84] ;  /* 0x000e8400010d7983 */ /* 0x000ea80000300800 */
[----:B------:R-:W2:Y:S04]  /*93f20*/  LDL.LU R14, [R1+0xe88] ;  /* 0x000e8800010e7983 */ /* 0x000ea80000300800 */
[----:B------:R-:W2:Y:S01]  /*93f30*/  LDL.LU R15, [R1+0xe8c] ;  /* 0x000e8c00010f7983 */ /* 0x000ea20000300800 */
[C---:B----4-:R-:W-:Y:S06]  /*93f40*/  HMMA.16816.F32 R20, R4.reuse, R18, R20 ;  /* 0x000000120414723c */ /* 0x050fec0000001814 */
[----:B---3--:R-:W-:-:S15]  /*93f50*/  HMMA.16816.F32 R32, R4, R16, R32 ;  /* 0x000000100420723c */ /* 0x008fde0000001820 */
        /* <DEDUP_REMOVED lines=11> */
[----:B0-----:R-:W5:Y:S04]  /*94010*/  LDL.LU R16, [R1+0xe90] ;  /* 0x000e900001107983 */ /* 0x001f680000300800 */
[----:B------:R-:W5:Y:S04]  /*94020*/  LDL.LU R17, [R1+0xe94] ;  /* 0x000e940001117983 */ /* 0x000f680000300800 */
[----:B------:R-:W5:Y:S04]  /*94030*/  LDL.LU R18, [R1+0xe98] ;  /* 0x000e980001127983 */ /* 0x000f680000300800 */
[----:B------:R-:W5:Y:S01]  /*94040*/  LDL.LU R19, [R1+0xe9c] ;  /* 0x000e9c0001137983 */ /* 0x000f620000300800 */
[----:B--2---:R-:W-:-:S15]  /*94050*/  HMMA.16816.F32 R24, R4, R20, R24 ;  /* 0x000000140418723c */ /* 0x004fde0000001818 */
[----:B------:R-:W-:-:S08]  /*94060*/  NOP ;  /* 0x0000000000007918 */ /* 0x000fd00000000000 */
[----:B------:R-:W-:Y:S04]  /*94070*/  STL.64 [R1+0x1850], R24 ;  /* 0x0018501801007387 */ /* 0x000fe80000100a00 */
[----:B------:R0:W-:Y:S04]  /*94080*/  STL.64 [R1+0x1858], R26 ;  /* 0x0018581a01007387 */ /* 0x0001e80000100a00 */
[----:B0-----:R-:W2:Y:S04]  /*94090*/  LDL.LU.64 R26, [R1+0x5eb0] ;  /* 0x005eb000011a7983 */ /* 0x001ea80000300a00 */
[----:B------:R-:W3:Y:S01]  /*940a0*/  LDL.LU.64 R24, [R1+0x5ea8] ;  /* 0x005ea80001187983 */ /* 0x000ee20000300a00 */
[----:B-----5:R-:W-:Y:S06]  /*940b0*/  HMMA.16816.F32 R16, R4, R22, R16 ;  /* 0x000000160410723c */ /* 0x020fec0000001810 */
[----:B------:R-:W-:Y:S04]  /*940c0*/  STL.64 [R1+0x5c98], R22 ;  /* 0x005c981601007387 */ /* 0x000fe80000100a00 */
[----:B------:R-:W-:-:S13]  /*940d0*/  STL.64 [R1+0x5c90], R20 ;  /* 0x005c901401007387 */ /* 0x000fda0000100a00 */
[----:B------:R-:W-:Y:S04]  /*940e0*/  STL.64 [R1+0x1840], R16 ;  /* 0x0018401001007387 */ /* 0x000fe80000100a00 */
[----:B------:R0:W-:Y:S02]  /*940f0*/  STL.64 [R1+0x1848], R18 ;  /* 0x0018481201007387 */ /* 0x0001e40000100a00 */
[C---:B0-----:R-:W-:Y:S06]  /*94100*/  HMMA.16816.F32 R16, R4.reuse, R36, R28 ;  /* 0x000000240410723c */ /* 0x041fec000000181c */
[C---:B---3--:R-:W-:Y:S01]  /*94110*/  HMMA.16816.F32 R12, R4.reuse, R24, R12 ;  /* 0x00000018040c723c */ /* 0x048fe2000000180c */
[----:B--2---:R-:W-:Y:S05]  /*94120*/  STL.64 [R1+0x5c78], R26 ;  /* 0x005c781a01007387 */ /* 0x004fea0000100a00 */
[----:B------:R-:W-:-:S15]  /*94130*/  HMMA.16816.F32 R8, R4, R26, R8 ;  /* 0x0000001a0408723c */ /* 0x000fde0000001808 */
[----:B------:R-:W-:-:S02]  /*94140*/  NOP ;  /* 0x0000000000007918 */ /* 0x000fc40000000000 */
[----:B------:R-:W-:Y:S04]  /*94150*/  STL.64 [R1+0x1830], R12 ;  /* 0x0018300c01007387 */ /* 0x000fe80000100a00 */
[----:B------:R4:W-:Y:S02]  /*94160*/  STL.64 [R1+0x1838], R14 ;  /* 0x0018380e01007387 */ /* 0x0009e40000100a00 */
[C---:B----4-:R-:W-:Y:S02]  /*94170*/  HMMA.16816.F32 R12, R4.reuse, R32, R52 ;  /* 0x00000020040c723c */ /* 0x050fe40000001834 */
[----:B------:R-:W-:Y:S04]  /*94180*/  STL.64 [R1+0x5c70], R24 ;  /* 0x005c701801007387 */ /* 0x000fe80000100a00 */
[----:B------:R-:W-:Y:S04]  /*94190*/  STL.64 [R1+0x1820], R8 ;  /* 0x0018200801007387 */ /* 0x000fe80000100a00 */
[----:B------:R0:W-:Y:S04]  /*941a0*/  STL.64 [R1+0x1828], R10 ;  /* 0x0018280a01007387 */ /* 0x0001e80000100a00 */
[----:B------:R-:W-:Y:S01]  /*941b0*/  STL.64 [R1+0x5c58], R34 ;  /* 0x005c582201007387 */ /* 0x000fe20000100a00 */
[C---:B0-----:R-:W-:Y:S08]  /*941c0*/  HMMA.16816.F32 R8, R4.reuse, R34, R56 ;  /* 0x000000220408723c */ /* 0x041ff00000001838 */
[----:B------:R-:W-:Y:S04]  /*941d0*/  STL.64 [R1+0x1810], R12 ;  /* 0x0018100c01007387 */ /* 0x000fe80000100a00 */
[----:B------:R0:W-:Y:S02]  /*941e0*/  STL.64 [R1+0x1818], R14 ;  /* 0x0018180e01007387 */ /* 0x0001e40000100a00 */
[----:B0-----:R-:W-:Y:S02]  /*941f0*/  HMMA.16816.F32 R12, R4, R38, R48 ;  /* 0x00000026040c723c */ /* 0x001fe40000001830 */
[----:B------:R-:W-:Y:S07]  /*94200*/  STL.64 [R1+0x5c50], R32 ;  /* 0x005c502001007387 */ /* 0x000fee0000100a00 */
[----:B------:R0:W-:Y:S04]  /*94210*/  STL.64 [R1+0x1800], R8 ;  /* 0x0018000801007387 */ /* 0x0001e80000100a00 */
[----:B------:R1:W-:Y:S04]  /*94220*/  STL.64 [R1+0x1808], R10 ;  /* 0x0018080a01007387 */ /* 0x0003e80000100a00 */
[----:B0-----:R-:W2:Y:S04]  /*94230*/  LDL.LU R8, [R1+0xdd0] ;  /* 0x000dd00001087983 */ /* 0x001ea80000300800 */
[----:B------:R0:W-:Y:S04]  /*94240*/  STL.64 [R1+0x17f0], R16 ;  /* 0x0017f01001007387 */ /* 0x0001e80000100a00 */
[----:B------:R3:W-:Y:S04]  /*94250*/  STL.64 [R1+0x17f8], R18 ;  /* 0x0017f81201007387 */ /* 0x0007e80000100a00 */
[----:B------:R4:W-:Y:S04]  /*94260*/  STL.64 [R1+0x17e0], R12 ;  /* 0x0017e00c01007387 */ /* 0x0009e80000100a00 */
[----:B------:R5:W-:Y:S04]  /*94270*/  STL.64 [R1+0x17e8], R14 ;  /* 0x0017e80e01007387 */ /* 0x000be80000100a00 */
[----:B------:R-:W2:Y:S04]  /*94280*/  LDL.LU R9, [R1+0xdd4] ;  /* 0x000dd40001097983 */ /* 0x000ea80000300800 */
[----:B-1----:R-:W2:Y:S04]  /*94290*/  LDL.LU R10, [R1+0xdd8] ;  /* 0x000dd800010a7983 */ /* 0x002ea80000300800 */
[----:B------:R-:W2:Y:S01]  /*942a0*/  LDL.LU R11, [R1+0xddc] ;  /* 0x000ddc00010b7983 */ /* 0x000ea20000300800 */
[----:B------:R-:W-:-:S03]  /*942b0*/  IMAD.MOV.U32 R53, RZ, RZ, R44 ;  /* 0x000000ffff357224 */ /* 0x000fc600078e002c */
[----:B------:R-:W2:Y:S01]  /*942c0*/  LDL.LU R32, [R1+0xdf0] ;  /* 0x000df00001207983 */ /* 0x000ea20000300800 */
[----:B------:R-:W-:-:S03]  /*942d0*/  IMAD.MOV.U32 R52, RZ, RZ, R45 ;  /* 0x000000ffff347224 */ /* 0x000fc600078e002d */
        /* <DEDUP_REMOVED lines=23> */
[----:B0-----:R-:W2:Y:S04]  /*94450*/  LDL.LU R16, [R1+0x1200] ;  /* 0x0012000001107983 */ /* 0x001ea80000300800 */
[----:B------:R-:W2:Y:S04]  /*94460*/  LDL.LU R17, [R1+0x1204] ;  /* 0x0012040001117983 */ /* 0x000ea80000300800 */
[----:B---3--:R-:W3:Y:S04]  /*94470*/  LDL.LU R18, [R1+0x1208] ;  /* 0x0012080001127983 */ /* 0x008ee80000300800 */
[----:B------:R-:W3:Y:S04]  /*94480*/  LDL.LU R19, [R1+0x120c] ;  /* 0x00120c0001137983 */ /* 0x000ee80000300800 */
[----:B----4-:R-:W4:Y:S04]  /*94490*/  LDL.LU R12, [R1+0xde0] ;  /* 0x000de000010c7983 */ /* 0x010f280000300800 */
[----:B------:R-:W4:Y:S04]  /*944a0*/  LDL.LU R13, [R1+0xde4] ;  /* 0x000de400010d7983 */ /* 0x000f280000300800 */
[----:B-----5:R-:W4:Y:S04]  /*944b0*/  LDL.LU R14, [R1+0xde8] ;  /* 0x000de800010e7983 */ /* 0x020f280000300800 */
[----:B------:R-:W4:Y:S04]  /*944c0*/  LDL.LU R15, [R1+0xdec] ;  /* 0x000dec00010f7983 */ /* 0x000f280000300800 */
[----:B------:R-:W5:Y:S04]  /*944d0*/  LDL.LU.64 R54, [R1+0x138] ;  /* 0x0001380001367983 */ /* 0x000f680000300a00 */
[----:B------:R-:W5:Y:S04]  /*944e0*/  LDL.LU R56, [R1+0xdc0] ;  /* 0x000dc00001387983 */ /* 0x000f680000300800 */
[----:B------:R-:W5:Y:S04]  /*944f0*/  LDL.LU R57, [R1+0xdc4] ;  /* 0x000dc40001397983 */ /* 0x000f680000300800 */
[----:B------:R-:W5:Y:S04]  /*94500*/  LDL.LU R58, [R1+0xdc8] ;  /* 0x000dc800013a7983 */ /* 0x000f680000300800 */
[----:B------:R-:W5:Y:S04]  /*94510*/  LDL.LU R59, [R1+0xdcc] ;  /* 0x000dcc00013b7983 */ /* 0x000f680000300800 */
[----:B------:R-:W5:Y:S04]  /*94520*/  LDL.64 R60, [R1+0x118] ;  /* 0x00011800013c7983 */ /* 0x000f680000100a00 */
[----:B------:R-:W-:Y:S04]  /*94530*/  STL.64 [R1+0x5c48], R38 ;  /* 0x005c482601007387 */ /* 0x000fe80000100a00 */
[----:B------:R0:W-:Y:S04]  /*94540*/  STL.64 [R1+0x5c40], R36 ;  /* 0x005c402401007387 */ /* 0x0001e80000100a00 */
[----:B0-----:R-:W5:Y:S04]  /*94550*/  LDL.LU R36, [R1+0xe00] ;  /* 0x000e000001247983 */ /* 0x001f680000300800 */
[----:B------:R-:W5:Y:S04]  /*94560*/  LDL.LU R37, [R1+0xe04] ;  /* 0x000e040001257983 */ /* 0x000f680000300800 */
[----:B------:R-:W5:Y:S04]  /*94570*/  LDL.LU R38, [R1+0xe08] ;  /* 0x000e080001267983 */ /* 0x000f680000300800 */
[----:B------:R-:W5:Y:S01]  /*94580*/  LDL.LU R39, [R1+0xe0c] ;  /* 0x000e0c0001277983 */ /* 0x000f620000300800 */
[C---:B--2---:R-:W-:Y:S06]  /*94590*/  HMMA.16816.F32 R44, R4.reuse, R42, R44 ;  /* 0x0000002a042c723c */ /* 0x044fec000000182c */
[----:B------:R-:W-:-:S15]  /*945a0*/  HMMA.16816.F32 R48, R4, R40, R48 ;  /* 0x000000280430723c */ /* 0x000fde0000001830 */
[----:B------:R-:W-:-:S08]  /*945b0*/  NOP ;  /* 0x0000000000007918 */ /* 0x000fd00000000000 */
[----:B------:R-:W-:Y:S04]  /*945c0*/  STL.64 [R1+0x17d0], R48 ;  /* 0x0017d03001007387 */ /* 0x000fe80000100a00 */
[----:B------:R0:W-:Y:S04]  /*945d0*/  STL.64 [R1+0x17d8], R50 ;  /* 0x0017d83201007387 */ /* 0x0001e80000100a00 */
[----:B0-----:R-:W3:Y:S04]  /*945e0*/  LDL.LU.64 R50, [R1+0x5ea0] ;  /* 0x005ea00001327983 */ /* 0x001ee80000300a00 */
[----:B------:R-:W2:Y:S04]  /*945f0*/  LDL.LU.64 R48, [R1+0x5e98] ;  /* 0x005e980001307983 */ /* 0x000ea80000300a00 */
[----:B------:R-:W-:Y:S04]  /*94600*/  STL.64 [R1+0x17c0], R44 ;  /* 0x0017c02c01007387 */ /* 0x000fe80000100a00 */
[----:B------:R0:W-:Y:S04]  /*94610*/  STL.64 [R1+0x17c8], R46 ;  /* 0x0017c82e01007387 */ /* 0x0001e80000100a00 */
[----:B0-----:R-:W5:Y:S04]  /*94620*/  LDL.LU.64 R46, [R1+0x5e90] ;  /* 0x005e9000012e7983 */ /* 0x001f680000300a00 */
[----:B------:R-:W5:Y:S01]  /*94630*/  LDL.LU.64 R44, [R1+0x5e88] ;  /* 0x005e8800012c7983 */ /* 0x000f620000300a00 */
        /* <DEDUP_REMOVED lines=8> */
[C---:B----4-:R-:W-:Y:S01]  /*946c0*/  HMMA.16816.F32 R12, R4.reuse, R52, R12 ;  /* 0x00000034040c723c */ /* 0x050fe2000000180c */
[----:B------:R-:W-:Y:S04]  /*946d0*/  STL.64 [R1+0x5c68], R42 ;  /* 0x005c682a01007387 */ /* 0x000fe80000100a00 */
[----:B------:R-:W-:Y:S01]  /*946e0*/  STL.64 [R1+0x5c60], R40 ;  /* 0x005c602801007387 */ /* 0x000fe20000100a00 */
[C---:B---3--:R-:W-:Y:S06]  /*946f0*/  HMMA.16816.F32 R16, R4.reuse, R50, R16 ;  /* 0x000000320410723c */ /* 0x048fec0000001810 */
[C---:B--2---:R-:W-:Y:S06]  /*94700*/  HMMA.16816.F32 R20, R4.reuse, R48, R20 ;  /* 0x000000300414723c */ /* 0x044fec0000001814 */
[C---:B-----5:R-:W-:Y:S06]  /*94710*/  HMMA.16816.F32 R32, R4.reuse, R46, R32 ;  /* 0x0000002e0420723c */ /* 0x060fec0000001820 */
[----:B------:R-:W-:Y:S06]  /*94720*/  HMMA.16816.F32 R36, R4, R44, R36 ;  /* 0x0000002c0424723c */ /* 0x000fec0000001824 */
[----:B------:R-:W-:-:S15]  /*94730*/  HMMA.16816.F32 R4, R28, R54, R8 ;  /* 0x000000361c04723c */ /* 0x000fde0000001808 */
[----:B------:R-:W-:-:S02]  /*94740*/  NOP ;  /* 0x0000000000007918 */ /* 0x000fc40000000000 */
[----:B------:R-:W-:Y:S04]  /*94750*/  STL.64 [R1+0x17b0], R36 ;  /* 0x0017b02401007387 */ /* 0x000fe80000100a00 */
[----:B------:R-:W-:Y:S04]  /*94760*/  STL.64 [R1+0x17b8], R38 ;  /* 0x0017b82601007387 */ /* 0x000fe80000100a00 */
[----:B------:R-:W-:Y:S04]  /*94770*/  STL.64 [R1+0x5c88], R46 ;  /* 0x005c882e01007387 */ /* 0x000fe80000100a00 */
[----:B------:R-:W-:Y:S04]  /*94780*/  STL.64 [R1+0x5c80], R44 ;  /* 0x005c802c01007387 */ /* 0x000fe80000100a00 */
[----:B------:R-:W-:Y:S04]  /*94790*/  STL.64 [R1+0x11c0], R32 ;  /* 0x0011c02001007387 */ /* 0x000fe80000100a00 */
[----:B------:R-:W-:Y:S04]  /*947a0*/  STL.64 [R1+0x11c8], R34 ;  /* 0x0011c82201007387 */ /* 0x000fe80000100a00 */
[----:B------:R-:W-:Y:S04]  /*947b0*/  STL [R1+0x5bdc], R48 ;  /* 0x005bdc3001007387 */ /* 0x000fe80000100800 */
[----:B------:R-:W-:Y:S04]  /*947c0*/  STL [R1+0x5bd8], R49 ;  /* 0x005bd83101007387 */ /* 0x000fe80000100800 */
[----:B------:R-:W-:Y:S04]  /*947d0*/  STL.64 [R1+0x1bc0], R20 ;  /* 0x001bc01401007387 */ /* 0x000fe80000100a00 */
[----:B------:R-:W-:Y:S04]  /*947e0*/  STL.64 [R1+0x1bc8], R22 ;  /* 0x001bc81601007387 */ /* 0x000fe80000100a00 */
[----:B------:R-:W-:Y:S04]  /*947f0*/  STL [R1+0x5be4], R50 ;  /* 0x005be43201007387 */ /* 0x000fe80000100800 */
[----:B------:R-:W-:Y:S04]  /*94800*/  STL [R1+0x5be0], R51 ;  /* 0x005be03301007387 */ /* 0x000fe80000100800 */
[----:B------:R-:W-:Y:S04]  /*94810*/  STL.64 [R1+0x1bb0], R16 ;  /* 0x001bb01001007387 */ /* 0x000fe80000100a00 */
[----:B------:R-:W-:Y:S04]  /*94820*/  STL.64 [R1+0x1bb8], R18 ;  /* 0x001bb81201007387 */ /* 0x000fe80000100a00 */
[----:B------:R-:W-:Y:S04]  /*94830*/  STL.64 [R1+0x17a0], R12 ;  /* 0x0017a00c01007387 */ /* 0x000fe80000100a00 */
[----:B------:R-:W-:Y:S04]  /*94840*/  STL.64 [R1+0x17a8], R14 ;  /* 0x0017a80e01007387 */ /* 0x000fe80000100a00 */
[----:B------:R-:W-:Y:S04]  /*94850*/  STL.64 [R1+0x1790], R4 ;  /* 0x0017900401007387 */ /* 0x000fe80000100a00 */
[----:B------:R0:W-:Y:S02]  /*94860*/  STL.64 [R1+0x1798], R6 ;  /* 0x0017980601007387 */ /* 0x0001e40000100a00 */
[----:B0-----:R-:W-:Y:S01]  /*94870*/  HMMA.16816.F32 R4, R28, R60, R56 ;  /* 0x0000003c1c04723c */ /* 0x001fe20000001838 */
[----:B------:R-:W-:-:S02]  /*94880*/  IMAD.MOV.U32 R48, RZ, RZ, R55 ;  /* 0x000000ffff307224 */ /* 0x000fc400078e0037 */
[----:B------:R-:W-:-:S03]  /*94890*/  IMAD.MOV.U32 R51, RZ, RZ, R54 ;  /* 0x000000ffff337224 */ /* 0x000fc600078e0036 */
[----:B------:R-:W-:Y:S04]  /*948a0*/  STL [R1+0x5bec], R48 ;  /* 0x005bec3001007387 */ /* 0x000fe80000100800 */
[----:B------:R-:W-:Y:S04]  /*948b0*/  STL [R1+0x5be8], R51 ;  /* 0x005be83301007387 */ /* 0x000fe80000100800 */
[----:B------:R-:W2:Y:S09]  /*948c0*/  LDL.LU R12, [R1+0xd60] ;  /* 0x000d6000010c7983 */ /* 0x000eb20000300800 */
[----:B------:R0:W-:Y:S04]  /*948d0*/  STL.64 [R1+0x1780], R4 ;  /* 0x0017800401007387 */ /* 0x0001e80000100a00 */
[----:B------:R1:W-:Y:S04]  /*948e0*/  STL.64 [R1+0x1788], R6 ;  /* 0x0017880601007387 */ /* 0x0003e80000100a00 */
[----:B------:R-:W2:Y:S04]  /*948f0*/  LDL.LU R13, [R1+0xd64] ;  /* 0x000d6400010d7983 */ /* 0x000ea80000300800 */
[----:B------:R-:W2:Y:S04]  /*94900*/  LDL.LU R14, [R1+0xd68] ;  /* 0x000d6800010e7983 */ /* 0x000ea80000300800 */
[----:B------:R-:W2:Y:S04]  /*94910*/  LDL.LU R15, [R1+0xd6c] ;  /* 0x000d6c00010f7983 */ /* 0x000ea80000300800 */
[----:B------:R-:W3:Y:S04]  /*94920*/  LDL R18, [R1+0xf0] ;  /* 0x0000f00001127983 */ /* 0x000ee80000100800 */
[----:B------:R-:W3:Y:S04]  /*94930*/  LDL R19, [R1+0xf4] ;  /* 0x0000f40001137983 */ /* 0x000ee80000100800 */
[----:B0-----:R-:W4:Y:S04]  /*94940*/  LDL.LU R4, [R1+0xdb0] ;  /* 0x000db00001047983 */ /* 0x001f280000300800 */
[----:B------:R-:W4:Y:S04]  /*94950*/  LDL.LU R5, [R1+0xdb4] ;  /* 0x000db40001057983 */ /* 0x000f280000300800 */
[----:B-1----:R-:W4:Y:S04]  /*94960*/  LDL.LU R6, [R1+0xdb8] ;  /* 0x000db80001067983 */ /* 0x002f280000300800 */
[----:B------:R-:W4:Y:S04]  /*94970*/  LDL.LU R7, [R1+0xdbc] ;  /* 0x000dbc0001077983 */ /* 0x000f280000300800 */
[----:B------:R-:W4:Y:S04]  /*94980*/  LDL.LU.64 R46, [R1+0x110] ;  /* 0x00011000012e7983 */ /* 0x000f280000300a00 */
[----:B------:R-:W5:Y:S04]  /*94990*/  LDL.LU R40, [R1+0xda0] ;  /* 0x000da00001287983 */ /* 0x000f680000300800 */
[----:B------:R-:W5:Y:S04]  /*949a0*/  LDL.LU R41, [R1+0xda4] ;  /* 0x000da40001297983 */ /* 0x000f680000300800 */
[----:B------:R-:W5:Y:S04]  /*949b0*/  LDL.LU R42, [R1+0xda8] ;  /* 0x000da800012a7983 */ /* 0x000f680000300800 */
[----:B------:R-:W5:Y:S04]  /*949c0*/  LDL.LU R43, [R1+0xdac] ;  /* 0x000dac00012b7983 */ /* 0x000f680000300800 */
[----:B------:R-:W5:Y:S04]  /*949d0*/  LDL.LU.64 R32, [R1+0x108] ;  /* 0x0001080001207983 */ /* 0x000f680000300a00 */
[----:B------:R-:W2:Y:S04]  /*949e0*/  LDL.LU R36, [R1+0xd90] ;  /* 0x000d900001247983 */ /* 0x000ea80000300800 */
[----:B------:R-:W2:Y:S04]  /*949f0*/  LDL.LU R37, [R1+0xd94] ;  /* 0x000d940001257983 */ /* 0x000ea80000300800 */
[----:B------:R-:W2:Y:S04]  /*94a00*/  LDL.LU R38, [R1+0xd98] ;  /* 0x000d980001267983 */ /* 0x000ea80000300800 */
[----:B------:R-:W2:Y:S04]  /*94a10*/  LDL.LU R39, [R1+0xd9c] ;  /* 0x000d9c0001277983 */ /* 0x000ea80000300800 */
[----:B------:R-:W2:Y:S04]  /*94a20*/  LDL.LU.64 R34, [R1+0x100] ;  /* 0x0001000001227983 */ /* 0x000ea80000300a00 */
[----:B------:R-:W3:Y:S04]  /*94a30*/  LDL.LU R24, [R1+0xd80] ;  /* 0x000d800001187983 */ /* 0x000ee80000300800 */
[----:B------:R-:W3:Y:S04]  /*94a40*/  LDL.LU R25, [R1+0xd84] ;  /* 0x000d840001197983 */ /* 0x000ee80000300800 */
[----:B------:R-:W3:Y:S04]  /*94a50*/  LDL.LU R26, [R1+0xd88] ;  /* 0x000d8800011a7983 */ /* 0x000ee80000300800 */
[----:B------:R-:W3:Y:S04]  /*94a60*/  LDL.LU R27, [R1+0xd8c] ;  /* 0x000d8c00011b7983 */ /* 0x000ee80000300800 */
[----:B------:R-:W3:Y:S04]  /*94a70*/  LDL.LU.64 R16, [R1+0xf8] ;  /* 0x0000f80001107983 */ /* 0x000ee80000300a00 */
[----:B------:R-:W2:Y:S04]  /*94a80*/  LDL.LU R20, [R1+0xd70] ;  /* 0x000d700001147983 */ /* 0x000ea80000300800 */
[----:B------:R-:W2:Y:S04]  /*94a90*/  LDL.LU R21, [R1+0xd74] ;  /* 0x000d740001157983 */ /* 0x000ea80000300800 */
[----:B------:R-:W2:Y:S04]  /*94aa0*/  LDL.LU R22, [R1+0xd78] ;  /* 0x000d780001167983 */ /* 0x000ea80000300800 */
[----:B------:R-:W2:Y:S04]  /*94ab0*/  LDL.LU R23, [R1+0xd7c] ;  /* 0x000d7c0001177983 */ /* 0x000ea80000300800 */
[----:B------:R-:W2:Y:S04]  /*94ac0*/  LDL.LU.64 R52, [R1+0xe8] ;  /* 0x0000e80001347983 */ /* 0x000ea80000300a00 */
[----:B------:R-:W2:Y:S04]  /*94ad0*/  LDL.LU R8, [R1+0xd50] ;  /* 0x000d500001087983 */ /* 0x000ea80000300800 */
[----:B------:R-:W2:Y:S04]  /*94ae0*/  LDL.LU R9, [R1+0xd54] ;  /* 0x000d540001097983 */ /* 0x000ea80000300800 */
[----:B------:R-:W2:Y:S04]  /*94af0*/  LDL.LU R10, [R1+0xd58] ;  /* 0x000d5800010a7983 */ /* 0x000ea80000300800 */
[----:B------:R-:W2:Y:S04]  /*94b00*/  LDL.LU R11, [R1+0xd5c] ;  /* 0x000d5c00010b7983 */ /* 0x000ea80000300800 */
[----:B------:R-:W2:Y:S01]  /*94b10*/  LDL.LU.64 R54, [R1+0xe0] ;  /* 0x0000e00001367983 */ /* 0x000ea20000300a00 */
[----:B------:R-:W-:-:S03]  /*94b20*/  IMAD.MOV.U32 R50, RZ, RZ, R61 ;  /* 0x000000ffff327224 */ /* 0x000fc600078e003d */
[----:B------:R-:W2:Y:S04]  /*94b30*/  LDL.LU R56, [R1+0xd40] ;  /* 0x000d400001387983 */ /* 0x000ea80000300800 */
[----:B------:R-:W2:Y:S04]  /*94b40*/  LDL.LU R57, [R1+0xd44] ;  /* 0x000d440001397983 */ /* 0x000ea80000300800 */
[----:B------:R-:W2:Y:S04]  /*94b50*/  LDL.LU R58, [R1+0xd48] ;  /* 0x000d4800013a7983 */ /* 0x000ea80000300800 */
[----:B------:R-:W2:Y:S04]  /*94b60*/  LDL.LU R59, [R1+0xd4c] ;  /* 0x000d4c00013b7983 */ /* 0x000ea80000300800 */
[----:B------:R-:W2:Y:S04]  /*94b70*/  LDL.LU.64 R60, [R1+0xd8] ;  /* 0x0000d800013c7983 */ /* 0x000ea80000300a00 */
[----:B------:R-:W-:Y:S01]  /*94b80*/  STL [R1+0x5bf0], R50 ;  /* 0x005bf03201007387 */ /* 0x000fe20000100800 */
[----:B----4-:R-:W-:-:S15]  /*94b90*/  HMMA.16816.F32 R4, R28, R46, R4 ;  /* 0x0000002e1c04723c */ /* 0x010fde0000001804 */
[----:B------:R-:W-:-:S08]  /*94ba0*/  NOP ;  /* 0x0000000000007918 */ /* 0x000fd00000000000 */
[----:B------:R-:W-:Y:S04]  /*94bb0*/  STL.64 [R1+0x1770], R4 ;  /* 0x0017700401007387 */ /* 0x000fe80000100a00 */
[----:B------:R0:W-:Y:S02]  /*94bc0*/  STL.64 [R1+0x1778], R6 ;  /* 0x0017780601007387 */ /* 0x0001e40000100a00 */
[----:B0-----:R-:W-:-:S05]  /*94bd0*/  IMAD.MOV.U32 R7, RZ, RZ, R47 ;  /* 0x000000ffff077224 */ /* 0x001fca00078e002f */
[----:B------:R5:W-:Y:S02]  /*94be0*/  STL [R1+0x5bf8], R7 ;  /* 0x005bf80701007387 */ /* 0x000be40000100800 */
[----:B-----5:R-:W-:Y:S01]  /*94bf0*/  HMMA.16816.F32 R4, R28, R32, R40 ;  /* 0x000000201c04723c */ /* 0x020fe20000001828 */
[----:B------:R-:W-:-:S05]  /*94c00*/  IMAD.MOV.U32 R49, RZ, RZ, R46 ;  /* 0x000000ffff317224 */ /* 0x000fca00078e002e */
[----:B------:R-:W-:Y:S01]  /*94c10*/  STL [R1+0x5bf4], R49 ;  /* 0x005bf43101007387 */ /* 0x000fe20000100800 */
[----:B---3--:R-:W-:-:S15]  /*94c20*/  HMMA.16816.F32 R24, R28, R16, R24 ;  /* 0x000000101c18723c */ /* 0x008fde0000001818 */
[----:B------:R-:W-:-:S01]  /*94c30*/  NOP ;  /* 0x0000000000007918 */ /* 0x000fc20000000000 */
[----:B------:R-:W-:Y:S04]  /*94c40*/  STL.64 [R1+0x1760], R4 ;  /* 0x0017600401007387 */ /* 0x000fe80000100a00 */
[----:B------:R2:W-:Y:S02]  /*94c50*/  STL.64 [R1+0x1768], R6 ;  /* 0x0017680601007387 */ /* 0x0005e40000100a00 */
[----:B--2---:R-:W-:Y:S01]  /*94c60*/  HMMA.16816.F32 R4, R28, R34, R36 ;  /* 0x000000221c04723c */ /* 0x004fe20000001824 */
[----:B------:R-:W-:Y:S02]  /*94c70*/  IMAD.MOV.U32 R51, RZ, RZ, R33 ;  /* 0x000000ffff337224 */ /* 0x000fe400078e0021 */
[----:B------:R-:W-:-:S03]  /*94c80*/  IMAD.MOV.U32 R48, RZ, RZ, R32 ;  /* 0x000000ffff307224 */ /* 0x000fc600078e0020 */
[----:B------:R-:W-:Y:S01]  /*94c90*/  IMAD.MOV.U32 R50, RZ, RZ, R35 ;  /* 0x000000ffff327224 */ /* 0x000fe200078e0023 */
[----:B------:R-:W-:Y:S01]  /*94ca0*/  STL [R1+0x5c00], R51 ;  /* 0x005c003301007387 */ /* 0x000fe20000100800 */
[----:B------:R-:W-:-:S03]  /*94cb0*/  IMAD.MOV.U32 R49, RZ, RZ, R34 ;  /* 0x000000ffff317224 */ /* 0x000fc600078e0022 */
[----:B------:R0:W-:-:S12]  /*94cc0*/  STL [R1+0x5bfc], R48 ;  /* 0x005bfc3001007387 */ /* 0x0001d80000100800 */
[----:B------:R-:W-:Y:S04]  /*94cd0*/  STL.64 [R1+0x1750], R4 ;  /* 0x0017500401007387 */ /* 0x000fe80000100a00 */
[----:B------:R1:W-:Y:S01]  /*94ce0*/  STL.64 [R1+0x1758], R6 ;  /* 0x0017580601007387 */ /* 0x0003e20000100a00 */
[----:B0-----:R-:W-:-:S03]  /*94cf0*/  IMAD.MOV.U32 R48, RZ, RZ, R16 ;  /* 0x000000ffff307224 */ /* 0x001fc600078e0010 */
[----:B------:R-:W-:Y:S04]  /*94d00*/  STL [R1+0x5c08], R50 ;  /* 0x005c083201007387 */ /* 0x000fe80000100800 */
[----:B------:R-:W-:Y:S01]  /*94d10*/  STL [R1+0x5c04], R49 ;  /* 0x005c043101007387 */ /* 0x000fe20000100800 */
[----:B-1----:R-:W-:-:S03]  /*94d20*/  IMAD.MOV.U32 R7, RZ, RZ, R17 ;  /* 0x000000ffff077224 */ /* 0x002fc600078e0011 */
[----:B------:R-:W-:Y:S01]  /*94d30*/  STL.64 [R1+0x1740], R24 ;  /* 0x0017401801007387 */ /* 0x000fe20000100a00 */
[C---:B------:R-:W-:Y:S03]  /*94d40*/  HMMA.16816.F32 R16, R28.reuse, R18, R20 ;  /* 0x000000121c10723c */ /* 0x040fe60000001814 */
[----:B------:R-:W-:Y:S04]  /*94d50*/  STL.64 [R1+0x1748], R26 ;  /* 0x0017481a01007387 */ /* 0x000fe80000100a00 */
[----:B------:R0:W-:Y:S02]  /*94d60*/  STL [R1+0x5c10], R7 ;  /* 0x005c100701007387 */ /* 0x0001e40000100800 */
[----:B0-----:R-:W-:Y:S02]  /*94d70*/  HMMA.16816.F32 R4, R28, R52, R12 ;  /* 0x000000341c04723c */ /* 0x001fe4000000180c */
[----:B------:R-:W-:-:S12]  /*94d80*/  STL [R1+0x5c0c], R48 ;  /* 0x005c0c3001007387 */ /* 0x000fd80000100800 */
[----:B------:R-:W-:Y:S04]  /*94d90*/  STL.64 [R1+0x1730], R16 ;  /* 0x0017301001007387 */ /* 0x000fe80000100a00 */
[----:B------:R-:W-:Y:S05]  /*94da0*/  STL.64 [R1+0x1738], R18 ;  /* 0x0017381201007387 */ /* 0x000fea0000100a00 */
[----:B------:R-:W-:Y:S04]  /*94db0*/  STL.64 [R1+0x1720], R4 ;  /* 0x0017200401007387 */ /* 0x000fe80000100a00 */
[----:B------:R0:W-:Y:S02]  /*94dc0*/  STL.64 [R1+0x1728], R6 ;  /* 0x0017280601007387 */ /* 0x0001e40000100a00 */
[C---:B0-----:R-:W-:Y:S06]  /*94dd0*/  HMMA.16816.F32 R4, R28.reuse, R54, R8 ;  /* 0x000000361c04723c */ /* 0x041fec0000001808 */
[----:B------:R-:W-:Y:S01]  /*94de0*/  HMMA.16816.F32 R8, R28, R60, R56 ;  /* 0x0000003c1c08723c */ /* 0x000fe20000001838 */
[----:B------:R-:W-:-:S02]  /*94df0*/  IMAD.MOV.U32 R51, RZ, RZ, R53 ;  /* 0x000000ffff337224 */ /* 0x000fc400078e0035 */
[----:B------:R-:W-:Y:S02]  /*94e00*/  IMAD.MOV.U32 R49, RZ, RZ, R52 ;  /* 0x000000ffff317224 */ /* 0x000fe400078e0034 */
[----:B------:R-:W-:Y:S01]  /*94e10*/  IMAD.MOV.U32 R50, RZ, RZ, R55 ;  /* 0x000000ffff327224 */ /* 0x000fe200078e0037 */
[----:B------:R-:W-:Y:S01]  /*94e20*/  STL [R1+0x5c18], R51 ;  /* 0x005c183301007387 */ /* 0x000fe20000100800 */
[----:B------:R-:W-:-:S03]  /*94e30*/  IMAD.MOV.U32 R48, RZ, RZ, R54 ;  /* 0x000000ffff307224 */ /* 0x000fc600078e0036 */
[----:B------:R-:W-:Y:S07]  /*94e40*/  STL [R1+0x5c14], R49 ;  /* 0x005c143101007387 */ /* 0x000fee0000100800 */
[----:B------:R-:W-:Y:S04]  /*94e50*/  STL.64 [R1+0x1710], R4 ;  /* 0x0017100401007387 */ /* 0x000fe80000100a00 */
[----:B------:R-:W-:Y:S04]  /*94e60*/  STL.64 [R1+0x1718], R6 ;  /* 0x0017180601007387 */ /* 0x000fe80000100a00 */
[----:B------:R-:W-:Y:S04]  /*94e70*/  STL [R1+0x5c20], R50 ;  /* 0x005c203201007387 */ /* 0x000fe80000100800 */
[----:B------:R-:W-:Y:S04]  /*94e80*/  STL [R1+0x5c1c], R48 ;  /* 0x005c1c3001007387 */ /* 0x000fe80000100800 */
[----:B------:R0:W-:Y:S04]  /*94e90*/  STL.64 [R1+0x1700], R8 ;  /* 0x0017000801007387 */ /* 0x0001e80000100a00 */
[----:B------:R1:W-:Y:S04]  /*94ea0*/  STL.64 [R1+0x1708], R10 ;  /* 0x0017080a01007387 */ /* 0x0003e80000100a00 */
[----:B------:R-:W2:Y:S04]  /*94eb0*/  LDL R58, [R1+0x58] ;  /* 0x00005800013a7983 */ /* 0x000ea80000100800 */
[----:B------:R-:W2:Y:S04]  /*94ec0*/  LDL R59, [R1+0x5c] ;  /* 0x00005c00013b7983 */ /* 0x000ea80000100800 */
[----:B------:R-:W3:Y:S04]  /*94ed0*/  LDL.LU R52, [R1+0xc40] ;  /* 0x000c400001347983 */ /* 0x000ee80000300800 */
[----:B------:R-:W3:Y:S04]  /*94ee0*/  LDL.LU R53, [R1+0xc44] ;  /* 0x000c440001357983 */ /* 0x000ee80000300800 */
[----:B------:R-:W4:Y:S04]  /*94ef0*/  LDL.LU R54, [R1+0xc48] ;  /* 0x000c480001367983 */ /* 0x000f280000300800 */
[----:B------:R-:W4:Y:S04]  /*94f00*/  LDL.LU R55, [R1+0xc4c] ;  /* 0x000c4c0001377983 */ /* 0x000f280000300800 */
[----:B----4-:R-:W-:Y:S04]  /*94f10*/  STL.64 [R1+0x5df8], R54 ;  /* 0x005df83601007387 */ /* 0x010fe80000100a00 */
[----:B---3--:R3:W-:Y:S04]  /*94f20*/  STL.64 [R1+0x5df0], R52 ;  /* 0x005df03401007387 */ /* 0x0087e80000100a00 */
[----:B------:R-:W4:Y:S04]  /*94f30*/  LDL R56, [R1+0x60] ;  /* 0x0000600001387983 */ /* 0x000f280000100800 */
[----:B------:R-:W4:Y:S04]  /*94f40*/  LDL R57, [R1+0x64] ;  /* 0x0000640001397983 */ /* 0x000f280000100800 */
[----:B--2---:R2:W-:Y:S04]  /*94f50*/  STL.64 [R1+0x5e08], R58 ;  /* 0x005e083a01007387 */ /* 0x0045e80000100a00 */
[----:B----4-:R-:W-:Y:S04]  /*94f60*/  STL.64 [R1+0x5e00], R56 ;  /* 0x005e003801007387 */ /* 0x010fe80000100a00 */
[----:B0-----:R-:W4:Y:S04]  /*94f70*/  LDL.LU R8, [R1+0xc50] ;  /* 0x000c500001087983 */ /* 0x001f280000300800 */
[----:B------:R-:W4:Y:S04]  /*94f80*/  LDL.LU R9, [R1+0xc54] ;  /* 0x000c540001097983 */ /* 0x000f280000300800 */
[----:B-1----:R-:W5:Y:S04]  /*94f90*/  LDL.LU R10, [R1+0xc58] ;  /* 0x000c5800010a7983 */ /* 0x002f680000300800 */
[----:B------:R-:W5:Y:S04]  /*94fa0*/  LDL.LU R11, [R1+0xc5c] ;  /* 0x000c5c00010b7983 */ /* 0x000f680000300800 */
[----:B-----5:R-:W-:Y:S04]  /*94fb0*/  STL.64 [R1+0x5e18], R10 ;  /* 0x005e180a01007387 */ /* 0x020fe80000100a00 */
[----:B----4-:R-:W-:Y:S04]  /*94fc0*/  STL.64 [R1+0x5e10], R8 ;  /* 0x005e100801007387 */ /* 0x010fe80000100a00 */
[----:B------:R-:W4:Y:S04]  /*94fd0*/  LDL R14, [R1+0x68] ;  /* 0x00006800010e7983 */ /* 0x000f280000100800 */
[----:B------:R-:W4:Y:S04]  /*94fe0*/  LDL R15, [R1+0x6c] ;  /* 0x00006c00010f7983 */ /* 0x000f280000100800 */
[----:B------:R-:W5:Y:S04]  /*94ff0*/  LDL.LU R16, [R1+0xc60] ;  /* 0x000c600001107983 */ /* 0x000f680000300800 */
[----:B------:R-:W5:Y:S04]  /*95000*/  LDL.LU R17, [R1+0xc64] ;  /* 0x000c640001117983 */ /* 0x000f680000300800 */
[----:B------:R-:W3:Y:S04]  /*95010*/  LDL.LU R18, [R1+0xc68] ;  /* 0x000c680001127983 */ /* 0x000ee80000300800 */
[----:B------:R-:W3:Y:S04]  /*95020*/  LDL.LU R19, [R1+0xc6c] ;  /* 0x000c6c0001137983 */ /* 0x000ee80000300800 */
[----:B---3--:R-:W-:Y:S04]  /*95030*/  STL.64 [R1+0x5e28], R18 ;  /* 0x005e281201007387 */ /* 0x008fe80000100a00 */
[----:B-----5:R-:W-:Y:S04]  /*95040*/  STL.64 [R1+0x5e20], R16 ;  /* 0x005e201001007387 */ /* 0x020fe80000100a00 */
[----:B------:R-:W3:Y:S04]  /*95050*/  LDL R12, [R1+0x70] ;  /* 0x00007000010c7983 */ /* 0x000ee80000100800 */
[----:B------:R-:W3:Y:S04]  /*95060*/  LDL R13, [R1+0x74] ;  /* 0x00007400010d7983 */ /* 0x000ee80000100800 */
[----:B----4-:R-:W-:Y:S04]  /*95070*/  STL.64 [R1+0x5e40], R14 ;  /* 0x005e400e01007387 */ /* 0x010fe80000100a00 */
[----:B---3--:R0:W-:Y:S04]  /*95080*/  STL.64 [R1+0x5e38], R12 ;  /* 0x005e380c01007387 */ /* 0x0081e80000100a00 */
[----:B------:R-:W3:Y:S04]  /*95090*/  LDL R26, [R1+0x78] ;  /* 0x00007800011a7983 */ /* 0x000ee80000100800 */
[----:B------:R-:W3:Y:S04]  /*950a0*/  LDL R27, [R1+0x7c] ;  /* 0x00007c00011b7983 */ /* 0x000ee80000100800 */
[----:B------:R-:W4:Y:S04]  /*950b0*/  LDL.LU R32, [R1+0xc80] ;  /* 0x000c800001207983 */ /* 0x000f280000300800 */
[----:B------:R-:W4:Y:S04]  /*950c0*/  LDL.LU R33, [R1+0xc84] ;  /* 0x000c840001217983 */ /* 0x000f280000300800 */
[----:B------:R-:W5:Y:S04]  /*950d0*/  LDL.LU R34, [R1+0xc88] ;  /* 0x000c880001227983 */ /* 0x000f680000300800 */
[----:B------:R-:W5:Y:S04]  /*950e0*/  LDL.LU R35, [R1+0xc8c] ;  /* 0x000c8c0001237983 */ /* 0x000f680000300800 */
[----:B-----5:R-:W-:Y:S04]  /*950f0*/  STL.64 [R1+0x5e50], R34 ;  /* 0x005e502201007387 */ /* 0x020fe80000100a00 */
[----:B----4-:R-:W-:Y:S04]  /*95100*/  STL.64 [R1+0x5e48], R32 ;  /* 0x005e482001007387 */ /* 0x010fe80000100a00 */
[----:B------:R-:W4:Y:S04]  /*95110*/  LDL R24, [R1+0x80] ;  /* 0x0000800001187983 */ /* 0x000f280000100800 */
[----:B------:R-:W4:Y:S04]  /*95120*/  LDL R25, [R1+0x84] ;  /* 0x0000840001197983 */ /* 0x000f280000100800 */
[----:B---3--:R-:W-:Y:S04]  /*95130*/  STL.64 [R1+0x5e60], R26 ;  /* 0x005e601a01007387 */ /* 0x008fe80000100a00 */
[----:B----4-:R-:W-:Y:S04]  /*95140*/  STL.64 [R1+0x5e58], R24 ;  /* 0x005e581801007387 */ /* 0x010fe80000100a00 */
[----:B------:R-:W3:Y:S04]  /*95150*/  LDL.LU R36, [R1+0xc90] ;  /* 0x000c900001247983 */ /* 0x000ee80000300800 */
[----:B------:R-:W3:Y:S04]  /*95160*/  LDL.LU R37, [R1+0xc94] ;  /* 0x000c940001257983 */ /* 0x000ee80000300800 */
[----:B------:R-:W4:Y:S04]  /*95170*/  LDL.LU R38, [R1+0xc98] ;  /* 0x000c980001267983 */ /* 0x000f280000300800 */
[----:B------:R-:W4:Y:S04]  /*95180*/  LDL.LU R39, [R1+0xc9c] ;  /* 0x000c9c0001277983 */ /* 0x000f280000300800 */
[----:B----4-:R-:W-:Y:S04]  /*95190*/  STL.64 [R1+0x5e70], R38 ;  /* 0x005e702601007387 */ /* 0x010fe80000100a00 */
[----:B---3--:R-:W-:Y:S04]  /*951a0*/  STL.64 [R1+0x5e68], R36 ;  /* 0x005e682401007387 */ /* 0x008fe80000100a00 */
[----:B------:R-:W3:Y:S04]  /*951b0*/  LDL R42, [R1+0x88] ;  /* 0x00008800012a7983 */ /* 0x000ee80000100800 */
[----:B------:R-:W3:Y:S04]  /*951c0*/  LDL R43, [R1+0x8c] ;  /* 0x00008c00012b7983 */ /* 0x000ee80000100800 */
[----:B------:R-:W4:Y:S04]  /*951d0*/  LDL.LU R44, [R1+0xca0] ;  /* 0x000ca000012c7983 */ /* 0x000f280000300800 */
[----:B------:R-:W4:Y:S04]  /*951e0*/  LDL.LU R45, [R1+0xca4] ;  /* 0x000ca400012d7983 */ /* 0x000f280000300800 */
[----:B------:R-:W5:Y:S04]  /*951f0*/  LDL.LU R46, [R1+0xca8] ;  /* 0x000ca800012e7983 */ /* 0x000f680000300800 */
[----:B------:R-:W5:Y:S01]  /*95200*/  LDL.LU R47, [R1+0xcac] ;  /* 0x000cac00012f7983 */ /* 0x000f620000300800 */
[----:B------:R-:W-:-:S02]  /*95210*/  IMAD.MOV.U32 R49, RZ, RZ, R60 ;  /* 0x000000ffff317224 */ /* 0x000fc400078e003c */
[----:B------:R-:W-:Y:S01]  /*95220*/  IMAD.MOV.U32 R7, RZ, RZ, R61 ;  /* 0x000000ffff077224 */ /* 0x000fe200078e003d */
[----:B-----5:R-:W-:Y:S04]  /*95230*/  STL.64 [R1+0x5e80], R46 ;  /* 0x005e802e01007387 */ /* 0x020fe80000100a00 */
[----:B----4-:R1:W-:Y:S04]  /*95240*/  STL.64 [R1+0x5e78], R44 ;  /* 0x005e782c01007387 */ /* 0x0103e80000100a00 */
[----:B------:R-:W4:Y:S04]  /*95250*/  LDL R40, [R1+0x90] ;  /* 0x0000900001287983 */ /* 0x000f280000100800 */
[----:B------:R-:W4:Y:S04]  /*95260*/  LDL R41, [R1+0x94] ;  /* 0x0000940001297983 */ /* 0x000f280000100800 */
[----:B------:R-:W5:Y:S04]  /*95270*/  LDL R4, [R1+0x98] ;  /* 0x0000980001047983 */ /* 0x000f680000100800 */
[----:B------:R-:W5:Y:S04]  /*95280*/  LDL R5, [R1+0x9c] ;  /* 0x00009c0001057983 */ /* 0x000f680000100800 */
[----:B------:R-:W5:Y:S04]  /*95290*/  LDL.LU R52, [R1+0xcc0] ;  /* 0x000cc00001347983 */ /* 0x000f680000300800 */
[----:B------:R-:W5:Y:S04]  /*952a0*/  LDL.LU R53, [R1+0xcc4] ;  /* 0x000cc40001357983 */ /* 0x000f680000300800 */
[----:B------:R-:W5:Y:S04]  /*952b0*/  LDL.LU R54, [R1+0xcc8] ;  /* 0x000cc80001367983 */ /* 0x000f680000300800 */
[----:B------:R-:W5:Y:S04]  /*952c0*/  LDL.LU R55, [R1+0xccc] ;  /* 0x000ccc0001377983 */ /* 0x000f680000300800 */
[----:B--2---:R-:W2:Y:S04]  /*952d0*/  LDL R58, [R1+0xa0] ;  /* 0x0000a000013a7983 */ /* 0x004ea80000100800 */
[----:B------:R-:W2:Y:S04]  /*952e0*/  LDL R59, [R1+0xa4] ;  /* 0x0000a400013b7983 */ /* 0x000ea80000100800 */
[----:B0-----:R-:W3:Y:S04]  /*952f0*/  LDL.LU R12, [R1+0xcf0] ;  /* 0x000cf000010c7983 */ /* 0x001ee80000300800 */
[----:B------:R-:W3:Y:S04]  /*95300*/  LDL.LU R13, [R1+0xcf4] ;  /* 0x000cf400010d7983 */ /* 0x000ee80000300800 */
[----:B------:R-:W3:Y:S04]  /*95310*/  LDL.LU R14, [R1+0xcf8] ;  /* 0x000cf800010e7983 */ /* 0x000ee80000300800 */
[----:B------:R-:W3:Y:S04]  /*95320*/  LDL.LU R15, [R1+0xcfc] ;  /* 0x000cfc00010f7983 */ /* 0x000ee80000300800 */
[----:B-1----:R-:W4:Y:S04]  /*95330*/  LDL.LU R44, [R1+0xd30] ;  /* 0x000d3000012c7983 */ /* 0x002f280000300800 */
        /* <DEDUP_REMOVED lines=15> */
[----:B------:R-:W3:Y:S04]  /*95430*/  LDL.LU.64 R60, [R1+0xb0] ;  /* 0x0000b000013c7983 */ /* 0x000ee80000300a00 */
        /* <DEDUP_REMOVED lines=14> */
[----:B------:R0:W-:Y:S04]  /*95520*/  STL [R1+0x5c28], R7 ;  /* 0x005c280701007387 */ /* 0x0001e80000100800 */
[----:B0-----:R-:W4:Y:S04]  /*95530*/  LDL.LU.64 R6, [R1+0xd0] ;  /* 0x0000d00001067983 */ /* 0x001f280000300a00 */
[----:B------:R0:W-:Y:S04]  /*95540*/  STL [R1+0x5c24], R49 ;  /* 0x005c243101007387 */ /* 0x0001e80000100800 */
[----:B0-----:R-:W5:Y:S01]  /*95550*/  LDL.LU.64 R48, [R1+0xc8] ;  /* 0x0000c80001307983 */ /* 0x001f620000300a00 */
[C---:B----4-:R-:W-:Y:S06]  /*95560*/  HMMA.16816.F32 R44, R28.reuse, R6, R44 ;  /* 0x000000061c2c723c */ /* 0x050fec000000182c */
[----:B-----5:R-:W-:Y:S01]  /*95570*/  HMMA.16816.F32 R36, R28, R48, R36 ;  /* 0x000000301c24723c */ /* 0x020fe20000001824 */
[----:B------:R-:W-:-:S02]  /*95580*/  IMAD.MOV.U32 R51, RZ, RZ, R6 ;  /* 0x000000ffff337224 */ /* 0x000fc400078e0006 */
[----:B------:R-:W-:-:S03]  /*95590*/  IMAD.MOV.U32 R6, RZ, RZ, R7 ;  /* 0x000000ffff067224 */ /* 0x000fc600078e0007 */
[----:B------:R-:W-:-:S11]  /*955a0*/  IMAD.MOV.U32 R50, RZ, RZ, R48 ;  /* 0x000000ffff327224 */ /* 0x000fd600078e0030 */
[----:B------:R-:W-:Y:S04]  /*955b0*/  STL.64 [R1+0x16f0], R44 ;  /* 0x0016f02c01007387 */ /* 0x000fe80000100a00 */
[----:B------:R0:W-:Y:S01]  /*955c0*/  STL.64 [R1+0x16f8], R46 ;  /* 0x0016f82e01007387 */ /* 0x0001e20000100a00 */
[----:B------:R-:W-:-:S03]  /*955d0*/  IMAD.MOV.U32 R48, RZ, RZ, R49 ;  /* 0x000000ffff307224 */ /* 0x000fc600078e0031 */
[----:B0-----:R-:W4:Y:S04]  /*955e0*/  LDL.LU.64 R46, [R1+0x5e80] ;  /* 0x005e8000012e7983 */ /* 0x001f280000300a00 */
[----:B------:R-:W4:Y:S04]  /*955f0*/  LDL.LU.64 R44, [R1+0x5e78] ;  /* 0x005e7800012c7983 */ /* 0x000f280000300a00 */
[----:B------:R-:W-:Y:S04]  /*95600*/  STL [R1+0x5c30], R6 ;  /* 0x005c300601007387 */ /* 0x000fe80000100800 */
[----:B------:R-:W-:Y:S04]  /*95610*/  STL [R1+0x5c2c], R51 ;  /* 0x005c2c3301007387 */ /* 0x000fe80000100800 */
[----:B------:R-:W-:Y:S04]  /*95620*/  STL.64 [R1+0x16e0], R36 ;  /* 0x0016e02401007387 */ /* 0x000fe80000100a00 */
[----:B------:R0:W-:Y:S04]  /*95630*/  STL.64 [R1+0x16e8], R38 ;  /* 0x0016e82601007387 */ /* 0x0001e80000100a00 */
[----:B0-----:R-:W5:Y:S04]  /*95640*/  LDL.LU.64 R38, [R1+0x5e70] ;  /* 0x005e700001267983 */ /* 0x001f680000300a00 */
[----:B------:R-:W5:Y:S04]  /*95650*/  LDL.LU.64 R36, [R1+0x5e68] ;  /* 0x005e680001247983 */ /* 0x000f680000300a00 */
[----:B------:R0:W-:Y:S04]  /*95660*/  STL [R1+0x5c38], R48 ;  /* 0x005c383001007387 */ /* 0x0001e80000100800 */
[----:B0-----:R-:W4:Y:S04]  /*95670*/  LDL.LU.64 R48, [R1+0xc0] ;  /* 0x0000c00001307983 */ /* 0x001f280000300a00 */
[----:B------:R0:W-:Y:S04]  /*95680*/  STL [R1+0x5c34], R50 ;  /* 0x005c343201007387 */ /* 0x0001e80000100800 */
[----:B0-----:R-:W5:Y:S01]  /*95690*/  LDL.LU.64 R50, [R1+0xb8] ;  /* 0x0000b80001327983 */ /* 0x001f620000300a00 */
[C---:B---3--:R-:W-:Y:S06]  /*956a0*/  HMMA.16816.F32 R12, R28.reuse, R60, R12 ;  /* 0x0000003c1c0c723c */ /* 0x048fec000000180c */
[C---:B--2---:R-:W-:Y:S06]  /*956b0*/  HMMA.16816.F32 R16, R28.reuse, R56, R16 ;  /* 0x000000381c10723c */ /* 0x044fec0000001810 */
[C---:B------:R-:W-:Y:S06]  /*956c0*/  HMMA.16816.F32 R56, R28.reuse, R58, R8 ;  /* 0x0000003a1c38723c */ /* 0x040fec0000001808 */
[C---:B------:R-:W-:Y:S06]  /*956d0*/  HMMA.16816.F32 R52, R28.reuse, R4, R52 ;  /* 0x000000041c34723c */ /* 0x040fec0000001834 */
[C---:B----4-:R-:W-:Y:S06]  /*956e0*/  HMMA.16816.F32 R24, R28.reuse, R48, R24 ;  /* 0x000000301c18723c */ /* 0x050fec0000001818 */
[----:B-----5:R-:W-:Y:S06]  /*956f0*/  HMMA.16816.F32 R32, R28, R50, R32 ;  /* 0x000000321c20723c */ /* 0x020fec0000001820 */
[----:B------:R-:W-:-:S11]  /*95700*/  IMAD.MOV.U32 R6, RZ, RZ, R50 ;  /* 0x000000ffff067224 */ /* 0x000fd600078e0032 */
[----:B------:R-:W-:Y:S04]  /*95710*/  STL.64 [R1+0x16d0], R24 ;  /* 0x0016d01801007387 */ /* 0x000fe80000100a00 */
[----:B------:R0:W-:Y:S01]  /*95720*/  STL.64 [R1+0x16d8], R26 ;  /* 0x0016d81a01007387 */ /* 0x0001e20000100a00 */
[----:B------:R-:W-:Y:S02]  /*95730*/  IMAD.MOV.U32 R7, RZ, RZ, R48 ;  /* 0x000000ffff077224 */ /* 0x000fe400078e0030 */
[----:B------:R-:W-:Y:S02]  /*95740*/  IMAD.MOV.U32 R50, RZ, RZ, R61 ;  /* 0x000000ffff327224 */ /* 0x000fe400078e003d */
[----:B------:R-:W-:Y:S01]  /*95750*/  IMAD.MOV.U32 R48, RZ, RZ, R60 ;  /* 0x000000ffff307224 */ /* 0x000fe200078e003c */
[----:B0-----:R-:W2:Y:S04]  /*95760*/  LDL.LU.64 R26, [R1+0x5e60] ;  /* 0x005e6000011a7983 */ /* 0x001ea80000300a00 */
[----:B------:R-:W3:Y:S04]  /*95770*/  LDL.LU.64 R24, [R1+0x5e58] ;  /* 0x005e580001187983 */ /* 0x000ee80000300a00 */
[----:B------:R-:W-:Y:S04]  /*95780*/  STL.64 [R1+0x16c0], R32 ;  /* 0x0016c02001007387 */ /* 0x000fe80000100a00 */
[----:B------:R0:W-:Y:S04]  /*95790*/  STL.64 [R1+0x16c8], R34 ;  /* 0x0016c82201007387 */ /* 0x0001e80000100a00 */
[----:B0-----:R-:W2:Y:S04]  /*957a0*/  LDL.LU.64 R34, [R1+0x5e50] ;  /* 0x005e500001227983 */ /* 0x001ea80000300a00 */
[----:B------:R-:W2:Y:S04]  /*957b0*/  LDL.LU.64 R32, [R1+0x5e48] ;  /* 0x005e480001207983 */ /* 0x000ea80000300a00 */
[----:B------:R-:W-:Y:S04]  /*957c0*/  STL.64 [R1+0x16b0], R12 ;  /* 0x0016b00c01007387 */ /* 0x000fe80000100a00 */
[----:B------:R0:W-:Y:S04]  /*957d0*/  STL.64 [R1+0x16b8], R14 ;  /* 0x0016b80e01007387 */ /* 0x0001e80000100a00 */
[----:B0-----:R-:W4:Y:S04]  /*957e0*/  LDL.LU.64 R14, [R1+0x5e40] ;  /* 0x005e4000010e7983 */ /* 0x001f280000300a00 */
[----:B------:R-:W5:Y:S04]  /*957f0*/  LDL.LU.64 R12, [R1+0x5e38] ;  /* 0x005e3800010c7983 */ /* 0x000f680000300a00 */
[----:B------:R-:W4:Y:S04]  /*95800*/  LDL.LU.64 R60, [R1+0x5e30] ;  /* 0x005e3000013c7983 */ /* 0x000f280000300a00 */
[----:B------:R-:W-:Y:S04]  /*95810*/  STL.64 [R1+0x5ca8], R50 ;  /* 0x005ca83201007387 */ /* 0x000fe80000100a00 */
[----:B------:R0:W-:Y:S04]  /*95820*/  STL.64 [R1+0x5ca0], R48 ;  /* 0x005ca03001007387 */ /* 0x0001e80000100a00 */
[----:B0-----:R-:W4:Y:S04]  /*95830*/  LDL.LU R48, [R1+0xcb0] ;  /* 0x000cb00001307983 */ /* 0x001f280000300800 */
[----:B------:R-:W4:Y:S04]  /*95840*/  LDL.LU R49, [R1+0xcb4] ;  /* 0x000cb40001317983 */ /* 0x000f280000300800 */
[----:B------:R-:W4:Y:S04]  /*95850*/  LDL.LU R50, [R1+0xcb8] ;  /* 0x000cb80001327983 */ /* 0x000f280000300800 */
[----:B------:R-:W4:Y:S04]  /*95860*/  LDL.LU R51, [R1+0xcbc] ;  /* 0x000cbc0001337983 */ /* 0x000f280000300800 */
[----:B------:R-:W-:Y:S04]  /*95870*/  STL.64 [R1+0x16a0], R16 ;  /* 0x0016a01001007387 */ /* 0x000fe80000100a00 */
[----:B------:R0:W-:Y:S04]  /*95880*/  STL.64 [R1+0x16a8], R18 ;  /* 0x0016a81201007387 */ /* 0x0001e80000100a00 */
[----:B0-----:R-:W4:Y:S04]  /*95890*/  LDL.LU.64 R18, [R1+0x5e28] ;  /* 0x005e280001127983 */ /* 0x001f280000300a00 */
[----:B------:R-:W4:Y:S04]  /*958a0*/  LDL.LU.64 R16, [R1+0x5e20] ;  /* 0x005e200001107983 */ /* 0x000f280000300a00 */
        /* <DEDUP_REMOVED lines=9> */
[----:B------:R-:W4:Y:S01]  /*95940*/  LDL.LU.64 R52, [R1+0x5df0] ;  /* 0x005df00001347983 */ /* 0x000f220000300a00 */
[C---:B---3--:R-:W-:Y:S06]  /*95950*/  HMMA.16816.F32 R36, R28.reuse, R24, R36 ;  /* 0x000000181c24723c */ /* 0x048fec0000001824 */
[C---:B--2---:R-:W-:Y:S06]  /*95960*/  HMMA.16816.F32 R24, R28.reuse, R26, R32 ;  /* 0x0000001a1c18723c */ /* 0x044fec0000001820 */
[C---:B-----5:R-:W-:Y:S06]  /*95970*/  HMMA.16816.F32 R20, R28.reuse, R12, R20 ;  /* 0x0000000c1c14723c */ /* 0x060fec0000001814 */
[C---:B----4-:R-:W-:Y:S06]  /*95980*/  HMMA.16816.F32 R48, R28.reuse, R40, R48 ;  /* 0x000000281c30723c */ /* 0x050fec0000001830 */
[C---:B------:R-:W-:Y:S06]  /*95990*/  HMMA.16816.F32 R40, R28.reuse, R42, R44 ;  /* 0x0000002a1c28723c */ /* 0x040fec000000182c */
[C---:B------:R-:W-:Y:S11]  /*959a0*/  HMMA.16816.F32 R16, R28.reuse, R14, R16 ;  /* 0x0000000e1c10723c */ /* 0x040ff60000001810 */
[----:B------:R-:W-:Y:S04]  /*959b0*/  STL.64 [R1+0x1670], R48 ;  /* 0x0016703001007387 */ /* 0x000fe80000100a00 */
[----:B------:R-:W-:Y:S04]  /*959c0*/  STL.64 [R1+0x1678], R50 ;  /* 0x0016783201007387 */ /* 0x000fe80000100a00 */
[----:B------:R-:W-:Y:S04]  /*959d0*/  STL.64 [R1+0x1660], R40 ;  /* 0x0016602801007387 */ /* 0x000fe80000100a00 */
[----:B------:R-:W-:Y:S04]  /*959e0*/  STL.64 [R1+0x1668], R42 ;  /* 0x0016682a01007387 */ /* 0x000fe80000100a00 */
[----:B------:R-:W-:Y:S01]  /*959f0*/  STL.64 [R1+0x1650], R36 ;  /* 0x0016502401007387 */ /* 0x000fe20000100a00 */
[C---:B------:R-:W-:Y:S03]  /*95a00*/  HMMA.16816.F32 R12, R28.reuse, R56, R8 ;  /* 0x000000381c0c723c */ /* 0x040fe60000001808 */
[----:B------:R-:W-:Y:S04]  /*95a10*/  STL.64 [R1+0x1658], R38 ;  /* 0x0016582601007387 */ /* 0x000fe80000100a00 */
[----:B------:R0:W-:Y:S04]  /*95a20*/  STL.64 [R1+0x1640], R24 ;  /* 0x0016401801007387 */ /* 0x0001e80000100a00 */
[----:B------:R1:W-:Y:S01]  /*95a30*/  STL.64 [R1+0x1648], R26 ;  /* 0x0016481a01007387 */ /* 0x0003e20000100a00 */
[----:B------:R-:W-:Y:S03]  /*95a40*/  HMMA.16816.F32 R8, R28, R58, R52 ;  /* 0x0000003a1c08723c */ /* 0x000fe60000001834 */
[----:B------:R-:W-:Y:S04]  /*95a50*/  STL.64 [R1+0x1630], R20 ;  /* 0x0016301401007387 */ /* 0x000fe80000100a00 */
[----:B------:R-:W-:Y:S04]  /*95a60*/  STL.64 [R1+0x1638], R22 ;  /* 0x0016381601007387 */ /* 0x000fe80000100a00 */
[----:B------:R-:W-:Y:S04]  /*95a70*/  STL.64 [R1+0x1620], R16 ;  /* 0x0016201001007387 */ /* 0x000fe80000100a00 */
[----:B------:R-:W-:Y:S04]  /*95a80*/  STL.64 [R1+0x1628], R18 ;  /* 0x0016281201007387 */ /* 0x000fe80000100a00 */
[----:B0-----:R-:W2:Y:S04]  /*95a90*/  LDL.LU R24, [R1+0xb00] ;  /* 0x000b000001187983 */ /* 0x001ea80000300800 */
[----:B------:R-:W-:Y:S04]  /*95aa0*/  STL.64 [R1+0x1610], R12 ;  /* 0x0016100c01007387 */ /* 0x000fe80000100a00 */
[----:B------:R-:W-:Y:S04]  /*95ab0*/  STL.64 [R1+0x1618], R14 ;  /* 0x0016180e01007387 */ /* 0x000fe80000100a00 */
[----:B------:R0:W-:Y:S04]  /*95ac0*/  STL.64 [R1+0x1600], R8 ;  /* 0x0016000801007387 */ /* 0x0001e80000100a00 */
[----:B------:R3:W-:Y:S04]  /*95ad0*/  STL.64 [R1+0x1608], R10 ;  /* 0x0016080a01007387 */ /* 0x0007e80000100a00 */
[----:B------:R-:W2:Y:S04]  /*95ae0*/  LDL.LU R25, [R1+0xb04] ;  /* 0x000b040001197983 */ /* 0x000ea80000300800 */
[----:B-1----:R-:W4:Y:S04]  /*95af0*/  LDL.LU R26, [R1+0xb08] ;  /* 0x000b0800011a7983 */ /* 0x002f280000300800 */
[----:B------:R-:W4:Y:S04]  /*95b00*/  LDL.LU R27, [R1+0xb0c] ;  /* 0x000b0c00011b7983 */ /* 0x000f280000300800 */
[----:B----4-:R-:W-:Y:S04]  /*95b10*/  STL.64 [R1+0x5d08], R26 ;  /* 0x005d081a01007387 */ /* 0x010fe80000100a00 */
[----:B--2---:R-:W-:Y:S04]  /*95b20*/  STL.64 [R1+0x5d00], R24 ;  /* 0x005d001801007387 */ /* 0x004fe80000100a00 */
[----:B------:R-:W2:Y:S04]  /*95b30*/  LDL.LU R36, [R1+0xb20] ;  /* 0x000b200001247983 */ /* 0x000ea80000300800 */
[----:B------:R-:W2:Y:S04]  /*95b40*/  LDL.LU R37, [R1+0xb24] ;  /* 0x000b240001257983 */ /* 0x000ea80000300800 */
[----:B------:R-:W4:Y:S04]  /*95b50*/  LDL.LU R38, [R1+0xb28] ;  /* 0x000b280001267983 */ /* 0x000f280000300800 */
[----:B------:R-:W4:Y:S04]  /*95b60*/  LDL.LU R39, [R1+0xb2c] ;  /* 0x000b2c0001277983 */ /* 0x000f280000300800 */
[----:B----4-:R-:W-:Y:S04]  /*95b70*/  STL.64 [R1+0x5d18], R38 ;  /* 0x005d182601007387 */ /* 0x010fe80000100a00 */
[----:B--2---:R1:W-:Y:S04]  /*95b80*/  STL.64 [R1+0x5d10], R36 ;  /* 0x005d102401007387 */ /* 0x0043e80000100a00 */
[----:B------:R-:W2:Y:S04]  /*95b90*/  LDL.LU R44, [R1+0xb40] ;  /* 0x000b4000012c7983 */ /* 0x000ea80000300800 */
[----:B------:R-:W2:Y:S04]  /*95ba0*/  LDL.LU R45, [R1+0xb44] ;  /* 0x000b4400012d7983 */ /* 0x000ea80000300800 */
[----:B------:R-:W4:Y:S04]  /*95bb0*/  LDL.LU R46, [R1+0xb48] ;  /* 0x000b4800012e7983 */ /* 0x000f280000300800 */
[----:B------:R-:W4:Y:S04]  /*95bc0*/  LDL.LU R47, [R1+0xb4c] ;  /* 0x000b4c00012f7983 */ /* 0x000f280000300800 */
[----:B----4-:R4:W-:Y:S04]  /*95bd0*/  STL.64 [R1+0x5d28], R46 ;  /* 0x005d282e01007387 */ /* 0x0109e80000100a00 */
[----:B--2---:R-:W-:Y:S04]  /*95be0*/  STL.64 [R1+0x5d20], R44 ;  /* 0x005d202c01007387 */ /* 0x004fe80000100a00 */
[----:B------:R-:W2:Y:S04]  /*95bf0*/  LDL.LU R52, [R1+0xb60] ;  /* 0x000b600001347983 */ /* 0x000ea80000300800 */
[----:B------:R-:W2:Y:S04]  /*95c00*/  LDL.LU R53, [R1+0xb64] ;  /* 0x000b640001357983 */ /* 0x000ea80000300800 */
[----:B------:R-:W5:Y:S04]  /*95c10*/  LDL.LU R54, [R1+0xb68] ;  /* 0x000b680001367983 */ /* 0x000f680000300800 */
[----:B------:R-:W5:Y:S04]  /*95c20*/  LDL.LU R55, [R1+0xb6c] ;  /* 0x000b6c0001377983 */ /* 0x000f680000300800 */
[----:B-----5:R-:W-:Y:S04]  /*95c30*/  STL.64 [R1+0x5d38], R54 ;  /* 0x005d383601007387 */ /* 0x020fe80000100a00 */
[----:B--2---:R2:W-:Y:S04]  /*95c40*/  STL.64 [R1+0x5d30], R52 ;  /* 0x005d303401007387 */ /* 0x0045e80000100a00 */
[----:B0-----:R-:W5:Y:S04]  /*95c50*/  LDL.LU R8, [R1+0xb70] ;  /* 0x000b700001087983 */ /* 0x001f680000300800 */
[----:B------:R-:W5:Y:S04]  /*95c60*/  LDL.LU R9, [R1+0xb74] ;  /* 0x000b740001097983 */ /* 0x000f680000300800 */
[----:B---3--:R-:W3:Y:S04]  /*95c70*/  LDL.LU R10, [R1+0xb78] ;  /* 0x000b7800010a7983 */ /* 0x008ee80000300800 */
[----:B------:R-:W3:Y:S04]  /*95c80*/  LDL.LU R11, [R1+0xb7c] ;  /* 0x000b7c00010b7983 */ /* 0x000ee80000300800 */
[----:B---3--:R-:W-:Y:S04]  /*95c90*/  STL.64 [R1+0x5d48], R10 ;  /* 0x005d480a01007387 */ /* 0x008fe80000100a00 */
[----:B-----5:R0:W-:Y:S04]  /*95ca0*/  STL.64 [R1+0x5d40], R8 ;  /* 0x005d400801007387 */ /* 0x0201e80000100a00 */
[----:B------:R-:W3:Y:S04]  /*95cb0*/  LDL.LU R12, [R1+0xb90] ;  /* 0x000b9000010c7983 */ /* 0x000ee80000300800 */
[----:B------:R-:W3:Y:S04]  /*95cc0*/  LDL.LU R13, [R1+0xb94] ;  /* 0x000b9400010d7983 */ /* 0x000ee80000300800 */
[----:B------:R-:W5:Y:S04]  /*95cd0*/  LDL.LU R14, [R1+0xb98] ;  /* 0x000b9800010e7983 */ /* 0x000f680000300800 */
[----:B------:R-:W5:Y:S01]  /*95ce0*/  LDL.LU R15, [R1+0xb9c] ;  /* 0x000b9c00010f7983 */ /* 0x000f620000300800 */
[----:B------:R-:W-:-:S03]  /*95cf0*/  IMAD.MOV.U32 R19, RZ, RZ, R0 ;  /* 0x000000ffff137224 */ /* 0x000fc600078e0000 */
[----:B-----5:R5:W-:Y:S04]  /*95d00*/  STL.64 [R1+0x5d58], R14 ;  /* 0x005d580e01007387 */ /* 0x020be80000100a00 */
[----:B---3--:R-:W-:Y:S04]  /*95d10*/  STL.64 [R1+0x5d50], R12 ;  /* 0x005d500c01007387 */ /* 0x008fe80000100a00 */
[----:B------:R-:W3:Y:S04]  /*95d20*/  LDL R18, [R1+0x8] ;  /* 0x0000080001127983 */ /* 0x000ee80000100800 */
[----:B------:R-:W5:Y:S04]  /*95d30*/  LDL.LU R0, [R1+0x5dec] ;  /* 0x005dec0001007983 */ /* 0x000f680000300800 */
[----:B-1----:R-:W4:Y:S04]  /*95d40*/  LDL.LU R36, [R1+0xbb0] ;  /* 0x000bb00001247983 */ /* 0x002f280000300800 */
[----:B------:R-:W4:Y:S04]  /*95d50*/  LDL.LU R37, [R1+0xbb4] ;  /* 0x000bb40001257983 */ /* 0x000f280000300800 */
[----:B------:R-:W2:Y:S04]  /*95d60*/  LDL.LU R38, [R1+0xbb8] ;  /* 0x000bb80001267983 */ /* 0x000ea80000300800 */
[----:B------:R-:W2:Y:S04]  /*95d70*/  LDL.LU R39, [R1+0xbbc] ;  /* 0x000bbc0001277983 */ /* 0x000ea80000300800 */
[----:B--2---:R-:W-:Y:S04]  /*95d80*/  STL.64 [R1+0x5d68], R38 ;  /* 0x005d682601007387 */ /* 0x004fe80000100a00 */
[----:B----4-:R1:W-:Y:S04]  /*95d90*/  STL.64 [R1+0x5d60], R36 ;  /* 0x005d602401007387 */ /* 0x0103e80000100a00 */
[----:B------:R-:W2:Y:S04]  /*95da0*/  LDL R46, [R1+0x18] ;  /* 0x00001800012e7983 */ /* 0x000ea80000100800 */
[----:B------:R-:W2:Y:S04]  /*95db0*/  LDL R47, [R1+0x1c] ;  /* 0x00001c00012f7983 */ /* 0x000ea80000100800 */
[----:B------:R-:W4:Y:S04]  /*95dc0*/  LDL.LU R52, [R1+0xbc0] ;  /* 0x000bc00001347983 */ /* 0x000f280000300800 */
[----:B------:R-:W4:Y:S04]  /*95dd0*/  LDL.LU R53, [R1+0xbc4] ;  /* 0x000bc40001357983 */ /* 0x000f280000300800 */
[----:B------:R-:W3:Y:S04]  /*95de0*/  LDL.LU R54, [R1+0xbc8] ;  /* 0x000bc80001367983 */ /* 0x000ee80000300800 */
[----:B------:R-:W3:Y:S01]  /*95df0*/  LDL.LU R55, [R1+0xbcc] ;  /* 0x000bcc0001377983 */ /* 0x000ee20000300800 */
[----:B-----5:R-:W-:-:S03]  /*95e00*/  IMAD.MOV.U32 R45, RZ, RZ, R0 ;  /* 0x000000ffff2d7224 */ /* 0x020fc600078e0000 */
[----:B---3--:R-:W-:Y:S04]  /*95e10*/  STL.64 [R1+0x5d78], R54 ;  /* 0x005d783601007387 */ /* 0x008fe80000100a00 */
[----:B----4-:R-:W-:Y:S04]  /*95e20*/  STL.64 [R1+0x5d70], R52 ;  /* 0x005d703401007387 */ /* 0x010fe80000100a00 */
[----:B------:R-:W3:Y:S04]  /*95e30*/  LDL R44, [R1+0x20] ;  /* 0x00002000012c7983 */ /* 0x000ee80000100800 */
[----:B------:R-:W4:Y:S04]  /*95e40*/  LDL.LU R0, [R1+0x5de8] ;  /* 0x005de80001007983 */ /* 0x000f280000300800 */
[----:B--2---:R2:W-:Y:S04]  /*95e50*/  STL.64 [R1+0x5d88], R46 ;  /* 0x005d882e01007387 */ /* 0x0045e80000100a00 */
[----:B---3--:R-:W-:Y:S04]  /*95e60*/  STL.64 [R1+0x5d80], R44 ;  /* 0x005d802c01007387 */ /* 0x008fe80000100a00 */
[----:B0-----:R-:W3:Y:S04]  /*95e70*/  LDL.LU R8, [R1+0xbd0] ;  /* 0x000bd00001087983 */ /* 0x001ee80000300800 */
[----:B------:R-:W3:Y:S04]  /*95e80*/  LDL.LU R9, [R1+0xbd4] ;  /* 0x000bd40001097983 */ /* 0x000ee80000300800 */
[----:B------:R-:W5:Y:S04]  /*95e90*/  LDL.LU R10, [R1+0xbd8] ;  /* 0x000bd800010a7983 */ /* 0x000f680000300800 */
[----:B------:R-:W5:Y:S04]  /*95ea0*/  LDL.LU R11, [R1+0xbdc] ;  /* 0x000bdc00010b7983 */ /* 0x000f680000300800 */
[----:B-----5:R-:W-:Y:S04]  /*95eb0*/  STL.64 [R1+0x5d98], R10 ;  /* 0x005d980a01007387 */ /* 0x020fe80000100a00 */
[----:B---3--:R0:W-:Y:S04]  /*95ec0*/  STL.64 [R1+0x5d90], R8 ;  /* 0x005d900801007387 */ /* 0x0081e80000100a00 */
[----:B------:R-:W3:Y:S04]  /*95ed0*/  LDL R14, [R1+0x28] ;  /* 0x00002800010e7983 */ /* 0x000ee80000100800 */
[----:B------:R-:W3:Y:S04]  /*95ee0*/  LDL R15, [R1+0x2c] ;  /* 0x00002c00010f7983 */ /* 0x000ee80000100800 */
[----:B-1----:R-:W5:Y:S04]  /*95ef0*/  LDL.LU R36, [R1+0xbe0] ;  /* 0x000be00001247983 */ /* 0x002f680000300800 */
[----:B------:R-:W5:Y:S04]  /*95f00*/  LDL.LU R37, [R1+0xbe4] ;  /* 0x000be40001257983 */ /* 0x000f680000300800 */
[----:B------:R-:W2:Y:S04]  /*95f10*/  LDL.LU R38, [R1+0xbe8] ;  /* 0x000be80001267983 */ /* 0x000ea80000300800 */
[----:B------:R-:W2:Y:S01]  /*95f20*/  LDL.LU R39, [R1+0xbec] ;  /* 0x000bec0001277983 */ /* 0x000ea20000300800 */
[----:B----4-:R-:W-:-:S03]  /*95f30*/  IMAD.MOV.U32 R13, RZ, RZ, R0 ;  /* 0x000000ffff0d7224 */ /* 0x010fc600078e0000 */
[----:B--2---:R-:W-:Y:S04]  /*95f40*/  STL.64 [R1+0x5da8], R38 ;  /* 0x005da82601007387 */ /* 0x004fe80000100a00 */
[----:B-----5:R1:W-:Y:S04]  /*95f50*/  STL.64 [R1+0x5da0], R36 ;  /* 0x005da02401007387 */ /* 0x0203e80000100a00 */
[----:B------:R-:W2:Y:S04]  /*95f60*/  LDL R12, [R1+0x30] ;  /* 0x00003000010c7983 */ /* 0x000ea80000100800 */
[----:B------:R-:W4:Y:S04]  /*95f70*/  LDL.LU R0, [R1+0x5de4] ;  /* 0x005de40001007983 */ /* 0x000f280000300800 */
[----:B---3--:R3:W-:Y:S04]  /*95f80*/  STL.64 [R1+0x5db8], R14 ;  /* 0x005db80e01007387 */ /* 0x0087e80000100a00 */
[----:B--2---:R-:W-:Y:S04]  /*95f90*/  STL.64 [R1+0x5db0], R12 ;  /* 0x005db00c01007387 */ /* 0x004fe80000100a00 */
[----:B------:R-:W2:Y:S04]  /*95fa0*/  LDL R46, [R1+0x38] ;  /* 0x00003800012e7983 */ /* 0x000ea80000100800 */
[----:B------:R-:W2:Y:S04]  /*95fb0*/  LDL R47, [R1+0x3c] ;  /* 0x00003c00012f7983 */ /* 0x000ea80000100800 */
[----:B0-----:R-:W5:Y:S04]  /*95fc0*/  LDL.LU R8, [R1+0xc00] ;  /* 0x000c000001087983 */ /* 0x001f680000300800 */
[----:B------:R-:W5:Y:S04]  /*95fd0*/  LDL.LU R9, [R1+0xc04] ;  /* 0x000c040001097983 */ /* 0x000f680000300800 */
[----:B------:R-:W3:Y:S04]  /*95fe0*/  LDL.LU R10, [R1+0xc08] ;  /* 0x000c0800010a7983 */ /* 0x000ee80000300800 */
[----:B------:R-:W3:Y:S01]  /*95ff0*/  LDL.LU R11, [R1+0xc0c] ;  /* 0x000c0c00010b7983 */ /* 0x000ee20000300800 */
[----:B----4-:R-:W-:-:S03]  /*96000*/  IMAD.MOV.U32 R45, RZ, RZ, R0 ;  /* 0x000000ffff2d7224 */ /* 0x010fc600078e0000 */
[----:B---3--:R-:W-:Y:S04]  /*96010*/  STL.64 [R1+0x5dc8], R10 ;  /* 0x005dc80a01007387 */ /* 0x008fe80000100a00 */
[----:B-----5:R0:W-:Y:S04]  /*96020*/  STL.64 [R1+0x5dc0], R8 ;  /* 0x005dc00801007387 */ /* 0x0201e80000100a00 */
[----:B------:R-:W3:Y:S04]  /*96030*/  LDL R44, [R1+0x40] ;  /* 0x00004000012c7983 */ /* 0x000ee80000100800 */
[----:B------:R-:W4:Y:S04]  /*96040*/  LDL.LU R0, [R1+0x5de0] ;  /* 0x005de00001007983 */ /* 0x000f280000300800 */
[----:B--2---:R-:W-:Y:S04]  /*96050*/  STL.64 [R1+0x5dd8], R46 ;  /* 0x005dd82e01007387 */ /* 0x004fe80000100a00 */
[----:B---3--:R2:W-:Y:S04]  /*96060*/  STL.64 [R1+0x5dd0], R44 ;  /* 0x005dd02c01007387 */ /* 0x0085e80000100a00 */
[----:B-1----:R-:W3:Y:S04]  /*96070*/  LDL.LU R36, [R1+0xc10] ;  /* 0x000c100001247983 */ /* 0x002ee80000300800 */
[----:B------:R-:W3:Y:S04]  /*96080*/  LDL.LU R37, [R1+0xc14] ;  /* 0x000c140001257983 */ /* 0x000ee80000300800 */
[----:B------:R-:W3:Y:S04]  /*96090*/  LDL.LU R38, [R1+0xc18] ;  /* 0x000c180001267983 */ /* 0x000ee80000300800 */
[----:B------:R-:W3:Y:S04]  /*960a0*/  LDL.LU R39, [R1+0xc1c] ;  /* 0x000c1c0001277983 */ /* 0x000ee80000300800 */
[----:B------:R-:W5:Y:S04]  /*960b0*/  LDL R14, [R1+0x48] ;  /* 0x00004800010e7983 */ /* 0x000f680000100800 */
[----:B------:R-:W5:Y:S04]  /*960c0*/  LDL R15, [R1+0x4c] ;  /* 0x00004c00010f7983 */ /* 0x000f680000100800 */
[----:B0-----:R-:W5:Y:S04]  /*960d0*/  LDL.LU R8, [R1+0xc20] ;  /* 0x000c200001087983 */ /* 0x001f680000300800 */
[----:B------:R-:W5:Y:S04]  /*960e0*/  LDL.LU R9, [R1+0xc24] ;  /* 0x000c240001097983 */ /* 0x000f680000300800 */
[----:B------:R-:W5:Y:S04]  /*960f0*/  LDL.LU R10, [R1+0xc28] ;  /* 0x000c2800010a7983 */ /* 0x000f680000300800 */
[----:B------:R-:W5:Y:S04]  /*96100*/  LDL.LU R11, [R1+0xc2c] ;  /* 0x000c2c00010b7983 */ /* 0x000f680000300800 */
[----:B------:R-:W3:Y:S04]  /*96110*/  LDL R12, [R1+0x50] ;  /* 0x00005000010c7983 */ /* 0x000ee80000100800 */
[----:B--2---:R-:W3:Y:S04]  /*96120*/  LDL.LU R44, [R1+0xc30] ;  /* 0x000c3000012c7983 */ /* 0x004ee80000300800 */
[----:B------:R-:W3:Y:S04]  /*96130*/  LDL.LU R45, [R1+0xc34] ;  /* 0x000c3400012d7983 */ /* 0x000ee80000300800 */
[----:B------:R-:W3:Y:S04]  /*96140*/  LDL.LU R46, [R1+0xc38] ;  /* 0x000c3800012e7983 */ /* 0x000ee80000300800 */
[----:B------:R-:W3:Y:S01]  /*96150*/  LDL.LU R47, [R1+0xc3c] ;  /* 0x000c3c00012f7983 */ /* 0x000ee20000300800 */
[----:B----4-:R-:W-:-:S03]  /*96160*/  IMAD.MOV.U32 R13, RZ, RZ, R0 ;  /* 0x000000ffff0d7224 */ /* 0x010fc600078e0000 */
[----:B------:R-:W2:Y:S04]  /*96170*/  LDL.LU R52, [R1+0xbf0] ;  /* 0x000bf00001347983 */ /* 0x000ea80000300800 */
[----:B------:R-:W2:Y:S04]  /*96180*/  LDL.LU R53, [R1+0xbf4] ;  /* 0x000bf40001357983 */ /* 0x000ea80000300800 */
[----:B------:R-:W2:Y:S04]  /*96190*/  LDL.LU R54, [R1+0xbf8] ;  /* 0x000bf80001367983 */ /* 0x000ea80000300800 */
[----:B------:R-:W2:Y:S04]  /*961a0*/  LDL.LU R55, [R1+0xbfc] ;  /* 0x000bfc0001377983 */ /* 0x000ea80000300800 */
[----:B------:R-:W4:Y:S04]  /*961b0*/  LDL.64 R16, [R1+0x10] ;  /* 0x0000100001107983 */ /* 0x000f280000100a00 */
[----:B------:R-:W4:Y:S04]  /*961c0*/  LDL.LU R24, [R1+0xba0] ;  /* 0x000ba00001187983 */ /* 0x000f280000300800 */
[----:B------:R-:W4:Y:S04]  /*961d0*/  LDL.LU R25, [R1+0xba4] ;  /* 0x000ba40001197983 */ /* 0x000f280000300800 */
[----:B------:R-:W4:Y:S04]  /*961e0*/  LDL.LU R26, [R1+0xba8] ;  /* 0x000ba800011a7983 */ /* 0x000f280000300800 */
[----:B------:R-:W4:Y:S04]  /*961f0*/  LDL.LU R27, [R1+0xbac] ;  /* 0x000bac00011b7983 */ /* 0x000f280000300800 */
[----:B------:R-:W4:Y:S04]  /*96200*/  LDL.64 R4, [R1] ;  /* 0x0000000001047983 */ /* 0x000f280000100a00 */
        /* <DEDUP_REMOVED lines=20> */
[----:B---3--:R-:W-:-:S15]  /*96350*/  HMMA.16816.F32 R44, R28, R12, R44 ;  /* 0x0000000c1c2c723c */ /* 0x008fde000000182c */
[----:B------:R-:W-:-:S08]  /*96360*/  NOP ;  /* 0x0000000000007918 */ /* 0x000fd00000000000 */
[----:B------:R-:W-:Y:S04]  /*96370*/  STL.64 [R1+0x15f0], R44 ;  /* 0x0015f02c01007387 */ /* 0x000fe80000100a00 */
[----:B------:R0:W-:Y:S04]  /*96380*/  STL.64 [R1+0x15f8], R46 ;  /* 0x0015f82e01007387 */ /* 0x0001e80000100a00 */
[----:B0-----:R-:W3:Y:S04]  /*96390*/  LDL.LU.64 R46, [R1+0x5dd8] ;  /* 0x005dd800012e7983 */ /* 0x001ee80000300a00 */
[----:B------:R-:W2:Y:S01]  /*963a0*/  LDL.LU.64 R44, [R1+0x5dd0] ;  /* 0x005dd000012c7983 */ /* 0x000ea20000300a00 */
[----:B-----5:R-:W-:Y:S03]  /*963b0*/  HMMA.16816.F32 R12, R28, R14, R8 ;  /* 0x0000000e1c0c723c */ /* 0x020fe60000001808 */
[----:B------:R-:W3:Y:S04]  /*963c0*/  LDL.LU.64 R10, [R1+0x5dc8] ;  /* 0x005dc800010a7983 */ /* 0x000ee80000300a00 */
[----:B------:R-:W3:-:S15]  /*963d0*/  LDL.LU.64 R8, [R1+0x5dc0] ;  /* 0x005dc00001087983 */ /* 0x000ede0000300a00 */
[----:B------:R-:W-:-:S01]  /*963e0*/  NOP ;  /* 0x0000000000007918 */ /* 0x000fc20000000000 */
[----:B------:R-:W-:Y:S04]  /*963f0*/  STL.64 [R1+0x15e0], R12 ;  /* 0x0015e00c01007387 */ /* 0x000fe80000100a00 */
[----:B------:R0:W-:Y:S04]  /*96400*/  STL.64 [R1+0x15e8], R14 ;  /* 0x0015e80e01007387 */ /* 0x0001e80000100a00 */
[----:B0-----:R-:W5:Y:S04]  /*96410*/  LDL.LU.64 R14, [R1+0x5db8] ;  /* 0x005db800010e7983 */ /* 0x001f680000300a00 */
[----:B------:R-:W4:Y:S01]  /*96420*/  LDL.LU.64 R12, [R1+0x5db0] ;  /* 0x005db000010c7983 */ /* 0x000f220000300a00 */
[----:B--2---:R-:W-:-:S15]  /*96430*/  HMMA.16816.F32 R36, R28, R44, R36 ;  /* 0x0000002c1c24723c */ /* 0x004fde0000001824 */
[----:B------:R-:W-:-:S08]  /*96440*/  NOP ;  /* 0x0000000000007918 */ /* 0x000fd00000000000 */
[----:B------:R-:W-:Y:S04]  /*96450*/  STL.64 [R1+0x15d0], R36 ;  /* 0x0015d02401007387 */ /* 0x000fe80000100a00 */
[----:B------:R0:W-:Y:S04]  /*96460*/  STL.64 [R1+0x15d8], R38 ;  /* 0x0015d82601007387 */ /* 0x0001e80000100a00 */
[----:B0-----:R-:W5:Y:S04]  /*96470*/  LDL.LU.64 R38, [R1+0x5da8] ;  /* 0x005da80001267983 */ /* 0x001f680000300a00 */
[----:B------:R-:W5:Y:S01]  /*96480*/  LDL.LU.64 R36, [R1+0x5da0] ;  /* 0x005da00001247983 */ /* 0x000f620000300a00 */
[C---:B---3--:R-:W-:Y:S03]  /*96490*/  HMMA.16816.F32 R44, R28.reuse, R46, R8 ;  /* 0x0000002e1c2c723c */ /* 0x048fe60000001808 */
[----:B------:R-:W2:Y:S03]  /*964a0*/  LDL.LU.64 R10, [R1+0x5d98] ;  /* 0x005d9800010a7983 */ /* 0x000ea60000300a00 */
[----:B----4-:R-:W-:Y:S01]  /*964b0*/  HMMA.16816.F32 R52, R28, R12, R52 ;  /* 0x0000000c1c34723c */ /* 0x010fe20000001834 */
[----:B------:R-:W2:-:S15]  /*964c0*/  LDL.LU.64 R8, [R1+0x5d90] ;  /* 0x005d900001087983 */ /* 0x000e9e0000300a00 */
[----:B------:R-:W-:-:S01]  /*964d0*/  NOP ;  /* 0x0000000000007918 */ /* 0x000fc20000000000 */
[----:B------:R-:W-:Y:S04]  /*964e0*/  STL.64 [R1+0x15c0], R44 ;  /* 0x0015c02c01007387 */ /* 0x000fe80000100a00 */
[----:B------:R0:W-:Y:S04]  /*964f0*/  STL.64 [R1+0x15c8], R46 ;  /* 0x0015c82e01007387 */ /* 0x0001e80000100a00 */
[----:B0-----:R-:W3:Y:S04]  /*96500*/  LDL.LU.64 R46, [R1+0x5d88] ;  /* 0x005d8800012e7983 */ /* 0x001ee80000300a00 */
[----:B------:R-:W2:Y:S04]  /*96510*/  LDL.LU.64 R44, [R1+0x5d80] ;  /* 0x005d8000012c7983 */ /* 0x000ea80000300a00 */
[----:B------:R-:W-:Y:S04]  /*96520*/  STL.64 [R1+0x15b0], R52 ;  /* 0x0015b03401007387 */ /* 0x000fe80000100a00 */
[----:B------:R0:W-:Y:S04]  /*96530*/  STL.64 [R1+0x15b8], R54 ;  /* 0x0015b83601007387 */ /* 0x0001e80000100a00 */
[----:B0-----:R-:W3:Y:S04]  /*96540*/  LDL.LU.64 R54, [R1+0x5d78] ;  /* 0x005d780001367983 */ /* 0x001ee80000300a00 */
[----:B------:R-:W3:Y:S01]  /*96550*/  LDL.LU.64 R52, [R1+0x5d70] ;  /* 0x005d700001347983 */ /* 0x000ee20000300a00 */
[----:B-----5:R-:W-:Y:S03]  /*96560*/  HMMA.16816.F32 R12, R28, R14, R36 ;  /* 0x0000000e1c0c723c */ /* 0x020fe60000001824 */
[----:B------:R-:W4:Y:S04]  /*96570*/  LDL.LU.64 R38, [R1+0x5d68] ;  /* 0x005d680001267983 */ /* 0x000f280000300a00 */
[----:B------:R-:W4:-:S15]  /*96580*/  LDL.LU.64 R36, [R1+0x5d60] ;  /* 0x005d600001247983 */ /* 0x000f1e0000300a00 */
[----:B------:R-:W-:-:S01]  /*96590*/  NOP ;  /* 0x0000000000007918 */ /* 0x000fc20000000000 */
[----:B------:R-:W-:Y:S04]  /*965a0*/  STL.64 [R1+0x15a0], R12 ;  /* 0x0015a00c01007387 */ /* 0x000fe80000100a00 */
[----:B------:R0:W-:Y:S04]  /*965b0*/  STL.64 [R1+0x15a8], R14 ;  /* 0x0015a80e01007387 */ /* 0x0001e80000100a00 */
[----:B0-----:R-:W5:Y:S04]  /*965c0*/  LDL.LU.64 R14, [R1+0x5d58] ;  /* 0x005d5800010e7983 */ /* 0x001f680000300a00 */
[----:B------:R-:W5:Y:S01]  /*965d0*/  LDL.LU.64 R12, [R1+0x5d50] ;  /* 0x005d5000010c7983 */ /* 0x000f620000300a00 */
[----:B--2---:R-:W-:Y:S01]  /*965e0*/  HMMA.16816.F32 R8, R28, R44, R8 ;  /* 0x0000002c1c08723c */ /* 0x004fe20000001808 */
[----:B------:R-:W-:-:S05]  /*965f0*/  IMAD.MOV.U32 R0, RZ, RZ, R17 ;  /* 0x000000ffff007224 */ /* 0x000fca00078e0011 */
[----:B---3--:R-:W-:-:S15]  /*96600*/  HMMA.16816.F32 R44, R28, R46, R52 ;  /* 0x0000002e1c2c723c */ /* 0x008fde0000001834 */
[----:B------:R-:W-:-:S02]  /*96610*/  NOP ;  /* 0x0000000000007918 */ /* 0x000fc40000000000 */
[----:B------:R-:W-:Y:S04]  /*96620*/  STL.64 [R1+0x1590], R8 ;  /* 0x0015900801007387 */ /* 0x000fe80000100a00 */
[----:B------:R0:W-:Y:S01]  /*96630*/  STL.64 [R1+0x1598], R10 ;  /* 0x0015980a01007387 */ /* 0x0001e20000100a00 */
[C---:B------:R-:W-:Y:S03]  /*96640*/  HMMA.16816.F32 R56, R28.reuse, R60, R56 ;  /* 0x0000003c1c38723c */ /* 0x040fe60000001838 */
[----:B0-----:R-:W2:Y:S04]  /*96650*/  LDL.LU.64 R10, [R1+0x5d48] ;  /* 0x005d4800010a7983 */ /* 0x001ea80000300a00 */
[----:B------:R-:W2:Y:S04]  /*96660*/  LDL.LU.64 R8, [R1+0x5d40] ;  /* 0x005d400001087983 */ /* 0x000ea80000300a00 */
[----:B------:R-:W3:Y:S04]  /*96670*/  LDL.LU.64 R54, [R1+0x5d38] ;  /* 0x005d380001367983 */ /* 0x000ee80000300a00 */
[----:B------:R-:W3:Y:S04]  /*96680*/  LDL.LU.64 R52, [R1+0x5d30] ;  /* 0x005d300001347983 */ /* 0x000ee80000300a00 */
[----:B------:R-:W-:Y:S04]  /*96690*/  STL.64 [R1+0x1580], R44 ;  /* 0x0015802c01007387 */ /* 0x000fe80000100a00 */
[----:B------:R0:W-:Y:S04]  /*966a0*/  STL.64 [R1+0x1588], R46 ;  /* 0x0015882e01007387 */ /* 0x0001e80000100a00 */
[----:B0-----:R-:W3:Y:S04]  /*966b0*/  LDL.LU.64 R46, [R1+0x5d28] ;  /* 0x005d2800012e7983 */ /* 0x001ee80000300a00 */
[----:B------:R-:W3:Y:S01]  /*966c0*/  LDL.LU.64 R44, [R1+0x5d20] ;  /* 0x005d2000012c7983 */ /* 0x000ee20000300a00 */
[C---:B----4-:R-:W-:Y:S06]  /*966d0*/  HMMA.16816.F32 R36, R28.reuse, R16, R36 ;  /* 0x000000101c24723c */ /* 0x050fec0000001824 */
[----:B------:R-:W-:-:S15]  /*966e0*/  HMMA.16816.F32 R16, R28, R18, R24 ;  /* 0x000000121c10723c */ /* 0x000fde0000001818 */
[----:B------:R-:W-:-:S02]  /*966f0*/  NOP ;  /* 0x0000000000007918 */ /* 0x000fc40000000000 */
[----:B------:R-:W-:Y:S01]  /*96700*/  STL.64 [R1+0x1570], R36 ;  /* 0x0015702401007387 */ /* 0x000fe20000100a00 */
[C---:B-----5:R-:W-:Y:S03]  /*96710*/  HMMA.16816.F32 R12, R28.reuse, R4, R12 ;  /* 0x000000041c0c723c */ /* 0x060fe6000000180c */
[----:B------:R0:W-:Y:S04]  /*96720*/  STL.64 [R1+0x1578], R38 ;  /* 0x0015782601007387 */ /* 0x0001e80000100a00 */
[----:B0-----:R-:W4:Y:S04]  /*96730*/  LDL.LU.64 R38, [R1+0x5d18] ;  /* 0x005d180001267983 */ /* 0x001f280000300a00 */
[----:B------:R-:W4:Y:S04]  /*96740*/  LDL.LU.64 R36, [R1+0x5d10] ;  /* 0x005d100001247983 */ /* 0x000f280000300a00 */
[----:B------:R-:W-:Y:S04]  /*96750*/  STL [R1+0x5a24], R0 ;  /* 0x005a240001007387 */ /* 0x000fe80000100800 */
[----:B------:R-:W5:Y:S04]  /*96760*/  LDL.LU.64 R26, [R1+0x5d08] ;  /* 0x005d0800011a7983 */ /* 0x000f680000300a00 */
        /* <DEDUP_REMOVED lines=13> */
[----:B------:R-:W-:Y:S01]  /*96840*/  STL.64 [R1+0x5ba8], R60 ;  /* 0x005ba83c01007387 */ /* 0x000fe20000100a00 */
[C---:B--2---:R-:W-:Y:S06]  /*96850*/  HMMA.16816.F32 R8, R28.reuse, R58, R8 ;  /* 0x0000003a1c08723c */ /* 0x044fec0000001808 */
[----:B---3--:R-:W-:-:S15]  /*96860*/  HMMA.16816.F32 R52, R28, R56, R52 ;  /* 0x000000381c34723c */ /* 0x008fde0000001834 */
[----:B------:R-:W-:-:S02]  /*96870*/  NOP ;  /* 0x0000000000007918 */ /* 0x000fc40000000000 */
[----:B------:R-:W-:Y:S04]  /*96880*/  STL.64 [R1+0x1530], R8 ;  /* 0x0015300801007387 */ /* 0x000fe80000100a00 */
[----:B------:R0:W-:Y:S04]  /*96890*/  STL.64 [R1+0x1538], R10 ;  /* 0x0015380a01007387 */ /* 0x0001e80000100a00 */
[----:B0-----:R-:W2:Y:S04]  /*968a0*/  LDL.LU.64 R10, [R1+0x5cc8] ;  /* 0x005cc800010a7983 */ /* 0x001ea80000300a00 */
[----:B------:R-:W4:Y:S04]  /*968b0*/  LDL.LU.64 R8, [R1+0x5cc0] ;  /* 0x005cc00001087983 */ /* 0x000f280000300a00 */
[----:B------:R-:W-:Y:S04]  /*968c0*/  STL.64 [R1+0x1520], R52 ;  /* 0x0015203401007387 */ /* 0x000fe80000100a00 */
[----:B------:R0:W-:Y:S04]  /*968d0*/  STL.64 [R1+0x1528], R54 ;  /* 0x0015283601007387 */ /* 0x0001e80000100a00 */
[----:B0-----:R-:W3:Y:S04]  /*968e0*/  LDL.LU.64 R54, [R1+0x5cb8] ;  /* 0x005cb80001367983 */ /* 0x001ee80000300a00 */
[----:B------:R-:W2:Y:S01]  /*968f0*/  LDL.LU.64 R52, [R1+0x5cb0] ;  /* 0x005cb00001347983 */ /* 0x000ea20000300a00 */
[C---:B------:R-:W-:Y:S03]  /*96900*/  HMMA.16816.F32 R40, R28.reuse, R2, R40 ;  /* 0x000000021c28723c */ /* 0x040fe60000001828 */
[----:B------:R-:W-:Y:S04]  /*96910*/  STL.64 [R1+0x59c8], R58 ;  /* 0x0059c83a01007387 */ /* 0x000fe80000100a00 */
[----:B------:R-:W-:Y:S01]  /*96920*/  STL.64 [R1+0x59c0], R56 ;  /* 0x0059c03801007387 */ /* 0x000fe20000100a00 */
[C---:B-----5:R-:W-:Y:S06]  /*96930*/  HMMA.16816.F32 R24, R28.reuse, R12, R24 ;  /* 0x0000000c1c18723c */ /* 0x060fec0000001818 */
[C---:B----4-:R-:W-:Y:S06]  /*96940*/  HMMA.16816.F32 R36, R28.reuse, R8, R36 ;  /* 0x000000081c24723c */ /* 0x050fec0000001824 */
[C---:B---3--:R-:W-:Y:S06]  /*96950*/  HMMA.16816.F32 R48, R28.reuse, R54, R48 ;  /* 0x000000361c30723c */ /* 0x048fec0000001830 */
[C---:B--2---:R-:W-:Y:S01]  /*96960*/  HMMA.16816.F32 R44, R28.reuse, R52, R44 ;  /* 0x000000341c2c723c */ /* 0x044fe2000000182c */
[----:B------:R-:W-:Y:S05]  /*96970*/  STL.64 [R1+0x59a8], R54 ;  /* 0x0059a83601007387 */ /* 0x000fea0000100a00 */
[C---:B------:R-:W-:Y:S11]  /*96980*/  HMMA.16816.F32 R32, R28.reuse, R10, R32 ;  /* 0x0000000a1c20723c */ /* 0x040ff60000001820 */
        /* <DEDUP_REMOVED lines=11> */
[----:B0-----:R-:W-:Y:S02]  /*96a40*/  HMMA.16816.F32 R8, R28, R14, R20 ;  /* 0x0000000e1c08723c */ /* 0x001fe40000001814 */
[----:B------:R-:W-:Y:S04]  /*96a50*/  STL.64 [R1+0x14d0], R32 ;  /* 0x0014d02001007387 */ /* 0x000fe80000100a00 */
[----:B------:R-:W-:Y:S04]  /*96a60*/  STL.64 [R1+0x14d8], R34 ;  /* 0x0014d82201007387 */ /* 0x000fe80000100a00 */
[----:B------:R-:W2:Y:S04]  /*96a70*/  LDL.LU R52, [R1+0xa20] ;  /* 0x000a200001347983 */ /* 0x000ea80000300800 */
[----:B------:R-:W-:Y:S04]  /*96a80*/  STL.64 [R1+0x14c0], R24 ;  /* 0x0014c01801007387 */ /* 0x000fe80000100a00 */
[----:B------:R-:W-:Y:S05]  /*96a90*/  STL.64 [R1+0x14c8], R26 ;  /* 0x0014c81a01007387 */ /* 0x000fea0000100a00 */
[----:B------:R0:W-:Y:S04]  /*96aa0*/  STL.64 [R1+0x14b0], R8 ;  /* 0x0014b00801007387 */ /* 0x0001e80000100a00 */
[----:B------:R1:W-:Y:S04]  /*96ab0*/  STL.64 [R1+0x14b8], R10 ;  /* 0x0014b80a01007387 */ /* 0x0003e80000100a00 */
        /* <DEDUP_REMOVED lines=59> */
[----:B0-----:R-:W3:Y:S04]  /*96e70*/  LDL.LU.64 R22, [R1+0x5c98] ;  /* 0x005c980001167983 */ /* 0x001ee80000300a00 */
[----:B------:R-:W4:Y:S04]  /*96e80*/  LDL.LU.64 R20, [R1+0x5c90] ;  /* 0x005c900001147983 */ /* 0x000f280000300a00 */
[----:B------:R-:W-:Y:S04]  /*96e90*/  STL.64 [R1+0x5938], R18 ;  /* 0x0059381201007387 */ /* 0x000fe80000100a00 */
[----:B------:R0:W-:Y:S04]  /*96ea0*/  STL.64 [R1+0x5930], R16 ;  /* 0x0059301001007387 */ /* 0x0001e80000100a00 */
[----:B0-----:R-:W2:Y:S04]  /*96eb0*/  LDL.LU R16, [R1+0xa50] ;  /* 0x000a500001107983 */ /* 0x001ea80000300800 */
[----:B------:R-:W2:Y:S04]  /*96ec0*/  LDL.LU R17, [R1+0xa54] ;  /* 0x000a540001117983 */ /* 0x000ea80000300800 */
[----:B------:R-:W2:Y:S04]  /*96ed0*/  LDL.LU R18, [R1+0xa58] ;  /* 0x000a580001127983 */ /* 0x000ea80000300800 */
[----:B------:R-:W2:Y:S01]  /*96ee0*/  LDL.LU R19, [R1+0xa5c] ;  /* 0x000a5c0001137983 */ /* 0x000ea20000300800 */
        /* <DEDUP_REMOVED lines=30> */
[----:B0-----:R-:W4:Y:S04]  /*970d0*/  LDL.LU R24, [R1+0xa70] ;  /* 0x000a700001187983 */ /* 0x001f280000300800 */
        /* <DEDUP_REMOVED lines=8> */
[----:B------:R-:W3:Y:S01]  /*97160*/  LDL.LU.64 R36, [R1+0x5c40] ;  /* 0x005c400001247983 */ /* 0x000ee20000300a00 */
[C---:B----4-:R-:W-:Y:S06]  /*97170*/  HMMA.16816.F32 R24, R28.reuse, R34, R24 ;  /* 0x000000221c18723c */ /* 0x050fec0000001818 */
[C---:B-----5:R-:W-:Y:S06]  /*97180*/  HMMA.16816.F32 R12, R28.reuse, R40, R12 ;  /* 0x000000281c0c723c */ /* 0x060fec000000180c */
[C---:B--2---:R-:W-:Y:S01]  /*97190*/  HMMA.16816.F32 R8, R28.reuse, R42, R8 ;  /* 0x0000002a1c08723c */ /* 0x044fe20000001808 */
[----:B------:R-:W-:Y:S04]  /*971a0*/  STL.64 [R1+0x5948], R34 ;  /* 0x0059482201007387 */ /* 0x000fe80000100a00 */
[----:B------:R-:W-:Y:S06]  /*971b0*/  STL.64 [R1+0x5940], R32 ;  /* 0x0059402001007387 */ /* 0x000fec0000100a00 */
[----:B------:R-:W-:Y:S04]  /*971c0*/  STL.64 [R1+0x1430], R24 ;  /* 0x0014301801007387 */ /* 0x000fe80000100a00 */
[----:B------:R-:W-:Y:S01]  /*971d0*/  STL.64 [R1+0x1438], R26 ;  /* 0x0014381a01007387 */ /* 0x000fe20000100a00 */
[C---:B---3--:R-:W-:Y:S06]  /*971e0*/  HMMA.16816.F32 R16, R28.reuse, R38, R16 ;  /* 0x000000261c10723c */ /* 0x048fec0000001810 */
[----:B------:R-:W-:Y:S01]  /*971f0*/  HMMA.16816.F32 R20, R28, R36, R20 ;  /* 0x000000241c14723c */ /* 0x000fe20000001814 */
[----:B------:R-:W-:-:S15]  /*97200*/  STL [R1+0x590c], R38 ;  /* 0x00590c2601007387 */ /* 0x000fde0000100800 */
[----:B------:R-:W-:-:S07]  /*97210*/  NOP ;  /* 0x0000000000007918 */ /* 0x000fce0000000000 */
        /* <DEDUP_REMOVED lines=12> */
[----:B0-----:R-:W-:-:S15]  /*972e0*/  HMMA.16816.F32 R8, R28, R44, R52 ;  /* 0x0000002c1c08723c */ /* 0x001fde0000001834 */
[----:B------:R-:W-:-:S08]  /*972f0*/  NOP ;  /* 0x0000000000007918 */ /* 0x000fd00000000000 */
[----:B------:R-:W-:Y:S04]  /*97300*/  STL.64 [R1+0x11b0], R8 ;  /* 0x0011b00801007387 */ /* 0x000fe80000100a00 */
[----:B------:R0:W-:Y:S02]  /*97310*/  STL.64 [R1+0x11b8], R10 ;  /* 0x0011b80a01007387 */ /* 0x0001e40000100a00 */
[----:B0-----:R-:W-:Y:S07]  /*97320*/  HMMA.16816.F32 R8, R28, R46, R56 ;  /* 0x0000002e1c08723c */ /* 0x001fee0000001838 */
[----:B------:R-:W-:-:S02]  /*97330*/  IMAD.MOV.U32 R58, RZ, RZ, R48 ;  /* 0x000000ffff3a7224 */ /* 0x000fc400078e0030 */
[----:B------:R-:W2:Y:S01]  /*97340*/  LDL.LU R48, [R1+0x5c38] ;  /* 0x005c380001307983 */ /* 0x000ea20000300800 */
[----:B------:R-:W-:-:S13]  /*97350*/  IMAD.MOV.U32 R59, RZ, RZ, R50 ;  /* 0x000000ffff3b7224 */ /* 0x000fda00078e0032 */
[----:B------:R0:W-:Y:S04]  /*97360*/  STL.64 [R1+0x11a0], R8 ;  /* 0x0011a00801007387 */ /* 0x0001e80000100a00 */
[----:B------:R1:W-:Y:S04]  /*97370*/  STL.64 [R1+0x11a8], R10 ;  /* 0x0011a80a01007387 */ /* 0x0003e80000100a00 */
[----:B------:R-:W3:Y:S04]  /*97380*/  LDL.LU R50, [R1+0x5c34] ;  /* 0x005c340001327983 */ /* 0x000ee80000300800 */
[----:B------:R-:W4:Y:S04]  /*97390*/  LDL.LU R52, [R1+0x7b0] ;  /* 0x0007b00001347983 */ /* 0x000f280000300800 */
[----:B------:R-:W4:Y:S04]  /*973a0*/  LDL.LU R53, [R1+0x7b4] ;  /* 0x0007b40001357983 */ /* 0x000f280000300800 */
[----:B------:R-:W5:Y:S04]  /*973b0*/  LDL.LU R54, [R1+0x7b8] ;  /* 0x0007b80001367983 */ /* 0x000f680000300800 */
[----:B------:R-:W5:Y:S01]  /*973c0*/  LDL.LU R55, [R1+0x7bc] ;  /* 0x0007bc0001377983 */ /* 0x000f620000300800 */
[----:B------:R-:W-:-:S02]  /*973d0*/  IMAD.MOV.U32 R56, RZ, RZ, R6 ;  /* 0x000000ffff387224 */ /* 0x000fc400078e0006 */
[----:B------:R-:W-:Y:S02]  /*973e0*/  IMAD.MOV.U32 R57, RZ, RZ, R51 ;  /* 0x000000ffff397224 */ /* 0x000fe400078e0033 */
[----:B------:R-:W-:Y:S02]  /*973f0*/  IMAD.MOV.U32 R14, RZ, RZ, R7 ;  /* 0x000000ffff0e7224 */ /* 0x000fe400078e0007 */
[----:B------:R-:W-:Y:S01]  /*97400*/  IMAD.MOV.U32 R15, RZ, RZ, R49 ;  /* 0x000000ffff0f7224 */ /* 0x000fe200078e0031 */
[----:B-----5:R-:W-:Y:S04]  /*97410*/  STL.64 [R1+0x5b10], R54 ;  /* 0x005b103601007387 */ /* 0x020fe80000100a00 */
[----:B----4-:R-:W-:Y:S04]  /*97420*/  STL.64 [R1+0x5b08], R52 ;  /* 0x005b083401007387 */ /* 0x010fe80000100a00 */
[----:B------:R-:W4:Y:S04]  /*97430*/  LDL.LU R6, [R1+0x5c30] ;  /* 0x005c300001067983 */ /* 0x000f280000300800 */
[----:B------:R-:W5:Y:S04]  /*97440*/  LDL.LU R51, [R1+0x5c2c] ;  /* 0x005c2c0001337983 */ /* 0x000f680000300800 */
[----:B------:R-:W-:Y:S04]  /*97450*/  STL.64 [R1+0x5b20], R58 ;  /* 0x005b203a01007387 */ /* 0x000fe80000100a00 */
[----:B------:R-:W-:Y:S04]  /*97460*/  STL.64 [R1+0x5b18], R56 ;  /* 0x005b183801007387 */ /* 0x000fe80000100a00 */
[----:B------:R-:W4:Y:S04]  /*97470*/  LDL.LU R7, [R1+0x5c28] ;  /* 0x005c280001077983 */ /* 0x000f280000300800 */
[----:B------:R-:W4:Y:S04]  /*97480*/  LDL.LU R49, [R1+0x5c24] ;  /* 0x005c240001317983 */ /* 0x000f280000300800 */
[----:B------:R-:W5:Y:S04]  /*97490*/  LDL.LU R16, [R1+0x800] ;  /* 0x0008000001107983 */ /* 0x000f680000300800 */
[----:B------:R-:W5:Y:S04]  /*974a0*/  LDL.LU R17, [R1+0x804] ;  /* 0x0008040001117983 */ /* 0x000f680000300800 */
[----:B------:R-:W4:Y:S04]  /*974b0*/  LDL.LU R18, [R1+0x808] ;  /* 0x0008080001127983 */ /* 0x000f280000300800 */
[----:B------:R-:W4:Y:S01]  /*974c0*/  LDL.LU R19, [R1+0x80c] ;  /* 0x00080c0001137983 */ /* 0x000f220000300800 */
[----:B---3--:R-:W-:-:S02]  /*974d0*/  IMAD.MOV.U32 R12, RZ, RZ, R50 ;  /* 0x000000ffff0c7224 */ /* 0x008fc400078e0032 */
[----:B--2---:R-:W-:Y:S01]  /*974e0*/  IMAD.MOV.U32 R13, RZ, RZ, R48 ;  /* 0x000000ffff0d7224 */ /* 0x004fe200078e0030 */
[----:B----4-:R-:W-:Y:S04]  /*974f0*/  STL.64 [R1+0x5b30], R18 ;  /* 0x005b301201007387 */ /* 0x010fe80000100a00 */
        /* <DEDUP_REMOVED lines=9> */
[----:B------:R-:W-:-:S02]  /*97590*/  IMAD.MOV.U32 R26, RZ, RZ, R51 ;  /* 0x000000ffff1a7224 */ /* 0x000fc400078e0033 */
[----:B------:R-:W-:Y:S02]  /*975a0*/  IMAD R5, R5, 0x100, R61 ;  /* 0x0000010005057824 */ /* 0x000fe400078e023d */
[----:B------:R-:W-:Y:S01]  /*975b0*/  IMAD.MOV.U32 R27, RZ, RZ, R6 ;  /* 0x000000ffff1b7224 */ /* 0x000fe200078e0006 */
[----:B-----5:R-:W-:Y:S04]  /*975c0*/  STL.64 [R1+0x5b50], R22 ;  /* 0x005b501601007387 */ /* 0x020fe80000100a00 */
[----:B----4-:R-:W-:Y:S04]  /*975d0*/  STL.64 [R1+0x5b48], R20 ;  /* 0x005b481401007387 */ /* 0x010fe80000100a00 */
[----:B------:R-:W4:Y:S04]  /*975e0*/  LDL.LU R51, [R1+0x5c18] ;  /* 0x005c180001337983 */ /* 0x000f280000300800 */
[----:B------:R-:W5:Y:S04]  /*975f0*/  LDL.LU R61, [R1+0x20c8] ;  /* 0x0020c800013d7983 */ /* 0x000f680000300800 */
[----:B------:R-:W5:Y:S04]  /*97600*/  LDL.LU R6, [R1+0x20c4] ;  /* 0x0020c40001067983 */ /* 0x000f680000300800 */
[----:B------:R-:W2:Y:S04]  /*97610*/  LDL.LU R32, [R1+0x850] ;  /* 0x0008500001207983 */ /* 0x000ea80000300800 */
[----:B------:R-:W2:Y:S04]  /*97620*/  LDL.LU R33, [R1+0x854] ;  /* 0x0008540001217983 */ /* 0x000ea80000300800 */
[----:B------:R-:W3:Y:S04]  /*97630*/  LDL.LU R34, [R1+0x858] ;  /* 0x0008580001227983 */ /* 0x000ee80000300800 */
[----:B------:R-:W3:Y:S01]  /*97640*/  LDL.LU R35, [R1+0x85c] ;  /* 0x00085c0001237983 */ /* 0x000ee20000300800 */
[----:B------:R-:W-:-:S02]  /*97650*/  IMAD.MOV.U32 R24, RZ, RZ, R49 ;  /* 0x000000ffff187224 */ /* 0x000fc400078e0031 */
[----:B------:R-:W-:Y:S01]  /*97660*/  IMAD.MOV.U32 R25, RZ, RZ, R7 ;  /* 0x000000ffff197224 */ /* 0x000fe200078e0007 */
[----:B---3--:R-:W-:Y:S04]  /*97670*/  STL.64 [R1+0x5b60], R34 ;  /* 0x005b602201007387 */ /* 0x008fe80000100a00 */
[----:B--2---:R-:W-:Y:S04]  /*97680*/  STL.64 [R1+0x5b58], R32 ;  /* 0x005b582001007387 */ /* 0x004fe80000100a00 */
        /* <DEDUP_REMOVED lines=10> */
[----:B0-----:R-:W4:Y:S04]  /*97730*/  LDL.LU R8, [R1+0x7e0] ;  /* 0x0007e00001087983 */ /* 0x001f280000300800 */
[----:B------:R-:W4:Y:S04]  /*97740*/  LDL.LU R9, [R1+0x7e4] ;  /* 0x0007e40001097983 */ /* 0x000f280000300800 */
[----:B-1----:R-:W5:Y:S04]  /*97750*/  LDL.LU R10, [R1+0x7e8] ;  /* 0x0007e800010a7983 */ /* 0x002f680000300800 */
[----:B------:R-:W5:Y:S04]  /*97760*/  LDL.LU R11, [R1+0x7ec] ;  /* 0x0007ec00010b7983 */ /* 0x000f680000300800 */
[----:B-----5:R-:W-:Y:S04]  /*97770*/  STL.64 [R1+0x5b90], R10 ;  /* 0x005b900a01007387 */ /* 0x020fe80000100a00 */
[----:B----4-:R-:W-:Y:S04]  /*97780*/  STL.64 [R1+0x5b88], R8 ;  /* 0x005b880801007387 */ /* 0x010fe80000100a00 */
[----:B------:R0:W-:Y:S02]  /*97790*/  STL.64 [R1+0x5968], R46 ;  /* 0x0059682e01007387 */ /* 0x0001e40000100a00 */
[----:B0-----:R-:W-:-:S02]  /*977a0*/  IMAD.MOV.U32 R46, RZ, RZ, R48 ;  /* 0x000000ffff2e7224 */ /* 0x001fc400078e0030 */
[----:B------:R-:W4:Y:S01]  /*977b0*/  LDL.LU R48, [R1+0x5c0c] ;  /* 0x005c0c0001307983 */ /* 0x000f220000300800 */
[----:B------:R-:W-:-:S03]  /*977c0*/  IMAD.MOV.U32 R47, RZ, RZ, R50 ;  /* 0x000000ffff2f7224 */ /* 0x000fc600078e0032 */
[----:B------:R-:W5:Y:S04]  /*977d0*/  LDL.LU R50, [R1+0x5c08] ;  /* 0x005c080001327983 */ /* 0x000f680000300800 */
[----:B------:R2:W-:Y:S01]  /*977e0*/  STL.64 [R1+0x5960], R44 ;  /* 0x0059602c01007387 */ /* 0x0005e20000100a00 */
[----:B---3--:R-:W-:Y:S02]  /*977f0*/  IMAD.MOV.U32 R59, RZ, RZ, R7 ;  /* 0x000000ffff3b7224 */ /* 0x008fe400078e0007 */
[----:B--2---:R-:W-:Y:S02]  /*97800*/  IMAD.MOV.U32 R44, RZ, RZ, R49 ;  /* 0x000000ffff2c7224 */ /* 0x004fe400078e0031 */
[----:B------:R-:W-:Y:S01]  /*97810*/  IMAD.MOV.U32 R45, RZ, RZ, R51 ;  /* 0x000000ffff2d7224 */ /* 0x000fe200078e0033 */
[----:B------:R-:W2:Y:S04]  /*97820*/  LDL.LU R49, [R1+0x5c04] ;  /* 0x005c040001317983 */ /* 0x000ea80000300800 */
[----:B------:R-:W3:Y:S04]  /*97830*/  LDL.LU R51, [R1+0x5c00] ;  /* 0x005c000001337983 */ /* 0x000ee80000300800 */
[----:B------:R-:W-:Y:S04]  /*97840*/  STL.64 [R1+0x5ba0], R46 ;  /* 0x005ba02e01007387 */ /* 0x000fe80000100a00 */
[----:B------:R-:W-:Y:S01]  /*97850*/  STL.64 [R1+0x5b98], R44 ;  /* 0x005b982c01007387 */ /* 0x000fe20000100a00 */
[----:B----4-:R-:W-:-:S03]  /*97860*/  IMAD.MOV.U32 R58, RZ, RZ, R48 ;  /* 0x000000ffff3a7224 */ /* 0x010fc600078e0030 */
[----:B------:R-:W4:Y:S04]  /*97870*/  LDL.LU R48, [R1+0x5bfc] ;  /* 0x005bfc0001307983 */ /* 0x000f280000300800 */
[----:B------:R-:W4:Y:S04]  /*97880*/  LDL.LU R7, [R1+0x5bf8] ;  /* 0x005bf80001077983 */ /* 0x000f280000300800 */
[----:B------:R-:W4:Y:S04]  /*97890*/  LDL.LU R16, [R1+0x920] ;  /* 0x0009200001107983 */ /* 0x000f280000300800 */
[----:B------:R-:W4:Y:S04]  /*978a0*/  LDL.LU R17, [R1+0x924] ;  /* 0x0009240001117983 */ /* 0x000f280000300800 */
[----:B------:R-:W4:Y:S04]  /*978b0*/  LDL.LU R18, [R1+0x928] ;  /* 0x0009280001127983 */ /* 0x000f280000300800 */
[----:B------:R-:W4:Y:S01]  /*978c0*/  LDL.LU R19, [R1+0x92c] ;  /* 0x00092c0001137983 */ /* 0x000f220000300800 */
[----:B--2---:R-:W-:-:S02]  /*978d0*/  IMAD.MOV.U32 R56, RZ, RZ, R49 ;  /* 0x000000ffff387224 */ /* 0x004fc400078e0031 */
[----:B-----5:R-:W-:Y:S02]  /*978e0*/  IMAD.MOV.U32 R57, RZ, RZ, R50 ;  /* 0x000000ffff397224 */ /* 0x020fe400078e0032 */
[----:B---3--:R-:W-:Y:S01]  /*978f0*/  IMAD.MOV.U32 R23, RZ, RZ, R51 ;  /* 0x000000ffff177224 */ /* 0x008fe200078e0033 */
[----:B----4-:R-:W-:Y:S04]  /*97900*/  STL.64 [R1+0x5bc0], R18 ;  /* 0x005bc01201007387 */ /* 0x010fe80000100a00 */
[----:B------:R-:W-:Y:S04]  /*97910*/  STL.64 [R1+0x5bb8], R16 ;  /* 0x005bb81001007387 */ /* 0x000fe80000100a00 */
[----:B------:R-:W2:Y:S04]  /*97920*/  LDL.LU R49, [R1+0x5bf4] ;  /* 0x005bf40001317983 */ /* 0x000ea80000300800 */
[----:B------:R-:W3:Y:S04]  /*97930*/  LDL.LU R50, [R1+0x5bf0] ;  /* 0x005bf00001327983 */ /* 0x000ee80000300800 */
[----:B------:R-:W-:Y:S04]  /*97940*/  STL.64 [R1+0x5bd0], R58 ;  /* 0x005bd03a01007387 */ /* 0x000fe80000100a00 */
[----:B------:R0:W-:Y:S01]  /*97950*/  STL.64 [R1+0x5bc8], R56 ;  /* 0x005bc83801007387 */ /* 0x0001e20000100a00 */
[----:B------:R-:W-:-:S03]  /*97960*/  IMAD.MOV.U32 R22, RZ, RZ, R48 ;  /* 0x000000ffff167224 */ /* 0x000fc600078e0030 */
[----:B------:R-:W4:Y:S04]  /*97970*/  LDL.LU R12, [R1+0x940] ;  /* 0x00094000010c7983 */ /* 0x000f280000300800 */
[----:B------:R-:W4:Y:S04]  /*97980*/  LDL.LU R13, [R1+0x944] ;  /* 0x00094400010d7983 */ /* 0x000f280000300800 */
[----:B------:R-:W4:Y:S04]  /*97990*/  LDL.LU R14, [R1+0x948] ;  /* 0x00094800010e7983 */ /* 0x000f280000300800 */
[----:B------:R-:W4:Y:S04]  /*979a0*/  LDL.LU R15, [R1+0x94c] ;  /* 0x00094c00010f7983 */ /* 0x000f280000300800 */
[----:B------:R-:W5:Y:S04]  /*979b0*/  LDL.LU R48, [R1+0x5bec] ;  /* 0x005bec0001307983 */ /* 0x000f680000300800 */
[----:B------:R-:W4:Y:S04]  /*979c0*/  LDL.LU R51, [R1+0x5be8] ;  /* 0x005be80001337983 */ /* 0x000f280000300800 */
[----:B------:R-:W5:Y:S01]  /*979d0*/  LDL.LU R32, [R1+0x970] ;  /* 0x0009700001207983 */ /* 0x000f620000300800 */
[----:B------:R-:W-:-:S03]  /*979e0*/  IMAD.MOV.U32 R21, RZ, RZ, R7 ;  /* 0x000000ffff157224 */ /* 0x000fc600078e0007 */
[----:B------:R-:W5:Y:S04]  /*979f0*/  LDL.LU R33, [R1+0x974] ;  /* 0x0009740001217983 */ /* 0x000f680000300800 */
[----:B------:R-:W5:Y:S04]  /*97a00*/  LDL.LU R34, [R1+0x978] ;  /* 0x0009780001227983 */ /* 0x000f680000300800 */
[----:B------:R-:W5:Y:S01]  /*97a10*/  LDL.LU R35, [R1+0x97c] ;  /* 0x00097c0001237983 */ /* 0x000f620000300800 */
[----:B--2---:R-:W-:-:S03]  /*97a20*/  IMAD.MOV.U32 R20, RZ, RZ, R49 ;  /* 0x000000ffff147224 */ /* 0x004fc600078e0031 */
[----:B------:R-:W2:Y:S04]  /*97a30*/  LDL.LU R49, [R1+0x20d0] ;  /* 0x0020d00001317983 */ /* 0x000ea80000300800 */
[----:B------:R-:W2:Y:S04]  /*97a40*/  LDL.LU R7, [R1+0x20cc] ;  /* 0x0020cc0001077983 */ /* 0x000ea80000300800 */
[----:B0-----:R-:W2:Y:S04]  /*97a50*/  LDL.LU R56, [R1+0x11f0] ;  /* 0x0011f00001387983 */ /* 0x001ea80000300800 */
[----:B------:R-:W2:Y:S04]  /*97a60*/  LDL.LU R57, [R1+0x11f4] ;  /* 0x0011f40001397983 */ /* 0x000ea80000300800 */
[----:B------:R-:W2:Y:S04]  /*97a70*/  LDL.LU R58, [R1+0x11f8] ;  /* 0x0011f800013a7983 */ /* 0x000ea80000300800 */
[----:B------:R-:W2:Y:S04]  /*97a80*/  LDL.LU R59, [R1+0x11fc] ;  /* 0x0011fc00013b7983 */ /* 0x000ea80000300800 */
[----:B------:R-:W2:Y:S01]  /*97a90*/  LDL.LU R16, [R1+0x11e0] ;  /* 0x0011e00001107983 */ /* 0x000ea20000300800 */
[----:B---3--:R-:W-:-:S03]  /*97aa0*/  IMAD.MOV.U32 R43, RZ, RZ, R50 ;  /* 0x000000ffff2b7224 */ /* 0x008fc600078e0032 */
[----:B------:R-:W3:Y:S04]  /*97ab0*/  LDL.LU R17, [R1+0x11e4] ;  /* 0x0011e40001117983 */ /* 0x000ee80000300800 */
[----:B------:R-:W3:Y:S04]  /*97ac0*/  LDL.LU R18, [R1+0x11e8] ;  /* 0x0011e80001127983 */ /* 0x000ee80000300800 */
[----:B------:R-:W3:Y:S04]  /*97ad0*/  LDL.LU R19, [R1+0x11ec] ;  /* 0x0011ec0001137983 */ /* 0x000ee80000300800 */
[----:B------:R-:W3:Y:S04]  /*97ae0*/  LDL.LU R42, [R1+0x118] ;  /* 0x00011800012a7983 */ /* 0x000ee80000300800 */
[----:B------:R-:W3:Y:S01]  /*97af0*/  LDL.LU R50, [R1+0x5be4] ;  /* 0x005be40001327983 */ /* 0x000ee20000300800 */
[----:B------:R-:W-:-:S03]  /*97b00*/  IMAD R4, R4, 0x100, R60 ;  /* 0x0000010004047824 */ /* 0x000fc600078e023c */
[----:B------:R-:W3:Y:S01]  /*97b10*/  LDL.LU R36, [R1+0xa00] ;  /* 0x000a000001247983 */ /* 0x000ee20000300800 */
[----:B------:R-:W-:-:S03]  /*97b20*/  IMAD R6, R6, 0x100, R61 ;  /* 0x0000010006067824 */ /* 0x000fc600078e023d */
[----:B------:R-:W3:Y:S04]  /*97b30*/  LDL.LU R37, [R1+0xa04] ;  /* 0x000a040001257983 */ /* 0x000ee80000300800 */
[----:B------:R-:W3:Y:S04]  /*97b40*/  LDL.LU R38, [R1+0xa08] ;  /* 0x000a080001267983 */ /* 0x000ee80000300800 */
[----:B------:R-:W3:Y:S04]  /*97b50*/  LDL.LU R39, [R1+0xa0c] ;  /* 0x000a0c0001277983 */ /* 0x000ee80000300800 */
[----:B------:R-:W3:Y:S01]  /*97b60*/  LDL.LU.64 R60, [R1+0x120] ;  /* 0x00012000013c7983 */ /* 0x000ee20000300a00 */
[----:B----4-:R-:W-:-:S03]  /*97b70*/  IMAD.MOV.U32 R40, RZ, RZ, R51 ;  /* 0x000000ffff287224 */ /* 0x010fc600078e0033 */
[----:B------:R-:W4:Y:S01]  /*97b80*/  LDL.LU R8, [R1+0x9c0] ;  /* 0x0009c00001087983 */ /* 0x000f220000300800 */
[----:B-----5:R-:W-:-:S03]  /*97b90*/  IMAD.MOV.U32 R41, RZ, RZ, R48 ;  /* 0x000000ffff297224 */ /* 0x020fc600078e0030 */
[----:B------:R-:W4:Y:S04]  /*97ba0*/  LDL.LU R9, [R1+0x9c4] ;  /* 0x0009c40001097983 */ /* 0x000f280000300800 */
[----:B------:R-:W4:Y:S04]  /*97bb0*/  LDL.LU R10, [R1+0x9c8] ;  /* 0x0009c800010a7983 */ /* 0x000f280000300800 */
[----:B------:R-:W4:Y:S04]  /*97bc0*/  LDL.LU R11, [R1+0x9cc] ;  /* 0x0009cc00010b7983 */ /* 0x000f280000300800 */
[----:B------:R-:W3:Y:S04]  /*97bd0*/  LDL.LU R51, [R1+0x5be0] ;  /* 0x005be00001337983 */ /* 0x000ee80000300800 */
        /* <DEDUP_REMOVED lines=13> */
[----:B--2---:R-:W-:-:S03]  /*97cb0*/  IMAD R7, R7, 0x100, R49 ;  /* 0x0000010007077824 */ /* 0x004fc600078e0231 */
[----:B------:R-:W5:Y:S01]  /*97cc0*/  LDL.LU R49, [R1+0x5bd8] ;  /* 0x005bd80001317983 */ /* 0x000f620000300800 */
[C---:B---3--:R-:W-:Y:S06]  /*97cd0*/  HMMA.16816.F32 R16, R28.reuse, R50, R16 ;  /* 0x000000321c10723c */ /* 0x048fec0000001810 */
[C---:B-----5:R-:W-:Y:S06]  /*97ce0*/  HMMA.16816.F32 R56, R28.reuse, R48, R56 ;  /* 0x000000301c38723c */ /* 0x060fec0000001838 */
[----:B------:R-:W-:-:S15]  /*97cf0*/  HMMA.16816.F32 R28, R28, R60, R36 ;  /* 0x0000003c1c1c723c */ /* 0x000fde0000001824 */
[----:B------:R-:W-:-:S02]  /*97d00*/  NOP ;  /* 0x0000000000007918 */ /* 0x000fc40000000000 */
[----:B------:R-:W-:Y:S04]  /*97d10*/  STL.64 [R1+0x1b90], R56 ;  /* 0x001b903801007387 */ /* 0x000fe80000100a00 */
[----:B------:R0:W-:Y:S04]  /*97d20*/  STL.64 [R1+0x1b98], R58 ;  /* 0x001b983a01007387 */ /* 0x0001e80000100a00 */
        /* <DEDUP_REMOVED lines=8> */
[----:B0-----:R-:W5:Y:S04]  /*97db0*/  LDL.LU R48, [R1+0x8a0] ;  /* 0x0008a00001307983 */ /* 0x001f680000300800 */
[----:B------:R-:W5:Y:S04]  /*97dc0*/  LDL.LU R49, [R1+0x8a4] ;  /* 0x0008a40001317983 */ /* 0x000f680000300800 */
[----:B------:R-:W5:Y:S04]  /*97dd0*/  LDL.LU R50, [R1+0x8a8] ;  /* 0x0008a80001327983 */ /* 0x000f680000300800 */
[----:B------:R-:W5:Y:S04]  /*97de0*/  LDL.LU R51, [R1+0x8ac] ;  /* 0x0008ac0001337983 */ /* 0x000f680000300800 */
[----:B------:R-:W5:Y:S01]  /*97df0*/  LDL.LU.64 R36, [R1+0x5bb0] ;  /* 0x005bb00001247983 */ /* 0x000f620000300a00 */
[----:B------:R-:W-:-:S02]  /*97e00*/  IMAD.MOV.U32 R38, RZ, RZ, R60 ;  /* 0x000000ffff267224 */ /* 0x000fc400078e003c */
[----:B------:R-:W-:Y:S01]  /*97e10*/  IMAD.MOV.U32 R39, RZ, RZ, R61 ;  /* 0x000000ffff277224 */ /* 0x000fe200078e003d */
[----:B------:R0:W-:Y:S04]  /*97e20*/  STL.64 [R1+0x13e0], R28 ;  /* 0x0013e01c01007387 */ /* 0x0001e80000100a00 */
[----:B------:R1:W-:Y:S04]  /*97e30*/  STL.64 [R1+0x13e8], R30 ;  /* 0x0013e81e01007387 */ /* 0x0003e80000100a00 */
[----:B------:R-:W5:Y:S04]  /*97e40*/  LDL.LU.64 R60, [R1+0x5ba8] ;  /* 0x005ba800013c7983 */ /* 0x000f680000300a00 */
[----:B0-----:R-:W5:Y:S04]  /*97e50*/  LDL.LU R28, [R1+0x8d0] ;  /* 0x0008d000011c7983 */ /* 0x001f680000300800 */
[----:B------:R-:W5:Y:S04]  /*97e60*/  LDL.LU R29, [R1+0x8d4] ;  /* 0x0008d400011d7983 */ /* 0x000f680000300800 */
[----:B-1----:R-:W5:Y:S04]  /*97e70*/  LDL.LU R30, [R1+0x8d8] ;  /* 0x0008d800011e7983 */ /* 0x002f680000300800 */
[----:B------:R-:W5:Y:S04]  /*97e80*/  LDL.LU R31, [R1+0x8dc] ;  /* 0x0008dc00011f7983 */ /* 0x000f680000300800 */
[----:B------:R0:W-:Y:S04]  /*97e90*/  STL.64 [R1+0x5998], R38 ;  /* 0x0059982601007387 */ /* 0x0001e80000100a00 */
[----:B0-----:R-:W5:Y:S04]  /*97ea0*/  LDL.LU R38, [R1+0xf0] ;  /* 0x0000f00001267983 */ /* 0x001f680000300800 */
[----:B------:R-:W5:Y:S01]  /*97eb0*/  LDL.LU R39, [R1+0xf4] ;  /* 0x0000f40001277983 */ /* 0x000f620000300800 */
[----:B------:R-:W-:-:S02]  /*97ec0*/  F2FP.F16.E5M2.UNPACK_B R4, R4 ;  /* 0x00000004ff04723e */ /* 0x000fc400020004ff */
[----:B------:R-:W-:Y:S02]  /*97ed0*/  F2FP.F16.E5M2.UNPACK_B R5, R5 ;  /* 0x00000005ff05723e */ /* 0x000fe400020004ff */
[----:B------:R-:W-:Y:S02]  /*97ee0*/  F2FP.F16.E5M2.UNPACK_B R6, R6 ;  /* 0x00000006ff06723e */ /* 0x000fe400020004ff */
[----:B------:R-:W-:-:S07]  /*97ef0*/  F2FP.F16.E5M2.UNPACK_B R7, R7 ;  /* 0x00000007ff07723e */ /* 0x000fce00020004ff */
[C---:B----4-:R-:W-:Y:S06]  /*97f00*/  HMMA.16816.F32 R44, R4.reuse, R40, R44 ;  /* 0x00000028042c723c */ /* 0x050fec000000182c */
[C---:B------:R-:W-:Y:S06]  /*97f10*/  HMMA.16816.F32 R40, R4.reuse, R42, R8 ;  /* 0x0000002a0428723c */ /* 0x040fec0000001808 */
[C---:B------:R-:W-:Y:S06]  /*97f20*/  HMMA.16816.F32 R24, R4.reuse, R20, R24 ;  /* 0x000000140418723c */ /* 0x040fec0000001818 */
[C---:B------:R-:W-:Y:S06]  /*97f30*/  HMMA.16816.F32 R20, R4.reuse, R22, R32 ;  /* 0x000000160414723c */ /* 0x040fec0000001820 */
[C---:B---3--:R-:W-:Y:S06]  /*97f40*/  HMMA.16816.F32 R12, R4.reuse, R56, R12 ;  /* 0x00000038040c723c */ /* 0x048fec000000180c */
[C---:B--2---:R-:W-:Y:S01]  /*97f50*/  HMMA.16816.F32 R56, R4.reuse, R58, R16 ;  /* 0x0000003a0438723c */ /* 0x044fe20000001810 */
[----:B-----5:R-:W-:Y:S04]  /*97f60*/  STL.64 [R1+0x5990], R36 ;  /* 0x0059902401007387 */ /* 0x020fe80000100a00 */
[----:B------:R-:W-:Y:S04]  /*97f70*/  STL.64 [R1+0x13d0], R44 ;  /* 0x0013d02c01007387 */ /* 0x000fe80000100a00 */
[----:B------:R0:W-:Y:S04]  /*97f80*/  STL.64 [R1+0x13d8], R46 ;  /* 0x0013d82e01007387 */ /* 0x0001e80000100a00 */
[----:B0-----:R-:W2:Y:S04]  /*97f90*/  LDL.LU.64 R46, [R1+0x5ba0] ;  /* 0x005ba000012e7983 */ /* 0x001ea80000300a00 */
[----:B------:R-:W3:Y:S04]  /*97fa0*/  LDL.LU.64 R44, [R1+0x5b98] ;  /* 0x005b9800012c7983 */ /* 0x000ee80000300a00 */
[----:B------:R-:W4:Y:S04]  /*97fb0*/  LDL.LU.64 R10, [R1+0x5b90] ;  /* 0x005b9000010a7983 */ /* 0x000f280000300a00 */
[----:B------:R-:W4:Y:S04]  /*97fc0*/  LDL.LU.64 R8, [R1+0x5b88] ;  /* 0x005b880001087983 */ /* 0x000f280000300a00 */
[----:B------:R-:W-:Y:S04]  /*97fd0*/  STL.64 [R1+0x13c0], R40 ;  /* 0x0013c02801007387 */ /* 0x000fe80000100a00 */
[----:B------:R0:W-:Y:S04]  /*97fe0*/  STL.64 [R1+0x13c8], R42 ;  /* 0x0013c82a01007387 */ /* 0x0001e80000100a00 */
[----:B0-----:R-:W5:Y:S04]  /*97ff0*/  LDL.LU.64 R42, [R1+0x5b80] ;  /* 0x005b8000012a7983 */ /* 0x001f680000300a00 */
[----:B------:R-:W5:Y:S04]  /*98000*/  LDL.LU.64 R40, [R1+0x5b78] ;  /* 0x005b780001287983 */ /* 0x000f680000300a00 */
[----:B------:R-:W-:Y:S04]  /*98010*/  STL.64 [R1+0x13b0], R24 ;  /* 0x0013b01801007387 */ /* 0x000fe80000100a00 */
[----:B------:R0:W-:Y:S04]  /*98020*/  STL.64 [R1+0x13b8], R26 ;  /* 0x0013b81a01007387 */ /* 0x0001e80000100a00 */
[----:B0-----:R-:W4:Y:S04]  /*98030*/  LDL.LU.64 R26, [R1+0x5b70] ;  /* 0x005b7000011a7983 */ /* 0x001f280000300a00 */
[----:B------:R-:W5:Y:S04]  /*98040*/  LDL.LU.64 R24, [R1+0x5b68] ;  /* 0x005b680001187983 */ /* 0x000f680000300a00 */
[----:B------:R-:W4:Y:S04]  /*98050*/  LDL.LU.64 R34, [R1+0x5b60] ;  /* 0x005b600001227983 */ /* 0x000f280000300a00 */
[----:B------:R-:W4:Y:S04]  /*98060*/  LDL.LU.64 R32, [R1+0x5b58] ;  /* 0x005b580001207983 */ /* 0x000f280000300a00 */
[----:B------:R-:W-:Y:S04]  /*98070*/  STL.64 [R1+0x13a0], R20 ;  /* 0x0013a01401007387 */ /* 0x000fe80000100a00 */
[----:B------:R0:W-:Y:S01]  /*98080*/  STL.64 [R1+0x13a8], R22 ;  /* 0x0013a81601007387 */ /* 0x0001e20000100a00 */
[C---:B------:R-:W-:Y:S03]  /*98090*/  HMMA.16816.F32 R36, R4.reuse, R38, R52 ;  /* 0x000000260424723c */ /* 0x040fe60000001834 */
[----:B0-----:R-:W4:Y:S04]  /*980a0*/  LDL.LU.64 R22, [R1+0x5b50] ;  /* 0x005b500001167983 */ /* 0x001f280000300a00 */
[----:B------:R-:W4:Y:S04]  /*980b0*/  LDL.LU.64 R20, [R1+0x5b48] ;  /* 0x005b480001147983 */ /* 0x000f280000300a00 */
        /* <DEDUP_REMOVED lines=13> */
[----:B------:R2:W-:Y:S01]  /*98190*/  STL.64 [R1+0x8f8], R38 ;  /* 0x0008f82601007387 */ /* 0x0005e20000100a00 */
[C---:B---3--:R-:W-:Y:S06]  /*981a0*/  HMMA.16816.F32 R28, R4.reuse, R44, R28 ;  /* 0x0000002c041c723c */ /* 0x048fec000000181c */
[----:B--2---:R-:W-:-:S15]  /*981b0*/  HMMA.16816.F32 R36, R4, R46, R48 ;  /* 0x0000002e0424723c */ /* 0x004fde0000001830 */
[----:B------:R-:W-:-:S02]  /*981c0*/  NOP ;  /* 0x0000000000007918 */ /* 0x000fc40000000000 */
[----:B------:R-:W-:Y:S04]  /*981d0*/  STL.64 [R1+0x1220], R28 ;  /* 0x0012201c01007387 */ /* 0x000fe80000100a00 */
[----:B------:R5:W-:Y:S04]  /*981e0*/  STL.64 [R1+0x1228], R30 ;  /* 0x0012281e01007387 */ /* 0x000be80000100a00 */
[----:B------:R-:W-:Y:S01]  /*981f0*/  STL.64 [R1+0x8a0], R36 ;  /* 0x0008a02401007387 */ /* 0x000fe20000100a00 */
[C---:B-----5:R-:W-:Y:S06]  /*98200*/  HMMA.16816.F32 R28, R4.reuse, R24, R40 ;  /* 0x00000018041c723c */ /* 0x060fec0000001828 */
[----:B----4-:R-:W-:Y:S01]  /*98210*/  HMMA.16816.F32 R24, R4, R26, R32 ;  /* 0x0000001a0418723c */ /* 0x010fe20000001820 */
[----:B------:R-:W-:-:S15]  /*98220*/  STL.64 [R1+0x8a8], R38 ;  /* 0x0008a82601007387 */ /* 0x000fde0000100a00 */
[----:B------:R-:W-:-:S01]  /*98230*/  NOP ;  /* 0x0000000000007918 */ /* 0x000fc20000000000 */
[----:B------:R-:W-:Y:S04]  /*98240*/  STL.64 [R1+0x880], R28 ;  /* 0x0008801c01007387 */ /* 0x000fe80000100a00 */
[----:B------:R-:W-:Y:S04]  /*98250*/  STL.64 [R1+0x888], R30 ;  /* 0x0008881e01007387 */ /* 0x000fe80000100a00 */
[----:B------:R-:W-:Y:S01]  /*98260*/  STL.64 [R1+0x860], R24 ;  /* 0x0008601801007387 */ /* 0x000fe20000100a00 */
[C---:B------:R-:W-:Y:S06]  /*98270*/  HMMA.16816.F32 R20, R4.reuse, R12, R20 ;  /* 0x0000000c0414723c */ /* 0x040fec0000001814 */
[C---:B------:R-:W-:Y:S01]  /*98280*/  HMMA.16816.F32 R16, R4.reuse, R14, R16 ;  /* 0x0000000e0410723c */ /* 0x040fe20000001810 */
[----:B------:R-:W-:Y:S05]  /*98290*/  STL.64 [R1+0x868], R26 ;  /* 0x0008681a01007387 */ /* 0x000fea0000100a00 */
[C---:B------:R-:W-:Y:S06]  /*982a0*/  HMMA.16816.F32 R12, R4.reuse, R56, R8 ;  /* 0x00000038040c723c */ /* 0x040fec0000001808 */
[C---:B------:R-:W-:Y:S05]  /*982b0*/  HMMA.16816.F32 R8, R4.reuse, R58, R52 ;  /* 0x0000003a0408723c */ /* 0x040fea0000001834 */
[----:B------:R-:W-:Y:S04]  /*982c0*/  STL.64 [R1+0x840], R20 ;  /* 0x0008401401007387 */ /* 0x000fe80000100a00 */
[----:B------:R-:W-:Y:S04]  /*982d0*/  STL.64 [R1+0x848], R22 ;  /* 0x0008481601007387 */ /* 0x000fe80000100a00 */
[----:B------:R-:W-:Y:S04]  /*982e0*/  STL.64 [R1+0x1210], R16 ;  /* 0x0012101001007387 */ /* 0x000fe80000100a00 */
[----:B------:R-:W-:Y:S04]  /*982f0*/  STL.64 [R1+0x1218], R18 ;  /* 0x0012181201007387 */ /* 0x000fe80000100a00 */
[----:B------:R-:W2:Y:S04]  /*98300*/  LDL.LU R58, [R1+0x18] ;  /* 0x00001800013a7983 */ /* 0x000ea80000300800 */
[----:B------:R-:W-:Y:S04]  /*98310*/  STL.64 [R1+0x800], R12 ;  /* 0x0008000c01007387 */ /* 0x000fe80000100a00 */
[----:B------:R-:W-:Y:S04]  /*98320*/  STL.64 [R1+0x808], R14 ;  /* 0x0008080e01007387 */ /* 0x000fe80000100a00 */
[----:B------:R0:W-:Y:S04]  /*98330*/  STL.64 [R1+0x7e0], R8 ;  /* 0x0007e00801007387 */ /* 0x0001e80000100a00 */
[----:B------:R1:W-:Y:S04]  /*98340*/  STL.64 [R1+0x7e8], R10 ;  /* 0x0007e80a01007387 */ /* 0x0003e80000100a00 */
[----:B------:R-:W2:Y:S04]  /*98350*/  LDL.LU R59, [R1+0x1c] ;  /* 0x00001c00013b7983 */ /* 0x000ea80000300800 */
[----:B------:R-:W3:Y:S04]  /*98360*/  LDL.LU R56, [R1+0x20] ;  /* 0x0000200001387983 */ /* 0x000ee80000300800 */
[----:B------:R-:W3:Y:S04]  /*98370*/  LDL.LU R57, [R1+0x24] ;  /* 0x0000240001397983 */ /* 0x000ee80000300800 */
[----:B--2---:R-:W-:Y:S04]  /*98380*/  STL.64 [R1+0x5a30], R58 ;  /* 0x005a303a01007387 */ /* 0x004fe80000100a00 */
[----:B---3--:R-:W-:Y:S04]  /*98390*/  STL.64 [R1+0x5a28], R56 ;  /* 0x005a283801007387 */ /* 0x008fe80000100a00 */
[----:B0-----:R-:W2:Y:S04]  /*983a0*/  LDL.LU R8, [R1+0x550] ;  /* 0x0005500001087983 */ /* 0x001ea80000300800 */
[----:B------:R-:W2:Y:S04]  /*983b0*/  LDL.LU R9, [R1+0x554] ;  /* 0x0005540001097983 */ /* 0x000ea80000300800 */
[----:B-1----:R-:W3:Y:S04]  /*983c0*/  LDL.LU R10, [R1+0x558] ;  /* 0x00055800010a7983 */ /* 0x002ee80000300800 */
[----:B------:R-:W3:Y:S04]  /*983d0*/  LDL.LU R11, [R1+0x55c] ;  /* 0x00055c00010b7983 */ /* 0x000ee80000300800 */
[----:B---3--:R-:W-:Y:S04]  /*983e0*/  STL.64 [R1+0x5a40], R10 ;  /* 0x005a400a01007387 */ /* 0x008fe80000100a00 */
[----:B--2---:R0:W-:Y:S04]  /*983f0*/  STL.64 [R1+0x5a38], R8 ;  /* 0x005a380801007387 */ /* 0x0041e80000100a00 */
[----:B------:R-:W2:Y:S04]  /*98400*/  LDL.LU R14, [R1+0x28] ;  /* 0x00002800010e7983 */ /* 0x000ea80000300800 */
[----:B------:R-:W2:Y:S04]  /*98410*/  LDL.LU R15, [R1+0x2c] ;  /* 0x00002c00010f7983 */ /* 0x000ea80000300800 */
[----:B------:R-:W3:Y:S04]  /*98420*/  LDL.LU R16, [R1+0x580] ;  /* 0x0005800001107983 */ /* 0x000ee80000300800 */
[----:B------:R-:W3:Y:S04]  /*98430*/  LDL.LU R17, [R1+0x584] ;  /* 0x0005840001117983 */ /* 0x000ee80000300800 */
[----:B------:R-:W4:Y:S04]  /*98440*/  LDL.LU R18, [R1+0x588] ;  /* 0x0005880001127983 */ /* 0x000f280000300800 */
[----:B------:R-:W4:Y:S04]  /*98450*/  LDL.LU R19, [R1+0x58c] ;  /* 0x00058c0001137983 */ /* 0x000f280000300800 */
[----:B----4-:R1:W-:Y:S04]  /*98460*/  STL.64 [R1+0x5a50], R18 ;  /* 0x005a501201007387 */ /* 0x0103e80000100a00 */
[----:B---3--:R-:W-:Y:S04]  /*98470*/  STL.64 [R1+0x5a48], R16 ;  /* 0x005a481001007387 */ /* 0x008fe80000100a00 */
[----:B------:R-:W3:Y:S04]  /*98480*/  LDL.LU R12, [R1+0x30] ;  /* 0x00003000010c7983 */ /* 0x000ee80000300800 */
[----:B------:R-:W3:Y:S04]  /*98490*/  LDL.LU R13, [R1+0x34] ;  /* 0x00003400010d7983 */ /* 0x000ee80000300800 */
[----:B--2---:R-:W-:Y:S04]  /*984a0*/  STL.64 [R1+0x5a60], R14 ;  /* 0x005a600e01007387 */ /* 0x004fe80000100a00 */
[----:B---3--:R2:W-:Y:S04]  /*984b0*/  STL.64 [R1+0x5a58], R12 ;  /* 0x005a580c01007387 */ /* 0x0085e80000100a00 */
[----:B------:R-:W3:Y:S04]  /*984c0*/  LDL.LU R20, [R1+0x5a0] ;  /* 0x0005a00001147983 */ /* 0x000ee80000300800 */
[----:B------:R-:W3:Y:S04]  /*984d0*/  LDL.LU R21, [R1+0x5a4] ;  /* 0x0005a40001157983 */ /* 0x000ee80000300800 */
[----:B------:R-:W4:Y:S04]  /*984e0*/  LDL.LU R22, [R1+0x5a8] ;  /* 0x0005a80001167983 */ /* 0x000f280000300800 */
[----:B------:R-:W4:Y:S04]  /*984f0*/  LDL.LU R23, [R1+0x5ac] ;  /* 0x0005ac0001177983 */ /* 0x000f280000300800 */
[----:B----4-:R-:W-:Y:S04]  /*98500*/  STL.64 [R1+0x5a70], R22 ;  /* 0x005a701601007387 */ /* 0x010fe80000100a00 */
[----:B---3--:R-:W-:Y:S04]  /*98510*/  STL.64 [R1+0x5a68], R20 ;  /* 0x005a681401007387 */ /* 0x008fe80000100a00 */
[----:B------:R-:W3:Y:S04]  /*98520*/  LDL.LU R26, [R1+0x38] ;  /* 0x00003800011a7983 */ /* 0x000ee80000300800 */
[----:B------:R-:W3:Y:S04]  /*98530*/  LDL.LU R27, [R1+0x3c] ;  /* 0x00003c00011b7983 */ /* 0x000ee80000300800 */
[----:B------:R-:W4:Y:S04]  /*98540*/  LDL.LU R24, [R1+0x40] ;  /* 0x0000400001187983 */ /* 0x000f280000300800 */
[----:B------:R-:W4:Y:S04]  /*98550*/  LDL.LU R25, [R1+0x44] ;  /* 0x0000440001197983 */ /* 0x000f280000300800 */
[----:B---3--:R3:W-:Y:S04]  /*98560*/  STL.64 [R1+0x5a80], R26 ;  /* 0x005a801a01007387 */ /* 0x0087e80000100a00 */
[----:B----4-:R-:W-:Y:S04]  /*98570*/  STL.64 [R1+0x5a78], R24 ;  /* 0x005a781801007387 */ /* 0x010fe80000100a00 */
[----:B------:R-:W4:Y:S04]  /*98580*/  LDL.LU R42, [R1+0x60] ;  /* 0x00006000012a7983 */ /* 0x000f280000300800 */
[----:B------:R-:W4:Y:S04]  /*98590*/  LDL.LU R43, [R1+0x64] ;  /* 0x00006400012b7983 */ /* 0x000f280000300800 */
[----:B------:R-:W5:Y:S04]  /*985a0*/  LDL.LU R28, [R1+0x660] ;  /* 0x00066000011c7983 */ /* 0x000f680000300800 */
[----:B------:R-:W5:Y:S04]  /*985b0*/  LDL.LU R29, [R1+0x664] ;  /* 0x00066400011d7983 */ /* 0x000f680000300800 */
[----:B------:R-:W2:Y:S04]  /*985c0*/  LDL.LU R30, [R1+0x668] ;  /* 0x00066800011e7983 */ /* 0x000ea80000300800 */
[----:B------:R-:W2:Y:S04]  /*985d0*/  LDL.LU R31, [R1+0x66c] ;  /* 0x00066c00011f7983 */ /* 0x000ea80000300800 */
[----:B--2---:R-:W-:Y:S04]  /*985e0*/  STL.64 [R1+0x5a90], R30 ;  /* 0x005a901e01007387 */ /* 0x004fe80000100a00 */
[----:B-----5:R2:W-:Y:S04]  /*985f0*/  STL.64 [R1+0x5a88], R28 ;  /* 0x005a881c01007387 */ /* 0x0205e80000100a00 */
[----:B------:R-:W5:Y:S04]  /*98600*/  LDL.LU R40, [R1+0x68] ;  /* 0x0000680001287983 */ /* 0x000f680000300800 */
[----:B------:R-:W5:Y:S04]  /*98610*/  LDL.LU R41, [R1+0x6c] ;  /* 0x00006c0001297983 */ /* 0x000f680000300800 */
[----:B----4-:R-:W-:Y:S04]  /*98620*/  STL.64 [R1+0x5aa0], R42 ;  /* 0x005aa02a01007387 */ /* 0x010fe80000100a00 */
[----:B-----5:R4:W-:Y:S04]  /*98630*/  STL.64 [R1+0x5a98], R40 ;  /* 0x005a982801007387 */ /* 0x0209e80000100a00 */
[----:B0-----:R-:W5:Y:S04]  /*98640*/  LDL.LU R8, [R1+0x680] ;  /* 0x0006800001087983 */ /* 0x001f680000300800 */
[----:B------:R-:W5:Y:S04]  /*98650*/  LDL.LU R9, [R1+0x684] ;  /* 0x0006840001097983 */ /* 0x000f680000300800 */
[----:B------:R-:W3:Y:S04]  /*98660*/  LDL.LU R10, [R1+0x688] ;  /* 0x00068800010a7983 */ /* 0x000ee80000300800 */
[----:B------:R-:W3:Y:S04]  /*98670*/  LDL.LU R11, [R1+0x68c] ;  /* 0x00068c00010b7983 */ /* 0x000ee80000300800 */
[----:B---3--:R0:W-:Y:S04]  /*98680*/  STL.64 [R1+0x5ab0], R10 ;  /* 0x005ab00a01007387 */ /* 0x0081e80000100a00 */
[----:B-----5:R-:W-:Y:S04]  /*98690*/  STL.64 [R1+0x5aa8], R8 ;  /* 0x005aa80801007387 */ /* 0x020fe80000100a00 */
[----:B-1----:R-:W3:Y:S04]  /*986a0*/  LDL.LU R18, [R1+0x70] ;  /* 0x0000700001127983 */ /* 0x002ee80000300800 */
[----:B------:R-:W3:Y:S04]  /*986b0*/  LDL.LU R19, [R1+0x74] ;  /* 0x0000740001137983 */ /* 0x000ee80000300800 */
[----:B------:R-:W5:Y:S04]  /*986c0*/  LDL.LU R12, [R1+0x6a0] ;  /* 0x0006a000010c7983 */ /* 0x000f680000300800 */
[----:B------:R-:W5:Y:S04]  /*986d0*/  LDL.LU R13, [R1+0x6a4] ;  /* 0x0006a400010d7983 */ /* 0x000f680000300800 */
[----:B------:R-:W2:Y:S04]  /*986e0*/  LDL.LU R14, [R1+0x6a8] ;  /* 0x0006a800010e7983 */ /* 0x000ea80000300800 */
[----:B------:R-:W2:Y:S04]  /*986f0*/  LDL.LU R15, [R1+0x6ac] ;  /* 0x0006ac00010f7983 */ /* 0x000ea80000300800 */
[----:B--2---:R-:W-:Y:S04]  /*98700*/  STL.64 [R1+0x5ac0], R14 ;  /* 0x005ac00e01007387 */ /* 0x004fe80000100a00 */
[----:B-----5:R1:W-:Y:S04]  /*98710*/  STL.64 [R1+0x5ab8], R12 ;  /* 0x005ab80c01007387 */ /* 0x0203e80000100a00 */
[----:B------:R-:W2:Y:S04]  /*98720*/  LDL.LU R16, [R1+0x78] ;  /* 0x0000780001107983 */ /* 0x000ea80000300800 */
[----:B------:R-:W2:Y:S04]  /*98730*/  LDL.LU R17, [R1+0x7c] ;  /* 0x00007c0001117983 */ /* 0x000ea80000300800 */
[----:B---3--:R-:W-:Y:S04]  /*98740*/  STL.64 [R1+0x5ad0], R18 ;  /* 0x005ad01201007387 */ /* 0x008fe80000100a00 */
[----:B--2---:R-:W-:Y:S04]  /*98750*/  STL.64 [R1+0x5ac8], R16 ;  /* 0x005ac81001007387 */ /* 0x004fe80000100a00 */
[----:B------:R-:W2:Y:S04]  /*98760*/  LDL.LU R26, [R1+0x80] ;  /* 0x00008000011a7983 */ /* 0x000ea80000300800 */
[----:B------:R-:W2:Y:S04]  /*98770*/  LDL.LU R27, [R1+0x84] ;  /* 0x00008400011b7983 */ /* 0x000ea80000300800 */
[----:B------:R-:W3:Y:S04]  /*98780*/  LDL.LU R28, [R1+0x6e0] ;  /* 0x0006e000011c7983 */ /* 0x000ee80000300800 */
[----:B------:R-:W3:Y:S04]  /*98790*/  LDL.LU R29, [R1+0x6e4] ;  /* 0x0006e400011d7983 */ /* 0x000ee80000300800 */
[----:B------:R-:W5:Y:S04]  /*987a0*/  LDL.LU R30, [R1+0x6e8] ;  /* 0x0006e800011e7983 */ /* 0x000f680000300800 */
[----:B------:R-:W5:Y:S04]  /*987b0*/  LDL.LU R31, [R1+0x6ec] ;  /* 0x0006ec00011f7983 */ /* 0x000f680000300800 */
[----:B-----5:R5:W-:Y:S04]  /*987c0*/  STL.64 [R1+0x5ae0], R30 ;  /* 0x005ae01e01007387 */ /* 0x020be80000100a00 */
[----:B---3--:R-:W-:Y:S04]  /*987d0*/  STL.64 [R1+0x5ad8], R28 ;  /* 0x005ad81c01007387 */ /* 0x008fe80000100a00 */
[----:B------:R-:W3:Y:S04]  /*987e0*/  LDL.LU R24, [R1+0x88] ;  /* 0x0000880001187983 */ /* 0x000ee80000300800 */
[----:B------:R-:W3:Y:S04]  /*987f0*/  LDL.LU R25, [R1+0x8c] ;  /* 0x00008c0001197983 */ /* 0x000ee80000300800 */
[----:B--2---:R-:W-:Y:S04]  /*98800*/  STL.64 [R1+0x5af0], R26 ;  /* 0x005af01a01007387 */ /* 0x004fe80000100a00 */
[----:B---3--:R2:W-:Y:S04]  /*98810*/  STL.64 [R1+0x5ae8], R24 ;  /* 0x005ae81801007387 */ /* 0x0085e80000100a00 */
[----:B----4-:R-:W3:Y:S04]  /*98820*/  LDL.LU R40, [R1+0x700] ;  /* 0x0007000001287983 */ /* 0x010ee80000300800 */
[----:B------:R-:W3:Y:S04]  /*98830*/  LDL.LU R41, [R1+0x704] ;  /* 0x0007040001297983 */ /* 0x000ee80000300800 */
[----:B------:R-:W4:Y:S04]  /*98840*/  LDL.LU R42, [R1+0x708] ;  /* 0x00070800012a7983 */ /* 0x000f280000300800 */
[----:B------:R-:W4:Y:S04]  /*98850*/  LDL.LU R43, [R1+0x70c] ;  /* 0x00070c00012b7983 */ /* 0x000f280000300800 */
[----:B----4-:R-:W-:Y:S04]  /*98860*/  STL.64 [R1+0x5b00], R42 ;  /* 0x005b002a01007387 */ /* 0x010fe80000100a00 */
[----:B---3--:R3:W-:Y:S04]  /*98870*/  STL.64 [R1+0x5af8], R40 ;  /* 0x005af82801007387 */ /* 0x0087e80000100a00 */
        /* <DEDUP_REMOVED lines=8> */
[----:B-----5:R-:W5:Y:S04]  /*98900*/  LDL.LU R30, [R1+0xa0] ;  /* 0x0000a000011e7983 */ /* 0x020f680000300800 */
[----:B------:R-:W5:Y:S04]  /*98910*/  LDL.LU R31, [R1+0xa4] ;  /* 0x0000a400011f7983 */ /* 0x000f680000300800 */
[----:B--2---:R-:W5:Y:S04]  /*98920*/  LDL.LU R24, [R1+0x760] ;  /* 0x0007600001187983 */ /* 0x004f680000300800 */
[----:B------:R-:W5:Y:S04]  /*98930*/  LDL.LU R25, [R1+0x764] ;  /* 0x0007640001197983 */ /* 0x000f680000300800 */
[----:B------:R-:W5:Y:S04]  /*98940*/  LDL.LU R26, [R1+0x768] ;  /* 0x00076800011a7983 */ /* 0x000f680000300800 */
[----:B------:R-:W5:Y:S04]  /*98950*/  LDL.LU R27, [R1+0x76c] ;  /* 0x00076c00011b7983 */ /* 0x000f680000300800 */
[----:B------:R-:W2:Y:S04]  /*98960*/  LDL.LU R28, [R1+0xa8] ;  /* 0x0000a800011c7983 */ /* 0x000ea80000300800 */
[----:B------:R-:W2:Y:S04]  /*98970*/  LDL.LU R29, [R1+0xac] ;  /* 0x0000ac00011d7983 */ /* 0x000ea80000300800 */
[----:B---3--:R-:W2:Y:S04]  /*98980*/  LDL.LU R40, [R1+0x790] ;  /* 0x0007900001287983 */ /* 0x008ea80000300800 */
[----:B------:R-:W2:Y:S04]  /*98990*/  LDL.LU R41, [R1+0x794] ;  /* 0x0007940001297983 */ /* 0x000ea80000300800 */
[----:B------:R-:W2:Y:S04]  /*989a0*/  LDL.LU R42, [R1+0x798] ;  /* 0x00079800012a7983 */ /* 0x000ea80000300800 */
[----:B------:R-:W2:Y:S04]  /*989b0*/  LDL.LU R43, [R1+0x79c] ;  /* 0x00079c00012b7983 */ /* 0x000ea80000300800 */
        /* <DEDUP_REMOVED lines=32> */
[C---:B--2---:R-:W-:Y:S06]  /*98bc0*/  HMMA.16816.F32 R40, R4.reuse, R28, R40 ;  /* 0x0000001c0428723c */ /* 0x044fec0000001828 */
[----:B-----5:R-:W-:-:S15]  /*98bd0*/  HMMA.16816.F32 R28, R4, R30, R24 ;  /* 0x0000001e041c723c */ /* 0x020fde0000001818 */
[----:B------:R-:W-:-:S02]  /*98be0*/  NOP ;  /* 0x0000000000007918 */ /* 0x000fc40000000000 */
[----:B------:R-:W-:Y:S04]  /*98bf0*/  STL.64 [R1+0x7c0], R40 ;  /* 0x0007c02801007387 */ /* 0x000fe80000100a00 */
[----:B------:R0:W-:Y:S04]  /*98c00*/  STL.64 [R1+0x7c8], R42 ;  /* 0x0007c82a01007387 */ /* 0x0001e80000100a00 */
[----:B0-----:R-:W2:Y:S04]  /*98c10*/  LDL.LU.64 R42, [R1+0x5b00] ;  /* 0x005b0000012a7983 */ /* 0x001ea80000300a00 */
[----:B------:R-:W2:Y:S04]  /*98c20*/  LDL.LU.64 R40, [R1+0x5af8] ;  /* 0x005af80001287983 */ /* 0x000ea80000300a00 */
[----:B------:R-:W5:Y:S04]  /*98c30*/  LDL.LU.64 R26, [R1+0x5af0] ;  /* 0x005af000011a7983 */ /* 0x000f680000300a00 */
[----:B------:R-:W2:Y:S04]  /*98c40*/  LDL.LU.64 R24, [R1+0x5ae8] ;  /* 0x005ae80001187983 */ /* 0x000ea80000300a00 */
[----:B------:R-:W-:Y:S04]  /*98c50*/  STL.64 [R1+0x7a0], R28 ;  /* 0x0007a01c01007387 */ /* 0x000fe80000100a00 */
[----:B------:R0:W-:Y:S04]  /*98c60*/  STL.64 [R1+0x7a8], R30 ;  /* 0x0007a81e01007387 */ /* 0x0001e80000100a00 */
[----:B0-----:R-:W5:Y:S04]  /*98c70*/  LDL.LU.64 R30, [R1+0x5ae0] ;  /* 0x005ae000011e7983 */ /* 0x001f680000300a00 */
        /* <DEDUP_REMOVED lines=8> */
[----:B------:R-:W4:Y:S04]  /*98d00*/  LDL.LU.64 R14, [R1+0x5ac0] ;  /* 0x005ac000010e7983 */ /* 0x000f280000300a00 */
[----:B------:R-:W4:Y:S04]  /*98d10*/  LDL.LU.64 R12, [R1+0x5ab8] ;  /* 0x005ab800010c7983 */ /* 0x000f280000300a00 */
[----:B------:R-:W-:Y:S04]  /*98d20*/  STL.64 [R1+0x760], R8 ;  /* 0x0007600801007387 */ /* 0x000fe80000100a00 */
[----:B------:R0:W-:Y:S04]  /*98d30*/  STL.64 [R1+0x768], R10 ;  /* 0x0007680a01007387 */ /* 0x0001e80000100a00 */
[----:B0-----:R-:W4:Y:S04]  /*98d40*/  LDL.LU.64 R10, [R1+0x5ab0] ;  /* 0x005ab000010a7983 */ /* 0x001f280000300a00 */
[----:B------:R-:W4:Y:S01]  /*98d50*/  LDL.LU.64 R8, [R1+0x5aa8] ;  /* 0x005aa80001087983 */ /* 0x000f220000300a00 */
[----:B--2---:R-:W-:-:S15]  /*98d60*/  HMMA.16816.F32 R40, R4, R24, R40 ;  /* 0x000000180428723c */ /* 0x004fde0000001828 */
[----:B------:R-:W-:-:S08]  /*98d70*/  NOP ;  /* 0x0000000000007918 */ /* 0x000fd00000000000 */
[----:B------:R-:W-:Y:S04]  /*98d80*/  STL.64 [R1+0x740], R40 ;  /* 0x0007402801007387 */ /* 0x000fe80000100a00 */
[----:B------:R0:W-:Y:S01]  /*98d90*/  STL.64 [R1+0x748], R42 ;  /* 0x0007482a01007387 */ /* 0x0001e20000100a00 */
[C---:B-----5:R-:W-:Y:S03]  /*98da0*/  HMMA.16816.F32 R24, R4.reuse, R26, R28 ;  /* 0x0000001a0418723c */ /* 0x060fe6000000181c */
[----:B0-----:R-:W2:Y:S04]  /*98db0*/  LDL.LU.64 R42, [R1+0x5aa0] ;  /* 0x005aa000012a7983 */ /* 0x001ea80000300a00 */
[----:B------:R-:W5:Y:S04]  /*98dc0*/  LDL.LU.64 R40, [R1+0x5a98] ;  /* 0x005a980001287983 */ /* 0x000f680000300a00 */
[----:B------:R-:W2:Y:S04]  /*98dd0*/  LDL.LU.64 R30, [R1+0x5a90] ;  /* 0x005a9000011e7983 */ /* 0x000ea80000300a00 */
[----:B------:R-:W2:Y:S01]  /*98de0*/  LDL.LU.64 R28, [R1+0x5a88] ;  /* 0x005a8800011c7983 */ /* 0x000ea20000300a00 */
[C---:B---3--:R-:W-:Y:S06]  /*98df0*/  HMMA.16816.F32 R20, R4.reuse, R16, R20 ;  /* 0x000000100414723c */ /* 0x048fec0000001814 */
[C---:B----4-:R-:W-:Y:S01]  /*98e00*/  HMMA.16816.F32 R16, R4.reuse, R18, R12 ;  /* 0x000000120410723c */ /* 0x050fe2000000180c */
[----:B------:R-:W-:Y:S04]  /*98e10*/  STL.64 [R1+0x720], R24 ;  /* 0x0007201801007387 */ /* 0x000fe80000100a00 */
[----:B------:R0:W-:Y:S04]  /*98e20*/  STL.64 [R1+0x728], R26 ;  /* 0x0007281a01007387 */ /* 0x0001e80000100a00 */
[----:B0-----:R-:W3:Y:S04]  /*98e30*/  LDL.LU.64 R26, [R1+0x5a80] ;  /* 0x005a8000011a7983 */ /* 0x001ee80000300a00 */
[----:B------:R-:W4:Y:S04]  /*98e40*/  LDL.LU.64 R24, [R1+0x5a78] ;  /* 0x005a780001187983 */ /* 0x000f280000300a00 */
[----:B------:R-:W-:Y:S04]  /*98e50*/  STL.64 [R1+0x700], R20 ;  /* 0x0007001401007387 */ /* 0x000fe80000100a00 */
[----:B------:R0:W-:Y:S04]  /*98e60*/  STL.64 [R1+0x708], R22 ;  /* 0x0007081601007387 */ /* 0x0001e80000100a00 */
[----:B0-----:R-:W3:Y:S04]  /*98e70*/  LDL.LU.64 R22, [R1+0x5a70] ;  /* 0x005a700001167983 */ /* 0x001ee80000300a00 */
[----:B------:R-:W3:Y:S04]  /*98e80*/  LDL.LU.64 R20, [R1+0x5a68] ;  /* 0x005a680001147983 */ /* 0x000ee80000300a00 */
[----:B------:R-:W4:Y:S04]  /*98e90*/  LDL.LU.64 R14, [R1+0x5a60] ;  /* 0x005a6000010e7983 */ /* 0x000f280000300a00 */
[----:B------:R-:W3:Y:S04]  /*98ea0*/  LDL.LU.64 R12, [R1+0x5a58] ;  /* 0x005a5800010c7983 */ /* 0x000ee80000300a00 */
[----:B------:R-:W-:Y:S04]  /*98eb0*/  STL.64 [R1+0x6d0], R16 ;  /* 0x0006d01001007387 */ /* 0x000fe80000100a00 */
[----:B------:R0:W-:Y:S04]  /*98ec0*/  STL.64 [R1+0x6d8], R18 ;  /* 0x0006d81201007387 */ /* 0x0001e80000100a00 */
[----:B0-----:R-:W4:Y:S04]  /*98ed0*/  LDL.LU.64 R18, [R1+0x5a50] ;  /* 0x005a500001127983 */ /* 0x001f280000300a00 */
[----:B------:R-:W4:Y:S01]  /*98ee0*/  LDL.LU.64 R16, [R1+0x5a48] ;  /* 0x005a480001107983 */ /* 0x000f220000300a00 */
[C---:B-----5:R-:W-:Y:S06]  /*98ef0*/  HMMA.16816.F32 R8, R4.reuse, R40, R8 ;  /* 0x000000280408723c */ /* 0x060fec0000001808 */
[----:B--2---:R-:W-:-:S15]  /*98f00*/  HMMA.16816.F32 R40, R4, R42, R28 ;  /* 0x0000002a0428723c */ /* 0x004fde000000181c */
[----:B------:R-:W-:-:S02]  /*98f10*/  NOP ;  /* 0x0000000000007918 */ /* 0x000fc40000000000 */
[----:B------:R-:W-:Y:S04]  /*98f20*/  STL.64 [R1+0x6b0], R8 ;  /* 0x0006b00801007387 */ /* 0x000fe80000100a00 */
[----:B------:R0:W-:Y:S04]  /*98f30*/  STL.64 [R1+0x6b8], R10 ;  /* 0x0006b80a01007387 */ /* 0x0001e80000100a00 */
[----:B0-----:R-:W2:Y:S04]  /*98f40*/  LDL.LU.64 R10, [R1+0x5a40] ;  /* 0x005a4000010a7983 */ /* 0x001ea80000300a00 */
[----:B------:R-:W2:Y:S04]  /*98f50*/  LDL.LU.64 R8, [R1+0x5a38] ;  /* 0x005a380001087983 */ /* 0x000ea80000300a00 */
[----:B------:R-:W5:Y:S04]  /*98f60*/  LDL.LU R28, [R1+0x260] ;  /* 0x00026000011c7983 */ /* 0x000f680000300800 */
[----:B------:R-:W-:Y:S04]  /*98f70*/  STL.64 [R1+0x680], R40 ;  /* 0x0006802801007387 */ /* 0x000fe80000100a00 */
[----:B------:R-:W-:Y:S04]  /*98f80*/  STL.64 [R1+0x688], R42 ;  /* 0x0006882a01007387 */ /* 0x000fe80000100a00 */
[----:B------:R-:W5:Y:S04]  /*98f90*/  LDL.LU R29, [R1+0x264] ;  /* 0x00026400011d7983 */ /* 0x000f680000300800 */
[----:B------:R-:W3:Y:S04]  /*98fa0*/  LDL.LU R30, [R1+0x268] ;  /* 0x00026800011e7983 */ /* 0x000ee80000300800 */
[----:B------:R-:W3:Y:S04]  /*98fb0*/  LDL.LU R31, [R1+0x26c] ;  /* 0x00026c00011f7983 */ /* 0x000ee80000300800 */
[----:B---3--:R-:W-:Y:S04]  /*98fc0*/  STL.64 [R1+0x59b8], R30 ;  /* 0x0059b81e01007387 */ /* 0x008fe80000100a00 */
[----:B-----5:R0:W-:Y:S04]  /*98fd0*/  STL.64 [R1+0x59b0], R28 ;  /* 0x0059b01c01007387 */ /* 0x0201e80000100a00 */
[----:B0-----:R-:W3:Y:S04]  /*98fe0*/  LDL.LU R28, [R1+0x620] ;  /* 0x00062000011c7983 */ /* 0x001ee80000300800 */
[----:B------:R-:W3:Y:S04]  /*98ff0*/  LDL.LU R29, [R1+0x624] ;  /* 0x00062400011d7983 */ /* 0x000ee80000300800 */
[----:B------:R-:W3:Y:S04]  /*99000*/  LDL.LU R30, [R1+0x628] ;  /* 0x00062800011e7983 */ /* 0x000ee80000300800 */
[----:B------:R-:W3:Y:S04]  /*99010*/  LDL.LU R31, [R1+0x62c] ;  /* 0x00062c00011f7983 */ /* 0x000ee80000300800 */
[----:B------:R-:W5:Y:S04]  /*99020*/  LDL.LU R40, [R1+0x240] ;  /* 0x0002400001287983 */ /* 0x000f680000300800 */
[----:B------:R-:W5:Y:S04]  /*99030*/  LDL.LU R41, [R1+0x244] ;  /* 0x0002440001297983 */ /* 0x000f680000300800 */
[----:B------:R-:W4:Y:S04]  /*99040*/  LDL.LU R42, [R1+0x248] ;  /* 0x00024800012a7983 */ /* 0x000f280000300800 */
[----:B------:R-:W4:Y:S04]  /*99050*/  LDL.LU R43, [R1+0x24c] ;  /* 0x00024c00012b7983 */ /* 0x000f280000300800 */
[----:B----4-:R0:W-:Y:S04]  /*99060*/  STL.64 [R1+0x59d8], R42 ;  /* 0x0059d82a01007387 */ /* 0x0101e80000100a00 */
[----:B0-----:R-:W4:Y:S04]  /*99070*/  LDL.LU R42, [R1+0x58] ;  /* 0x00005800012a7983 */ /* 0x001f280000300800 */
[----:B------:R-:W4:Y:S04]  /*99080*/  LDL.LU R43, [R1+0x5c] ;  /* 0x00005c00012b7983 */ /* 0x000f280000300800 */
[----:B-----5:R4:W-:Y:S01]  /*99090*/  STL.64 [R1+0x59d0], R40 ;  /* 0x0059d02801007387 */ /* 0x0209e20000100a00 */
[C---:B------:R-:W-:Y:S06]  /*990a0*/  HMMA.16816.F32 R36, R4.reuse, R50, R36 ;  /* 0x000000320424723c */ /* 0x040fec0000001824 */
[C---:B----4-:R-:W-:Y:S01]  /*990b0*/  HMMA.16816.F32 R40, R4.reuse, R42, R56 ;  /* 0x0000002a0428723c */ /* 0x050fe20000001838 */
[----:B------:R-:W4:Y:S04]  /*990c0*/  LDL.LU.64 R58, [R1+0x5a30] ;  /* 0x005a3000013a7983 */ /* 0x000f280000300a00 */
[----:B------:R-:W2:Y:S01]  /*990d0*/  LDL.LU.64 R56, [R1+0x5a28] ;  /* 0x005a280001387983 */ /* 0x000ea20000300a00 */
[----:B------:R-:W-:-:S15]  /*990e0*/  HMMA.16816.F32 R20, R4, R12, R20 ;  /* 0x0000000c0414723c */ /* 0x000fde0000001814 */
[----:B------:R-:W-:-:S02]  /*990f0*/  NOP ;  /* 0x0000000000007918 */ /* 0x000fc40000000000 */
[----:B------:R-:W-:Y:S04]  /*99100*/  STL.64 [R1+0x660], R40 ;  /* 0x0006602801007387 */ /* 0x000fe80000100a00 */
[----:B------:R3:W-:Y:S01]  /*99110*/  STL.64 [R1+0x668], R42 ;  /* 0x0006682a01007387 */ /* 0x0007e20000100a00 */
[C---:B------:R-:W-:Y:S06]  /*99120*/  HMMA.16816.F32 R16, R4.reuse, R14, R16 ;  /* 0x0000000e0410723c */ /* 0x040fec0000001810 */
[C---:B---3--:R-:W-:Y:S06]  /*99130*/  HMMA.16816.F32 R40, R4.reuse, R48, R28 ;  /* 0x000000300428723c */ /* 0x048fec000000181c */
[C---:B------:R-:W-:Y:S06]  /*99140*/  HMMA.16816.F32 R28, R4.reuse, R24, R44 ;  /* 0x00000018041c723c */ /* 0x040fec000000182c */
        /* <DEDUP_REMOVED lines=11> */
[----:B------:R0:W-:Y:S04]  /*99200*/  STL.64 [R1+0x950], R16 ;  /* 0x0009501001007387 */ /* 0x0001e80000100a00 */
[----:B------:R1:W-:Y:S04]  /*99210*/  STL.64 [R1+0x958], R18 ;  /* 0x0009581201007387 */ /* 0x0003e80000100a00 */
[----:B0-----:R-:W3:Y:S01]  /*99220*/  LDL.LU R16, [R1+0x380] ;  /* 0x0003800001107983 */ /* 0x001ee20000300800 */
[C---:B--2---:R-:W-:Y:S06]  /*99230*/  HMMA.16816.F32 R12, R4.reuse, R56, R8 ;  /* 0x00000038040c723c */ /* 0x044fec0000001808 */
[----:B----4-:R-:W-:-:S15]  /*99240*/  HMMA.16816.F32 R8, R4, R58, R52 ;  /* 0x0000003a0408723c */ /* 0x010fde0000001834 */
[----:B------:R-:W-:-:S02]  /*99250*/  NOP ;  /* 0x0000000000007918 */ /* 0x000fc40000000000 */
[----:B------:R-:W-:Y:S04]  /*99260*/  STL.64 [R1+0x540], R12 ;  /* 0x0005400c01007387 */ /* 0x000fe80000100a00 */
[----:B------:R-:W-:Y:S04]  /*99270*/  STL.64 [R1+0x548], R14 ;  /* 0x0005480e01007387 */ /* 0x000fe80000100a00 */
[----:B------:R-:W-:Y:S04]  /*99280*/  STL.64 [R1+0x8d0], R8 ;  /* 0x0008d00801007387 */ /* 0x000fe80000100a00 */
[----:B------:R-:W-:Y:S04]  /*99290*/  STL.64 [R1+0x8d8], R10 ;  /* 0x0008d80a01007387 */ /* 0x000fe80000100a00 */
[----:B------:R-:W3:Y:S04]  /*992a0*/  LDL.LU R17, [R1+0x384] ;  /* 0x0003840001117983 */ /* 0x000ee80000300800 */
[----:B-1----:R-:W2:Y:S04]  /*992b0*/  LDL.LU R18, [R1+0x388] ;  /* 0x0003880001127983 */ /* 0x002ea80000300800 */
[----:B------:R-:W2:Y:S04]  /*992c0*/  LDL.LU R19, [R1+0x38c] ;  /* 0x00038c0001137983 */ /* 0x000ea80000300800 */
[----:B--2---:R-:W-:Y:S04]  /*992d0*/  STL.64 [R1+0x59e8], R18 ;  /* 0x0059e81201007387 */ /* 0x004fe80000100a00 */
[----:B---3--:R-:W-:Y:S04]  /*992e0*/  STL.64 [R1+0x59e0], R16 ;  /* 0x0059e01001007387 */ /* 0x008fe80000100a00 */
[----:B------:R-:W2:Y:S04]  /*992f0*/  LDL.LU R44, [R1+0x3e0] ;  /* 0x0003e000012c7983 */ /* 0x000ea80000300800 */
[----:B------:R-:W2:Y:S04]  /*99300*/  LDL.LU R45, [R1+0x3e4] ;  /* 0x0003e400012d7983 */ /* 0x000ea80000300800 */
[----:B------:R-:W3:Y:S04]  /*99310*/  LDL.LU R46, [R1+0x3e8] ;  /* 0x0003e800012e7983 */ /* 0x000ee80000300800 */
[----:B------:R-:W3:Y:S04]  /*99320*/  LDL.LU R47, [R1+0x3ec] ;  /* 0x0003ec00012f7983 */ /* 0x000ee80000300800 */
[----:B---3--:R-:W-:Y:S04]  /*99330*/  STL.64 [R1+0x59f8], R46 ;  /* 0x0059f82e01007387 */ /* 0x008fe80000100a00 */
[----:B--2---:R0:W-:Y:S04]  /*99340*/  STL.64 [R1+0x59f0], R44 ;  /* 0x0059f02c01007387 */ /* 0x0041e80000100a00 */
[----:B------:R-:W2:Y:S04]  /*99350*/  LDL.LU R52, [R1+0x460] ;  /* 0x0004600001347983 */ /* 0x000ea80000300800 */
[----:B------:R-:W2:Y:S04]  /*99360*/  LDL.LU R53, [R1+0x464] ;  /* 0x0004640001357983 */ /* 0x000ea80000300800 */
[----:B------:R-:W3:Y:S04]  /*99370*/  LDL.LU R54, [R1+0x468] ;  /* 0x0004680001367983 */ /* 0x000ee80000300800 */
[----:B------:R-:W3:Y:S04]  /*99380*/  LDL.LU R55, [R1+0x46c] ;  /* 0x00046c0001377983 */ /* 0x000ee80000300800 */
[----:B---3--:R1:W-:Y:S04]  /*99390*/  STL.64 [R1+0x5a08], R54 ;  /* 0x005a083601007387 */ /* 0x0083e80000100a00 */
[----:B--2---:R-:W-:Y:S04]  /*993a0*/  STL.64 [R1+0x5a00], R52 ;  /* 0x005a003401007387 */ /* 0x004fe80000100a00 */
[----:B------:R-:W2:Y:S04]  /*993b0*/  LDL.LU R28, [R1+0x480] ;  /* 0x00048000011c7983 */ /* 0x000ea80000300800 */
[----:B------:R-:W2:Y:S04]  /*993c0*/  LDL.LU R29, [R1+0x484] ;  /* 0x00048400011d7983 */ /* 0x000ea80000300800 */
[----:B------:R-:W3:Y:S04]  /*993d0*/  LDL.LU R30, [R1+0x488] ;  /* 0x00048800011e7983 */ /* 0x000ee80000300800 */
[----:B------:R-:W3:Y:S01]  /*993e0*/  LDL.LU R31, [R1+0x48c] ;  /* 0x00048c00011f7983 */ /* 0x000ee20000300800 */
[----:B------:R-:W-:-:S03]  /*993f0*/  IMAD.MOV.U32 R43, RZ, RZ, R0 ;  /* 0x000000ffff2b7224 */ /* 0x000fc600078e0000 */
[----:B---3--:R-:W-:Y:S04]  /*99400*/  STL.64 [R1+0x5a18], R30 ;  /* 0x005a181e01007387 */ /* 0x008fe80000100a00 */
[----:B--2---:R2:W-:Y:S04]  /*99410*/  STL.64 [R1+0x5a10], R28 ;  /* 0x005a101c01007387 */ /* 0x0045e80000100a00 */
[----:B------:R-:W3:Y:S04]  /*99420*/  LDL.LU R56, [R1+0x4a0] ;  /* 0x0004a00001387983 */ /* 0x000ee80000300800 */
[----:B------:R-:W3:Y:S04]  /*99430*/  LDL.LU R57, [R1+0x4a4] ;  /* 0x0004a40001397983 */ /* 0x000ee80000300800 */
[----:B------:R-:W3:Y:S04]  /*99440*/  LDL.LU R58, [R1+0x4a8] ;  /* 0x0004a800013a7983 */ /* 0x000ee80000300800 */
[----:B------:R-:W3:Y:S04]  /*99450*/  LDL.LU R59, [R1+0x4ac] ;  /* 0x0004ac00013b7983 */ /* 0x000ee80000300800 */
[----:B------:R-:W4:Y:S04]  /*99460*/  LDL.LU R42, [R1] ;  /* 0x00000000012a7983 */ /* 0x000f280000300800 */
[----:B------:R-:W5:Y:S04]  /*99470*/  LDL.LU R0, [R1+0x5a24] ;  /* 0x005a240001007983 */ /* 0x000f680000300800 */
[----:B------:R-:W3:Y:S04]  /*99480*/  LDL.LU R40, [R1+0x8] ;  /* 0x0000080001287983 */ /* 0x000ee80000300800 */
[----:B------:R-:W3:Y:S04]  /*99490*/  LDL.LU R41, [R1+0xc] ;  /* 0x00000c0001297983 */ /* 0x000ee80000300800 */
[----:B0-----:R-:W3:Y:S04]  /*994a0*/  LDL.LU R44, [R1+0x4e0] ;  /* 0x0004e000012c7983 */ /* 0x001ee80000300800 */
[----:B------:R-:W3:Y:S04]  /*994b0*/  LDL.LU R45, [R1+0x4e4] ;  /* 0x0004e400012d7983 */ /* 0x000ee80000300800 */
[----:B------:R-:W3:Y:S04]  /*994c0*/  LDL.LU R46, [R1+0x4e8] ;  /* 0x0004e800012e7983 */ /* 0x000ee80000300800 */
[----:B------:R-:W3:Y:S04]  /*994d0*/  LDL.LU R47, [R1+0x4ec] ;  /* 0x0004ec00012f7983 */ /* 0x000ee80000300800 */
[----:B-1----:R-:W4:Y:S01]  /*994e0*/  LDL.LU R54, [R1+0x10] ;  /* 0x0000100001367983 */ /* 0x002f220000300800 */
[----:B-----5:R-:W-:-:S03]  /*994f0*/  IMAD.MOV.U32 R55, RZ, RZ, R0 ;  /* 0x000000ffff377224 */ /* 0x020fc600078e0000 */
[----:B------:R-:W5:Y:S04]  /*99500*/  LDL.LU R0, [R1+0x5a20] ;  /* 0x005a200001007983 */ /* 0x000f680000300800 */
[----:B--2---:R-:W4:Y:S04]  /*99510*/  LDL.LU R28, [R1+0x500] ;  /* 0x00050000011c7983 */ /* 0x004f280000300800 */
[----:B------:R-:W4:Y:S04]  /*99520*/  LDL.LU R29, [R1+0x504] ;  /* 0x00050400011d7983 */ /* 0x000f280000300800 */
[----:B------:R-:W4:Y:S04]  /*99530*/  LDL.LU R30, [R1+0x508] ;  /* 0x00050800011e7983 */ /* 0x000f280000300800 */
[----:B------:R-:W4:Y:S04]  /*99540*/  LDL.LU R31, [R1+0x50c] ;  /* 0x00050c00011f7983 */ /* 0x000f280000300800 */
[----:B------:R-:W2:Y:S04]  /*99550*/  LDL.LU R16, [R1+0x4c0] ;  /* 0x0004c00001107983 */ /* 0x000ea80000300800 */
[----:B------:R-:W2:Y:S04]  /*99560*/  LDL.LU R17, [R1+0x4c4] ;  /* 0x0004c40001117983 */ /* 0x000ea80000300800 */
[----:B------:R-:W2:Y:S04]  /*99570*/  LDL.LU R18, [R1+0x4c8] ;  /* 0x0004c80001127983 */ /* 0x000ea80000300800 */
[----:B------:R-:W2:Y:S04]  /*99580*/  LDL.LU R19, [R1+0x4cc] ;  /* 0x0004cc0001137983 */ /* 0x000ea80000300800 */
        /* <DEDUP_REMOVED lines=8> */
[C---:B---3--:R-:W-:Y:S03]  /*99610*/  HMMA.16816.F32 R44, R4.reuse, R40, R44 ;  /* 0x00000028042c723c */ /* 0x048fe6000000182c */
        /* <DEDUP_REMOVED lines=8> */
[----:B------:R-:W5:Y:S04]  /*996a0*/  LDL.LU R32, [R1+0x3a0] ;  /* 0x0003a00001207983 */ /* 0x000f680000300800 */
[----:B------:R-:W5:Y:S01]  /*996b0*/  LDL.LU R33, [R1+0x3a4] ;  /* 0x0003a40001217983 */ /* 0x000f620000300800 */
[C---:B------:R-:W-:Y:S03]  /*996c0*/  HMMA.16816.F32 R56, R4.reuse, R60, R56 ;  /* 0x0000003c0438723c */ /* 0x040fe60000001838 */
        /* <DEDUP_REMOVED lines=10> */
[C---:B----4-:R-:W-:Y:S03]  /*99770*/  HMMA.16816.F32 R52, R4.reuse, R54, R28 ;  /* 0x000000360434723c */ /* 0x050fe6000000181c */
[----:B------:R-:W4:Y:S04]  /*99780*/  LDL.LU.64 R30, [R1+0x5a18] ;  /* 0x005a1800011e7983 */ /* 0x000f280000300a00 */
[----:B------:R-:W4:Y:S01]  /*99790*/  LDL.LU.64 R28, [R1+0x5a10] ;  /* 0x005a1000011c7983 */ /* 0x000f220000300a00 */
[----:B--2---:R-:W-:-:S15]  /*997a0*/  HMMA.16816.F32 R40, R4, R42, R16 ;  /* 0x0000002a0428723c */ /* 0x004fde0000001810 */
[----:B------:R-:W-:Y:S04]  /*997b0*/  STL.64 [R1+0x4f0], R52 ;  /* 0x0004f03401007387 */ /* 0x000fe80000100a00 */
[----:B------:R0:W-:Y:S04]  /*997c0*/  STL.64 [R1+0x4f8], R54 ;  /* 0x0004f83601007387 */ /* 0x0001e80000100a00 */
[----:B0-----:R-:W2:Y:S04]  /*997d0*/  LDL.LU.64 R54, [R1+0x5a08] ;  /* 0x005a080001367983 */ /* 0x001ea80000300a00 */
[----:B------:R-:W2:Y:S04]  /*997e0*/  LDL.LU.64 R52, [R1+0x5a00] ;  /* 0x005a000001347983 */ /* 0x000ea80000300a00 */
[----:B------:R-:W-:Y:S04]  /*997f0*/  STL.64 [R1+0x4d0], R44 ;  /* 0x0004d02c01007387 */ /* 0x000fe80000100a00 */
[----:B------:R0:W-:Y:S04]  /*99800*/  STL.64 [R1+0x4d8], R46 ;  /* 0x0004d82e01007387 */ /* 0x0001e80000100a00 */
[----:B0-----:R-:W5:Y:S04]  /*99810*/  LDL.LU.64 R46, [R1+0x59f8] ;  /* 0x0059f800012e7983 */ /* 0x001f680000300a00 */
[----:B------:R-:W5:Y:S04]  /*99820*/  LDL.LU.64 R44, [R1+0x59f0] ;  /* 0x0059f000012c7983 */ /* 0x000f680000300a00 */
[----:B------:R-:W5:Y:S04]  /*99830*/  LDL.LU.64 R18, [R1+0x59e8] ;  /* 0x0059e80001127983 */ /* 0x000f680000300a00 */
[----:B------:R-:W5:Y:S04]  /*99840*/  LDL.LU.64 R16, [R1+0x59e0] ;  /* 0x0059e00001107983 */ /* 0x000f680000300a00 */
[----:B------:R-:W-:Y:S04]  /*99850*/  STL.64 [R1+0x4b0], R40 ;  /* 0x0004b02801007387 */ /* 0x000fe80000100a00 */
[----:B------:R0:W-:Y:S04]  /*99860*/  STL.64 [R1+0x4b8], R42 ;  /* 0x0004b82a01007387 */ /* 0x0001e80000100a00 */
[----:B0-----:R-:W5:Y:S04]  /*99870*/  LDL.LU.64 R42, [R1+0x59d8] ;  /* 0x0059d800012a7983 */ /* 0x001f680000300a00 */
[----:B------:R-:W5:Y:S04]  /*99880*/  LDL.LU.64 R40, [R1+0x59d0] ;  /* 0x0059d00001287983 */ /* 0x000f680000300a00 */
[----:B------:R-:W-:Y:S04]  /*99890*/  STL.64 [R1+0x490], R56 ;  /* 0x0004903801007387 */ /* 0x000fe80000100a00 */
[----:B------:R0:W-:Y:S04]  /*998a0*/  STL.64 [R1+0x498], R58 ;  /* 0x0004983a01007387 */ /* 0x0001e80000100a00 */
[----:B0-----:R-:W4:Y:S04]  /*998b0*/  LDL.LU.64 R58, [R1+0x59c8] ;  /* 0x0059c800013a7983 */ /* 0x001f280000300a00 */
[----:B------:R-:W2:Y:S01]  /*998c0*/  LDL.LU.64 R56, [R1+0x59c0] ;  /* 0x0059c00001387983 */ /* 0x000ea20000300a00 */
[C---:B----4-:R-:W-:Y:S06]  /*998d0*/  HMMA.16816.F32 R28, R4.reuse, R58, R28 ;  /* 0x0000003a041c723c */ /* 0x050fec000000181c */
[----:B--2---:R-:W-:-:S15]  /*998e0*/  HMMA.16816.F32 R56, R4, R56, R52 ;  /* 0x000000380438723c */ /* 0x004fde0000001834 */
[----:B------:R-:W-:-:S02]  /*998f0*/  NOP ;  /* 0x0000000000007918 */ /* 0x000fc40000000000 */
[----:B------:R-:W-:Y:S04]  /*99900*/  STL.64 [R1+0x470], R28 ;  /* 0x0004701c01007387 */ /* 0x000fe80000100a00 */
[----:B------:R0:W-:Y:S04]  /*99910*/  STL.64 [R1+0x478], R30 ;  /* 0x0004781e01007387 */ /* 0x0001e80000100a00 */
[----:B0-----:R-:W2:Y:S04]  /*99920*/  LDL.LU.64 R30, [R1+0x59b8] ;  /* 0x0059b800011e7983 */ /* 0x001ea80000300a00 */
[----:B------:R-:W2:Y:S04]  /*99930*/  LDL.LU.64 R28, [R1+0x59b0] ;  /* 0x0059b000011c7983 */ /* 0x000ea80000300a00 */
[----:B------:R-:W5:Y:S04]  /*99940*/  LDL.LU.64 R54, [R1+0x59a8] ;  /* 0x0059a80001367983 */ /* 0x000f680000300a00 */
[----:B------:R-:W4:Y:S01]  /*99950*/  LDL.LU.64 R52, [R1+0x59a0] ;  /* 0x0059a00001347983 */ /* 0x000f220000300a00 */
[C---:B---3--:R-:W-:Y:S03]  /*99960*/  HMMA.16816.F32 R8, R4.reuse, R2, R8 ;  /* 0x000000020408723c */ /* 0x048fe60000001808 */
[----:B------:R0:W-:Y:S04]  /*99970*/  STL.64 [R1+0x450], R56 ;  /* 0x0004503801007387 */ /* 0x0001e80000100a00 */
[----:B------:R1:W-:Y:S04]  /*99980*/  STL.64 [R1+0x458], R58 ;  /* 0x0004583a01007387 */ /* 0x0003e80000100a00 */
[----:B0-----:R-:W3:Y:S04]  /*99990*/  LDL.LU R56, [R1+0x280] ;  /* 0x0002800001387983 */ /* 0x001ee80000300800 */
[----:B------:R-:W3:Y:S04]  /*999a0*/  LDL.LU R57, [R1+0x284] ;  /* 0x0002840001397983 */ /* 0x000ee80000300800 */
[----:B-1----:R-:W3:Y:S04]  /*999b0*/  LDL.LU R58, [R1+0x288] ;  /* 0x00028800013a7983 */ /* 0x002ee80000300800 */
[----:B------:R-:W3:Y:S01]  /*999c0*/  LDL.LU R59, [R1+0x28c] ;  /* 0x00028c00013b7983 */ /* 0x000ee20000300800 */
[C---:B-----5:R-:W-:Y:S06]  /*999d0*/  HMMA.16816.F32 R36, R4.reuse, R54, R36 ;  /* 0x000000360424723c */ /* 0x060fec0000001824 */
[----:B----4-:R-:W-:-:S15]  /*999e0*/  HMMA.16816.F32 R52, R4, R52, R48 ;  /* 0x000000340434723c */ /* 0x010fde0000001830 */
[----:B------:R-:W-:-:S02]  /*999f0*/  NOP ;  /* 0x0000000000007918 */ /* 0x000fc40000000000 */
[----:B------:R-:W-:Y:S04]  /*99a00*/  STL.64 [R1+0x6f0], R36 ;  /* 0x0006f02401007387 */ /* 0x000fe80000100a00 */
[----:B------:R0:W-:Y:S04]  /*99a10*/  STL.64 [R1+0x6f8], R38 ;  /* 0x0006f82601007387 */ /* 0x0001e80000100a00 */
[----:B0-----:R-:W4:Y:S04]  /*99a20*/  LDL.LU.64 R38, [R1+0x5998] ;  /* 0x0059980001267983 */ /* 0x001f280000300a00 */
[----:B------:R-:W5:Y:S04]  /*99a30*/  LDL.LU.64 R36, [R1+0x5990] ;  /* 0x0059900001247983 */ /* 0x000f680000300a00 */
[----:B------:R-:W4:Y:S04]  /*99a40*/  LDL.LU.64 R50, [R1+0x5988] ;  /* 0x0059880001327983 */ /* 0x000f280000300a00 */
[----:B------:R-:W4:Y:S04]  /*99a50*/  LDL.LU.64 R48, [R1+0x5980] ;  /* 0x0059800001307983 */ /* 0x000f280000300a00 */
[----:B------:R0:W-:Y:S04]  /*99a60*/  STL.64 [R1+0x6a0], R52 ;  /* 0x0006a03401007387 */ /* 0x0001e80000100a00 */
[----:B------:R1:W-:Y:S04]  /*99a70*/  STL.64 [R1+0x6a8], R54 ;  /* 0x0006a83601007387 */ /* 0x0003e80000100a00 */
[----:B0-----:R-:W2:Y:S04]  /*99a80*/  LDL.LU R52, [R1+0x2a0] ;  /* 0x0002a00001347983 */ /* 0x001ea80000300800 */
[----:B------:R-:W2:Y:S04]  /*99a90*/  LDL.LU R53, [R1+0x2a4] ;  /* 0x0002a40001357983 */ /* 0x000ea80000300800 */
[----:B-1----:R-:W2:Y:S04]  /*99aa0*/  LDL.LU R54, [R1+0x2a8] ;  /* 0x0002a80001367983 */ /* 0x002ea80000300800 */
[----:B------:R-:W2:Y:S04]  /*99ab0*/  LDL.LU R55, [R1+0x2ac] ;  /* 0x0002ac0001377983 */ /* 0x000ea80000300800 */
[----:B------:R-:W-:Y:S04]  /*99ac0*/  STL.64 [R1+0x650], R8 ;  /* 0x0006500801007387 */ /* 0x000fe80000100a00 */
[----:B------:R0:W-:Y:S04]  /*99ad0*/  STL.64 [R1+0x658], R10 ;  /* 0x0006580a01007387 */ /* 0x0001e80000100a00 */
[----:B0-----:R-:W3:Y:S04]  /*99ae0*/  LDL.LU.64 R10, [R1+0x5978] ;  /* 0x00597800010a7983 */ /* 0x001ee80000300a00 */
[----:B------:R-:W5:Y:S02]  /*99af0*/  LDL.LU.64 R8, [R1+0x5970] ;  /* 0x0059700001087983 */ /* 0x000f640000300a00 */
[C---:B-----5:R-:W-:Y:S06]  /*99b00*/  HMMA.16816.F32 R44, R4.reuse, R8, R44 ;  /* 0x00000008042c723c */ /* 0x060fec000000182c */
[----:B---3--:R-:W-:-:S15]  /*99b10*/  HMMA.16816.F32 R8, R4, R10, R12 ;  /* 0x0000000a0408723c */ /* 0x008fde000000180c */
[----:B------:R-:W-:-:S02]  /*99b20*/  NOP ;  /* 0x0000000000007918 */ /* 0x000fc40000000000 */
[----:B------:R-:W-:Y:S04]  /*99b30*/  STL.64 [R1+0x600], R44 ;  /* 0x0006002c01007387 */ /* 0x000fe80000100a00 */
[----:B------:R0:W-:Y:S04]  /*99b40*/  STL.64 [R1+0x608], R46 ;  /* 0x0006082e01007387 */ /* 0x0001e80000100a00 */
[----:B0-----:R-:W3:Y:S04]  /*99b50*/  LDL.LU.64 R46, [R1+0x5968] ;  /* 0x00596800012e7983 */ /* 0x001ee80000300a00 */
[----:B------:R-:W5:Y:S04]  /*99b60*/  LDL.LU.64 R44, [R1+0x5960] ;  /* 0x00596000012c7983 */ /* 0x000f680000300a00 */
[----:B------:R-:W4:Y:S04]  /*99b70*/  LDL.LU.64 R14, [R1+0x5958] ;  /* 0x00595800010e7983 */ /* 0x000f280000300a00 */
[----:B------:R-:W2:Y:S04]  /*99b80*/  LDL.LU.64 R12, [R1+0x5950] ;  /* 0x00595000010c7983 */ /* 0x000ea80000300a00 */
[----:B------:R0:W-:Y:S04]  /*99b90*/  STL.64 [R1+0x5b0], R8 ;  /* 0x0005b00801007387 */ /* 0x0001e80000100a00 */
[----:B------:R1:W-:Y:S04]  /*99ba0*/  STL.64 [R1+0x5b8], R10 ;  /* 0x0005b80a01007387 */ /* 0x0003e80000100a00 */
[----:B0-----:R-:W3:Y:S04]  /*99bb0*/  LDL.LU R8, [R1+0x2c0] ;  /* 0x0002c00001087983 */ /* 0x001ee80000300800 */
[----:B------:R-:W3:Y:S04]  /*99bc0*/  LDL.LU R9, [R1+0x2c4] ;  /* 0x0002c40001097983 */ /* 0x000ee80000300800 */
[----:B-1----:R-:W3:Y:S04]  /*99bd0*/  LDL.LU R10, [R1+0x2c8] ;  /* 0x0002c800010a7983 */ /* 0x002ee80000300800 */
[----:B------:R-:W3:Y:S01]  /*99be0*/  LDL.LU R11, [R1+0x2cc] ;  /* 0x0002cc00010b7983 */ /* 0x000ee20000300800 */
[C---:B--2---:R-:W-:Y:S06]  /*99bf0*/  HMMA.16816.F32 R32, R4.reuse, R12, R32 ;  /* 0x0000000c0420723c */ /* 0x044fec0000001820 */
[----:B----4-:R-:W-:-:S15]  /*99c00*/  HMMA.16816.F32 R12, R4, R14, R16 ;  /* 0x0000000e040c723c */ /* 0x010fde0000001810 */
[----:B------:R-:W-:-:S02]  /*99c10*/  NOP ;  /* 0x0000000000007918 */ /* 0x000fc40000000000 */
[----:B------:R-:W-:Y:S04]  /*99c20*/  STL.64 [R1+0x560], R32 ;  /* 0x0005602001007387 */ /* 0x000fe80000100a00 */
[----:B------:R0:W-:Y:S04]  /*99c30*/  STL.64 [R1+0x568], R34 ;  /* 0x0005682201007387 */ /* 0x0001e80000100a00 */
[----:B0-----:R-:W2:Y:S04]  /*99c40*/  LDL.LU.64 R34, [R1+0x5948] ;  /* 0x0059480001227983 */ /* 0x001ea80000300a00 */
[----:B------:R-:W4:Y:S04]  /*99c50*/  LDL.LU.64 R32, [R1+0x5940] ;  /* 0x0059400001207983 */ /* 0x000f280000300a00 */
[----:B------:R-:W5:Y:S04]  /*99c60*/  LDL.LU.64 R18, [R1+0x5938] ;  /* 0x0059380001127983 */ /* 0x000f680000300a00 */
[----:B------:R-:W3:Y:S04]  /*99c70*/  LDL.LU.64 R16, [R1+0x5930] ;  /* 0x0059300001107983 */ /* 0x000ee80000300a00 */
[----:B------:R0:W-:Y:S04]  /*99c80*/  STL.64 [R1+0x510], R12 ;  /* 0x0005100c01007387 */ /* 0x0001e80000100a00 */
[----:B------:R1:W-:Y:S04]  /*99c90*/  STL.64 [R1+0x518], R14 ;  /* 0x0005180e01007387 */ /* 0x0003e80000100a00 */
[----:B0-----:R-:W2:Y:S04]  /*99ca0*/  LDL.LU R12, [R1+0x2e0] ;  /* 0x0002e000010c7983 */ /* 0x001ea80000300800 */
[----:B------:R-:W2:Y:S04]  /*99cb0*/  LDL.LU R13, [R1+0x2e4] ;  /* 0x0002e400010d7983 */ /* 0x000ea80000300800 */
[----:B-1----:R-:W2:Y:S04]  /*99cc0*/  LDL.LU R14, [R1+0x2e8] ;  /* 0x0002e800010e7983 */ /* 0x002ea80000300800 */
[----:B------:R-:W2:Y:S01]  /*99cd0*/  LDL.LU R15, [R1+0x2ec] ;  /* 0x0002ec00010f7983 */ /* 0x000ea20000300800 */
[C---:B---3--:R-:W-:Y:S06]  /*99ce0*/  HMMA.16816.F32 R24, R4.reuse, R16, R24 ;  /* 0x000000100418723c */ /* 0x048fec0000001818 */
[----:B-----5:R-:W-:-:S15]  /*99cf0*/  HMMA.16816.F32 R16, R4, R18, R20 ;  /* 0x000000120410723c */ /* 0x020fde0000001814 */
[----:B------:R-:W-:-:S02]  /*99d00*/  NOP ;  /* 0x0000000000007918 */ /* 0x000fc40000000000 */
[----:B------:R-:W-:Y:S04]  /*99d10*/  STL.64 [R1+0x340], R24 ;  /* 0x0003401801007387 */ /* 0x000fe80000100a00 */
[----:B------:R0:W-:Y:S04]  /*99d20*/  STL.64 [R1+0x348], R26 ;  /* 0x0003481a01007387 */ /* 0x0001e80000100a00 */
[----:B0-----:R-:W3:Y:S04]  /*99d30*/  LDL.LU.64 R26, [R1+0x5928] ;  /* 0x00592800011a7983 */ /* 0x001ee80000300a00 */
[----:B------:R-:W5:Y:S04]  /*99d40*/  LDL.LU.64 R24, [R1+0x5920] ;  /* 0x0059200001187983 */ /* 0x000f680000300a00 */
[----:B------:R-:W2:Y:S04]  /*99d50*/  LDL.LU.64 R22, [R1+0x5918] ;  /* 0x0059180001167983 */ /* 0x000ea80000300a00 */
[----:B------:R-:W4:Y:S04]  /*99d60*/  LDL.LU.64 R20, [R1+0x5910] ;  /* 0x0059100001147983 */ /* 0x000f280000300a00 */
[----:B------:R0:W-:Y:S04]  /*99d70*/  STL.64 [R1+0x320], R16 ;  /* 0x0003201001007387 */ /* 0x0001e80000100a00 */
[----:B------:R1:W-:Y:S04]  /*99d80*/  STL.64 [R1+0x328], R18 ;  /* 0x0003281201007387 */ /* 0x0003e80000100a00 */
[----:B0-----:R-:W4:Y:S04]  /*99d90*/  LDL.LU R16, [R1+0x310] ;  /* 0x0003100001107983 */ /* 0x001f280000300800 */
[----:B------:R-:W4:Y:S04]  /*99da0*/  LDL.LU R17, [R1+0x314] ;  /* 0x0003140001117983 */ /* 0x000f280000300800 */
[----:B-1----:R-:W4:Y:S04]  /*99db0*/  LDL.LU R18, [R1+0x318] ;  /* 0x0003180001127983 */ /* 0x002f280000300800 */
[----:B------:R-:W4:Y:S02]  /*99dc0*/  LDL.LU R19, [R1+0x31c] ;  /* 0x00031c0001137983 */ /* 0x000f240000300800 */
[----:B----4-:R-:W-:-:S15]  /*99dd0*/  HMMA.16816.F32 R16, R4, R20, R16 ;  /* 0x000000140410723c */ /* 0x010fde0000001810 */
[----:B------:R-:W-:-:S08]  /*99de0*/  NOP ;  /* 0x0000000000007918 */ /* 0x000fd00000000000 */
[----:B------:R-:W-:Y:S04]  /*99df0*/  STL.64 [R1+0x440], R16 ;  /* 0x0004401001007387 */ /* 0x000fe80000100a00 */
[----:B------:R2:W-:Y:S02]  /*99e00*/  STL.64 [R1+0x448], R18 ;  /* 0x0004481201007387 */ /* 0x0005e40000100a00 */
[C---:B--2---:R-:W-:Y:S06]  /*99e10*/  HMMA.16816.F32 R16, R4.reuse, R22, R12 ;  /* 0x000000160410723c */ /* 0x044fec000000180c */
[C---:B-----5:R-:W-:Y:S06]  /*99e20*/  HMMA.16816.F32 R12, R4.reuse, R24, R8 ;  /* 0x00000018040c723c */ /* 0x060fec0000001808 */
[C---:B---3--:R-:W-:Y:S11]  /*99e30*/  HMMA.16816.F32 R8, R4.reuse, R26, R52 ;  /* 0x0000001a0408723c */ /* 0x048ff60000001834 */
[----:B------:R-:W-:Y:S04]  /*99e40*/  STL.64 [R1+0x2e0], R16 ;  /* 0x0002e01001007387 */ /* 0x000fe80000100a00 */
[----:B------:R0:W-:Y:S04]  /*99e50*/  STL.64 [R1+0x2e8], R18 ;  /* 0x0002e81201007387 */ /* 0x0001e80000100a00 */
[----:B------:R-:W-:Y:S04]  /*99e60*/  STL.64 [R1+0x2c0], R12 ;  /* 0x0002c00c01007387 */ /* 0x000fe80000100a00 */
[----:B------:R1:W-:Y:S01]  /*99e70*/  STL.64 [R1+0x2c8], R14 ;  /* 0x0002c80e01007387 */ /* 0x0003e20000100a00 */
[C---:B0-----:R-:W-:Y:S03]  /*99e80*/  HMMA.16816.F32 R16, R4.reuse, R32, R56 ;  /* 0x000000200410723c */ /* 0x041fe60000001838 */
[----:B------:R-:W-:Y:S04]  /*99e90*/  STL.64 [R1+0x2a0], R8 ;  /* 0x0002a00801007387 */ /* 0x000fe80000100a00 */
[----:B------:R0:W-:Y:S01]  /*99ea0*/  STL.64 [R1+0x2a8], R10 ;  /* 0x0002a80a01007387 */ /* 0x0001e20000100a00 */
[C---:B-1----:R-:W-:Y:S06]  /*99eb0*/  HMMA.16816.F32 R12, R4.reuse, R34, R28 ;  /* 0x00000022040c723c */ /* 0x042fec000000181c */
[----:B0-----:R-:W-:Y:S09]  /*99ec0*/  HMMA.16816.F32 R8, R4, R36, R40 ;  /* 0x000000240408723c */ /* 0x001ff20000001828 */
[----:B------:R0:W-:Y:S04]  /*99ed0*/  STL.64 [R1+0x280], R16 ;  /* 0x0002801001007387 */ /* 0x0001e80000100a00 */
[----:B------:R-:W-:Y:S04]  /*99ee0*/  STL.64 [R1+0x288], R18 ;  /* 0x0002881201007387 */ /* 0x000fe80000100a00 */
[----:B------:R-:W2:Y:S04]  /*99ef0*/  LDL.LU R20, [R1+0x160] ;  /* 0x0001600001147983 */ /* 0x000ea80000300800 */
[----:B------:R1:W-:Y:S04]  /*99f00*/  STL.64 [R1+0x260], R12 ;  /* 0x0002600c01007387 */ /* 0x0003e80000100a00 */
[----:B------:R3:W-:Y:S04]  /*99f10*/  STL.64 [R1+0x268], R14 ;  /* 0x0002680e01007387 */ /* 0x0007e80000100a00 */
[----:B------:R4:W-:Y:S04]  /*99f20*/  STL.64 [R1+0x240], R8 ;  /* 0x0002400801007387 */ /* 0x0009e80000100a00 */
[----:B------:R5:W-:Y:S04]  /*99f30*/  STL.64 [R1+0x248], R10 ;  /* 0x0002480a01007387 */ /* 0x000be80000100a00 */
        /* <DEDUP_REMOVED lines=26> */
[----:B------:R-:W2:Y:S01]  /*9a0e0*/  LDL.LU R31, [R1+0x44e4] ;  /* 0x0044e400011f7983 */ /* 0x000ea20000300800 */
[----:B------:R-:W-:-:S03]  /*9a0f0*/  IMAD.MOV.U32 R54, RZ, RZ, R38 ;  /* 0x000000ffff367224 */ /* 0x000fc600078e0026 */
[----:B-1----:R-:W2:Y:S01]  /*9a100*/  LDL.LU R12, [R1+0x150] ;  /* 0x00015000010c7983 */ /* 0x002ea20000300800 */
[----:B------:R-:W-:-:S03]  /*9a110*/  IMAD.MOV.U32 R55, RZ, RZ, R39 ;  /* 0x000000ffff377224 */ /* 0x000fc600078e0027 */
[----:B------:R-:W2:Y:S04]  /*9a120*/  LDL.LU R13, [R1+0x154] ;  /* 0x00015400010d7983 */ /* 0x000ea80000300800 */
[----:B---3--:R-:W3:Y:S04]  /*9a130*/  LDL.LU R14, [R1+0x158] ;  /* 0x00015800010e7983 */ /* 0x008ee80000300800 */
[----:B------:R-:W3:Y:S04]  /*9a140*/  LDL.LU R15, [R1+0x15c] ;  /* 0x00015c00010f7983 */ /* 0x000ee80000300800 */
[----:B------:R-:W2:Y:S04]  /*9a150*/  LDL.LU R38, [R1+0x590c] ;  /* 0x00590c0001267983 */ /* 0x000ea80000300800 */
[----:B------:R-:W2:Y:S04]  /*9a160*/  LDL.LU R39, [R1+0x5908] ;  /* 0x0059080001277983 */ /* 0x000ea80000300800 */
[----:B----4-:R-:W4:Y:S04]  /*9a170*/  LDL.LU R8, [R1+0x180] ;  /* 0x0001800001087983 */ /* 0x010f280000300800 */
[----:B------:R-:W4:Y:S04]  /*9a180*/  LDL.LU R9, [R1+0x184] ;  /* 0x0001840001097983 */ /* 0x000f280000300800 */
[----:B-----5:R-:W4:Y:S04]  /*9a190*/  LDL.LU R10, [R1+0x188] ;  /* 0x00018800010a7983 */ /* 0x020f280000300800 */
[----:B------:R-:W5:Y:S04]  /*9a1a0*/  LDL R52, [R1+0x1ba8] ;  /* 0x001ba80001347983 */ /* 0x000f680000100800 */
[----:B------:R-:W5:Y:S04]  /*9a1b0*/  LDL R53, [R1+0x1bac] ;  /* 0x001bac0001357983 */ /* 0x000f680000100800 */
[----:B------:R-:W5:Y:S01]  /*9a1c0*/  LDL R60, [R1+0x1bf8] ;  /* 0x001bf800013c7983 */ /* 0x000f620000100800 */
[----:B------:R-:W-:Y:S01]  /*9a1d0*/  IMAD.MOV.U32 R11, RZ, RZ, R0 ;  /* 0x000000ffff0b7224 */ /* 0x000fe200078e0000 */
[----:B--2---:R-:W-:Y:S02]  /*9a1e0*/  HMMA.16816.F32 R36, R4, R38, R40 ;  /* 0x000000260424723c */ /* 0x004fe40000001828 */
[----:B------:R-:W2:Y:S04]  /*9a1f0*/  LDL.LU.64 R42, [R1+0x5900] ;  /* 0x00590000012a7983 */ /* 0x000ea80000300a00 */
[----:B------:R-:W3:-:S15]  /*9a200*/  LDL.LU.64 R40, [R1+0x58f8] ;  /* 0x0058f80001287983 */ /* 0x000ede0000300a00 */
[----:B------:R-:W-:-:S02]  /*9a210*/  NOP ;  /* 0x0000000000007918 */ /* 0x000fc40000000000 */
[----:B------:R0:W-:Y:S01]  /*9a220*/  STL.64 [R1+0x210], R36 ;  /* 0x0002102401007387 */ /* 0x0001e20000100a00 */
[----:B------:R-:W-:-:S03]  /*9a230*/  IMAD.MOV.U32 R0, RZ, RZ, R39 ;  /* 0x000000ffff007224 */ /* 0x000fc600078e0027 */
[----:B------:R1:W-:Y:S04]  /*9a240*/  STL [R1+0x218], R38 ;  /* 0x0002182601007387 */ /* 0x0003e80000100800 */
[----:B0-----:R-:W3:Y:S04]  /*9a250*/  LDL.LU R36, [R1+0x200] ;  /* 0x0002000001247983 */ /* 0x001ee80000300800 */
[----:B------:R-:W3:Y:S04]  /*9a260*/  LDL.LU R37, [R1+0x204] ;  /* 0x0002040001257983 */ /* 0x000ee80000300800 */
[----:B-1----:R-:W3:Y:S04]  /*9a270*/  LDL.LU R38, [R1+0x208] ;  /* 0x0002080001267983 */ /* 0x002ee80000300800 */
[----:B------:R-:W3:Y:S04]  /*9a280*/  LDL.LU R39, [R1+0x20c] ;  /* 0x00020c0001277983 */ /* 0x000ee80000300800 */
[----:B------:R-:W5:Y:S04]  /*9a290*/  LDL R61, [R1+0x1bfc] ;  /* 0x001bfc00013d7983 */ /* 0x000f680000100800 */
[----:B------:R-:W-:Y:S01]  /*9a2a0*/  STL [R1+0x4fe8], R0 ;  /* 0x004fe80001007387 */ /* 0x000fe20000100800 */
[----:B---3--:R-:W-:-:S15]  /*9a2b0*/  HMMA.16816.F32 R36, R4, R40, R36 ;  /* 0x000000280424723c */ /* 0x008fde0000001824 */
[----:B------:R-:W-:-:S08]  /*9a2c0*/  NOP ;  /* 0x0000000000007918 */ /* 0x000fd00000000000 */
[----:B------:R-:W-:Y:S04]  /*9a2d0*/  STL.64 [R1+0x230], R36 ;  /* 0x0002302401007387 */ /* 0x000fe80000100a00 */
[----:B------:R2:W-:Y:S02]  /*9a2e0*/  STL.64 [R1+0x238], R38 ;  /* 0x0002382601007387 */ /* 0x0005e40000100a00 */
[----:B--2---:R-:W-:-:S15]  /*9a2f0*/  HMMA.16816.F32 R36, R4, R42, R56 ;  /* 0x0000002a0424723c */ /* 0x004fde0000001838 */
[----:B------:R-:W-:-:S08]  /*9a300*/  NOP ;  /* 0x0000000000007918 */ /* 0x000fd00000000000 */
[----:B------:R-:W-:Y:S04]  /*9a310*/  STL.64 [R1+0x1d0], R36 ;  /* 0x0001d02401007387 */ /* 0x000fe80000100a00 */
[----:B------:R-:W-:Y:S04]  /*9a320*/  STL [R1+0x1d8], R38 ;  /* 0x0001d82601007387 */ /* 0x000fe80000100800 */
[----:B------:R-:W2:Y:S04]  /*9a330*/  LDL.LU R56, [R1+0x1f0] ;  /* 0x0001f00001387983 */ /* 0x000ea80000300800 */
[----:B------:R-:W2:Y:S04]  /*9a340*/  LDL.LU R57, [R1+0x1f4] ;  /* 0x0001f40001397983 */ /* 0x000ea80000300800 */
[----:B------:R-:W2:Y:S04]  /*9a350*/  LDL.LU R58, [R1+0x1f8] ;  /* 0x0001f800013a7983 */ /* 0x000ea80000300800 */
[----:B------:R-:W2:Y:S01]  /*9a360*/  LDL.LU R59, [R1+0x1fc] ;  /* 0x0001fc00013b7983 */ /* 0x000ea20000300800 */
[C---:B------:R-:W-:Y:S06]  /*9a370*/  HMMA.16816.F32 R24, R4.reuse, R46, R24 ;  /* 0x0000002e0418723c */ /* 0x040fec0000001818 */
[C---:B------:R-:W-:Y:S06]  /*9a380*/  HMMA.16816.F32 R32, R4.reuse, R44, R32 ;  /* 0x0000002c0420723c */ /* 0x040fec0000001820 */
[C---:B------:R-:W-:Y:S06]  /*9a390*/  HMMA.16816.F32 R12, R4.reuse, R50, R12 ;  /* 0x00000032040c723c */ /* 0x040fec000000180c */
[----:B------:R-:W-:Y:S01]  /*9a3a0*/  HMMA.16816.F32 R20, R4, R48, R20 ;  /* 0x000000300414723c */ /* 0x000fe20000001814 */
[----:B------:R-:W-:-:S05]  /*9a3b0*/  IMAD.MOV.U32 R0, RZ, RZ, R39 ;  /* 0x000000ffff007224 */ /* 0x000fca00078e0027 */
[----:B----4-:R-:W-:Y:S01]  /*9a3c0*/  HMMA.16816.F32 R4, R4, R54, R8 ;  /* 0x000000360404723c */ /* 0x010fe20000001808 */
[----:B------:R0:W-:Y:S01]  /*9a3d0*/  STL [R1+0x5030], R0 ;  /* 0x0050300001007387 */ /* 0x0001e20000100800 */
[----:B------:R-:W-:-:S03]  /*9a3e0*/  IMAD R28, R28, 0x100, R16 ;  /* 0x000001001c1c7824 */ /* 0x000fc600078e0210 */
[----:B------:R-:W-:Y:S01]  /*9a3f0*/  STL.64 [R1+0x190], R24 ;  /* 0x0001901801007387 */ /* 0x000fe20000100a00 */
[----:B------:R-:W-:Y:S02]  /*9a400*/  IMAD R29, R29, 0x100, R17 ;  /* 0x000001001d1d7824 */ /* 0x000fe400078e0211 */
[----:B------:R-:W-:Y:S01]  /*9a410*/  IMAD R30, R30, 0x100, R2 ;  /* 0x000001001e1e7824 */ /* 0x000fe200078e0202 */
[----:B------:R-:W-:Y:S01]  /*9a420*/  STL.64 [R1+0x1b0], R32 ;  /* 0x0001b02001007387 */ /* 0x000fe20000100a00 */
[----:B0-----:R-:W-:-:S03]  /*9a430*/  IMAD.MOV.U32 R0, RZ, RZ, R27 ;  /* 0x000000ffff007224 */ /* 0x001fc600078e001b */
[----:B------:R-:W-:Y:S01]  /*9a440*/  STL.64 [R1+0x1b8], R34 ;  /* 0x0001b82201007387 */ /* 0x000fe20000100a00 */
[----:B------:R-:W-:-:S03]  /*9a450*/  IMAD R31, R31, 0x100, R3 ;  /* 0x000001001f1f7824 */ /* 0x000fc600078e0203 */
[----:B------:R-:W-:Y:S01]  /*9a460*/  STL [R1+0x198], R26 ;  /* 0x0001981a01007387 */ /* 0x000fe20000100800 */
[----:B-----5:R-:W-:-:S03]  /*9a470*/  F2FP.F16.E5M2.UNPACK_B R2, R52 ;  /* 0x00000034ff02723e */ /* 0x020fc600020004ff */
[----:B------:R0:W-:Y:S01]  /*9a480*/  STL [R1+0x5058], R0 ;  /* 0x0050580001007387 */ /* 0x0001e20000100800 */
[----:B------:R-:W-:Y:S02]  /*9a490*/  F2FP.F16.E5M2.UNPACK_B R28, R28 ;  /* 0x0000001cff1c723e */ /* 0x000fe400020004ff */
[----:B------:R-:W-:Y:S01]  /*9a4a0*/  F2FP.F16.E5M2.UNPACK_B R29, R29 ;  /* 0x0000001dff1d723e */ /* 0x000fe200020004ff */
[----:B------:R1:W-:Y:S01]  /*9a4b0*/  STL.64 [R1+0x170], R20 ;  /* 0x0001701401007387 */ /* 0x0003e20000100a00 */
[----:B------:R-:W-:Y:S02]  /*9a4c0*/  F2FP.F16.E5M2.UNPACK_B R30, R30 ;  /* 0x0000001eff1e723e */ /* 0x000fe400020004ff */
[----:B------:R-:W-:Y:S01]  /*9a4d0*/  F2FP.F16.E5M2.UNPACK_B R31, R31 ;  /* 0x0000001fff1f723e */ /* 0x000fe200020004ff */
[----:B------:R3:W-:Y:S01]  /*9a4e0*/  STL.64 [R1+0x178], R22 ;  /* 0x0001781601007387 */ /* 0x0007e20000100a00 */
[----:B0-----:R-:W-:Y:S01]  /*9a4f0*/  IMAD.MOV.U32 R0, RZ, RZ, R15 ;  /* 0x000000ffff007224 */ /* 0x001fe200078e000f */
[----:B------:R-:W-:-:S02]  /*9a500*/  F2FP.F16.E5M2.UNPACK_B R3, R53 ;  /* 0x00000035ff03723e */ /* 0x000fc400020004ff */
[----:B------:R-:W-:Y:S04]  /*9a510*/  STL.64 [R1+0x160], R12 ;  /* 0x0001600c01007387 */ /* 0x000fe80000100a00 */
[----:B------:R-:W-:Y:S04]  /*9a520*/  STL [R1+0x168], R14 ;  /* 0x0001680e01007387 */ /* 0x000fe80000100800 */
[----:B------:R-:W-:Y:S04]  /*9a530*/  STL [R1+0x5220], R0 ;  /* 0x0052200001007387 */ /* 0x000fe80000100800 */
[----:B------:R-:W-:Y:S04]  /*9a540*/  STL [R1+0x130], R2 ;  /* 0x0001300201007387 */ /* 0x000fe80000100800 */
[----:B------:R-:W-:Y:S04]  /*9a550*/  STL.64 [R1+0x150], R4 ;  /* 0x0001500401007387 */ /* 0x000fe80000100a00 */
[----:B------:R2:W-:Y:S01]  /*9a560*/  STL.64 [R1+0x158], R6 ;  /* 0x0001580601007387 */ /* 0x0005e20000100a00 */
[----:B-1----:R-:W-:-:S03]  /*9a570*/  F2FP.F16.E5M2.UNPACK_B R20, R60 ;  /* 0x0000003cff14723e */ /* 0x002fc600020004ff */
[----:B------:R0:W-:Y:S01]  /*9a580*/  STL [R1+0x134], R3 ;  /* 0x0001340301007387 */ /* 0x0001e20000100800 */
[----:B------:R-:W-:-:S03]  /*9a590*/  F2FP.F16.E5M2.UNPACK_B R21, R61 ;  /* 0x0000003dff15723e */ /* 0x000fc600020004ff */
[----:B------:R-:W4:Y:S04]  /*9a5a0*/  LDL.LU R24, [R1+0x1a0] ;  /* 0x0001a00001187983 */ /* 0x000f280000300800 */
[----:B------:R-:W4:Y:S04]  /*9a5b0*/  LDL.LU R25, [R1+0x1a4] ;  /* 0x0001a40001197983 */ /* 0x000f280000300800 */
[----:B------:R-:W4:Y:S04]  /*9a5c0*/  LDL.LU R26, [R1+0x1a8] ;  /* 0x0001a800011a7983 */ /* 0x000f280000300800 */
[----:B------:R-:W4:Y:S04]  /*9a5d0*/  LDL.LU R27, [R1+0x1ac] ;  /* 0x0001ac00011b7983 */ /* 0x000f280000300800 */
[----:B---3--:R-:W3:Y:S04]  /*9a5e0*/  LDL R22, [R1+0x1c08] ;  /* 0x001c080001167983 */ /* 0x008ee80000100800 */
[----:B------:R-:W5:Y:S01]  /*9a5f0*/  LDL R23, [R1+0x1c0c] ;  /* 0x001c0c0001177983 */ /* 0x000f620000100800 */
[----:B------:R-:W-:-:S02]  /*9a600*/  IMAD.MOV.U32 R51, RZ, RZ, R2 ;  /* 0x000000ffff337224 */ /* 0x000fc400078e0002 */
[----:B------:R-:W-:Y:S01]  /*9a610*/  IMAD.MOV.U32 R50, RZ, RZ, R3 ;  /* 0x000000ffff327224 */ /* 0x000fe200078e0003 */
[----:B--2---:R-:W-:-:S15]  /*9a620*/  HMMA.16816.F32 R4, R28, R2, R56 ;  /* 0x000000021c04723c */ /* 0x004fde0000001838 */
[----:B------:R-:W-:-:S08]  /*9a630*/  NOP ;  /* 0x0000000000007918 */ /* 0x000fd00000000000 */
[----:B------:R3:W-:Y:S04]  /*9a640*/  STL.64 [R1+0x180], R4 ;  /* 0x0001800401007387 */ /* 0x0007e80000100a00 */
[----:B------:R1:W-:Y:S04]  /*9a650*/  STL.64 [R1+0x188], R6 ;  /* 0x0001880601007387 */ /* 0x0003e80000100a00 */
[----:B------:R-:W-:Y:S04]  /*9a660*/  STL.64 [R1+0x118], R20 ;  /* 0x0001181401007387 */ /* 0x000fe80000100a00 */
        /* <DEDUP_REMOVED lines=16> */
[----:B------:R-:W2:Y:S04]  /*9a770*/  LDL R2, [R1+0x1c38] ;  /* 0x001c380001027983 */ /* 0x000ea80000100800 */
[----:B0-----:R-:W2:Y:S04]  /*9a780*/  LDL R3, [R1+0x1c3c] ;  /* 0x001c3c0001037983 */ /* 0x001ea80000100800 */
[----:B------:R-:W2:Y:S04]  /*9a790*/  LDL.LU R56, [R1+0x350] ;  /* 0x0003500001387983 */ /* 0x000ea80000300800 */
[----:B------:R-:W2:Y:S04]  /*9a7a0*/  LDL.LU R57, [R1+0x354] ;  /* 0x0003540001397983 */ /* 0x000ea80000300800 */
[----:B------:R-:W2:Y:S04]  /*9a7b0*/  LDL.LU R58, [R1+0x358] ;  /* 0x00035800013a7983 */ /* 0x000ea80000300800 */
[----:B------:R-:W2:Y:S04]  /*9a7c0*/  LDL.LU R59, [R1+0x35c] ;  /* 0x00035c00013b7983 */ /* 0x000ea80000300800 */
[----:B------:R-:W2:Y:S04]  /*9a7d0*/  LDL R60, [R1+0x1c48] ;  /* 0x001c4800013c7983 */ /* 0x000ea80000100800 */
[----:B------:R-:W2:Y:S01]  /*9a7e0*/  LDL R61, [R1+0x1c4c] ;  /* 0x001c4c00013d7983 */ /* 0x000ea20000100800 */
[----:B---3--:R-:W-:Y:S01]  /*9a7f0*/  F2FP.F16.E5M2.UNPACK_B R4, R22 ;  /* 0x00000016ff04723e */ /* 0x008fe200020004ff */
[----:B----4-:R-:W-:Y:S01]  /*9a800*/  HMMA.16816.F32 R24, R28, R20, R24 ;  /* 0x000000141c18723c */ /* 0x010fe20000001818 */
[----:B-----5:R-:W-:Y:S01]  /*9a810*/  F2FP.F16.E5M2.UNPACK_B R5, R23 ;  /* 0x00000017ff05723e */ /* 0x020fe200020004ff */
[----:B------:R-:W-:Y:S04]  /*9a820*/  STL [R1+0x58bc], R50 ;  /* 0x0058bc3201007387 */ /* 0x000fe80000100800 */
[----:B-1----:R-:W-:Y:S01]  /*9a830*/  IMAD.MOV.U32 R6, RZ, RZ, R21 ;  /* 0x000000ffff067224 */ /* 0x002fe200078e0015 */
[----:B------:R-:W-:Y:S01]  /*9a840*/  STL [R1+0x58b8], R51 ;  /* 0x0058b83301007387 */ /* 0x000fe20000100800 */
[----:B------:R-:W-:-:S02]  /*9a850*/  IMAD.MOV.U32 R7, RZ, RZ, R20 ;  /* 0x000000ffff077224 */ /* 0x000fc400078e0014 */
[----:B------:R-:W-:Y:S02]  /*9a860*/  IMAD.MOV.U32 R47, RZ, RZ, R4 ;  /* 0x000000ffff2f7224 */ /* 0x000fe400078e0004 */
[----:B------:R-:W-:-:S11]  /*9a870*/  IMAD.MOV.U32 R46, RZ, RZ, R5 ;  /* 0x000000ffff2e7224 */ /* 0x000fd600078e0005 */
[----:B------:R-:W-:Y:S04]  /*9a880*/  STL.64 [R1+0x1a0], R24 ;  /* 0x0001a01801007387 */ /* 0x000fe80000100a00 */
[----:B------:R-:W-:Y:S04]  /*9a890*/  STL.64 [R1+0x1a8], R26 ;  /* 0x0001a81a01007387 */ /* 0x000fe80000100a00 */
[----:B------:R0:W-:Y:S04]  /*9a8a0*/  STL.64 [R1+0x110], R4 ;  /* 0x0001100401007387 */ /* 0x0001e80000100a00 */
[----:B------:R-:W-:Y:S04]  /*9a8b0*/  STL [R1+0x58c4], R6 ;  /* 0x0058c40601007387 */ /* 0x000fe80000100800 */
[----:B------:R-:W-:Y:S01]  /*9a8c0*/  STL [R1+0x58c0], R7 ;  /* 0x0058c00701007387 */ /* 0x000fe20000100800 */
[----:B--2---:R-:W-:-:S02]  /*9a8d0*/  F2FP.F16.E5M2.UNPACK_B R8, R8 ;  /* 0x00000008ff08723e */ /* 0x004fc400020004ff */
[----:B------:R-:W-:Y:S01]  /*9a8e0*/  F2FP.F16.E5M2.UNPACK_B R9, R9 ;  /* 0x00000009ff09723e */ /* 0x000fe200020004ff */
[C---:B------:R-:W-:Y:S02]  /*9a8f0*/  HMMA.16816.F32 R16, R28.reuse, R4, R16 ;  /* 0x000000041c10723c */ /* 0x040fe40000001810 */
[----:B------:R-:W-:Y:S02]  /*9a900*/  IMAD.MOV.U32 R49, RZ, RZ, R8 ;  /* 0x000000ffff317224 */ /* 0x000fe400078e0008 */
[----:B------:R-:W-:Y:S02]  /*9a910*/  IMAD.MOV.U32 R48, RZ, RZ, R9 ;  /* 0x000000ffff307224 */ /* 0x000fe400078e0009 */
[----:B------:R-:W-:Y:S01]  /*9a920*/  HMMA.16816.F32 R12, R28, R8, R12 ;  /* 0x000000081c0c723c */ /* 0x000fe2000000180c */
[----:B0-----:R-:W-:Y:S02]  /*9a930*/  F2FP.F16.E5M2.UNPACK_B R4, R10 ;  /* 0x0000000aff04723e */ /* 0x001fe400020004ff */
[----:B------:R-:W-:-:S14]  /*9a940*/  F2FP.F16.E5M2.UNPACK_B R5, R11 ;  /* 0x0000000bff05723e */ /* 0x000fdc00020004ff */
[----:B------:R-:W-:Y:S04]  /*9a950*/  STL.64 [R1+0x1c0], R16 ;  /* 0x0001c01001007387 */ /* 0x000fe80000100a00 */
[----:B------:R-:W-:Y:S04]  /*9a960*/  STL.64 [R1+0x1c8], R18 ;  /* 0x0001c81201007387 */ /* 0x000fe80000100a00 */
[----:B------:R0:W-:Y:S02]  /*9a970*/  STL.64 [R1+0x108], R8 ;  /* 0x0001080801007387 */ /* 0x0001e40000100a00 */
[----:B0-----:R-:W-:Y:S02]  /*9a980*/  HMMA.16816.F32 R8, R28, R4, R52 ;  /* 0x000000041c08723c */ /* 0x001fe40000001834 */
[----:B------:R-:W-:Y:S01]  /*9a990*/  STL [R1+0x58cc], R46 ;  /* 0x0058cc2e01007387 */ /* 0x000fe20000100800 */
[----:B------:R-:W-:-:S02]  /*9a9a0*/  F2FP.F16.E5M2.UNPACK_B R2, R2 ;  /* 0x00000002ff02723e */ /* 0x000fc400020004ff */
[----:B------:R-:W-:Y:S01]  /*9a9b0*/  F2FP.F16.E5M2.UNPACK_B R3, R3 ;  /* 0x00000003ff03723e */ /* 0x000fe200020004ff */
[----:B------:R-:W-:Y:S04]  /*9a9c0*/  STL [R1+0x58c8], R47 ;  /* 0x0058c82f01007387 */ /* 0x000fe80000100800 */
[----:B------:R-:W-:Y:S04]  /*9a9d0*/  STL.64 [R1+0x1e0], R12 ;  /* 0x0001e00c01007387 */ /* 0x000fe80000100a00 */
[----:B------:R-:W-:Y:S04]  /*9a9e0*/  STL.64 [R1+0x1e8], R14 ;  /* 0x0001e80e01007387 */ /* 0x000fe80000100a00 */
[----:B------:R-:W-:Y:S04]  /*9a9f0*/  STL.64 [R1+0x100], R4 ;  /* 0x0001000401007387 */ /* 0x000fe80000100a00 */
[----:B------:R-:W-:Y:S04]  /*9aa00*/  STL [R1+0x58d4], R48 ;  /* 0x0058d43001007387 */ /* 0x000fe80000100800 */
[----:B------:R-:W-:Y:S04]  /*9aa10*/  STL [R1+0x58d0], R49 ;  /* 0x0058d03101007387 */ /* 0x000fe80000100800 */
[----:B------:R-:W-:Y:S04]  /*9aa20*/  STL.64 [R1+0x200], R8 ;  /* 0x0002000801007387 */ /* 0x000fe80000100a00 */
[----:B------:R0:W-:Y:S02]  /*9aa30*/  STL.64 [R1+0x208], R10 ;  /* 0x0002080a01007387 */ /* 0x0001e40000100a00 */
[----:B0-----:R-:W-:Y:S06]  /*9aa40*/  HMMA.16816.F32 R8, R28, R2, R56 ;  /* 0x000000021c08723c */ /* 0x001fec0000001838 */
[----:B------:R0:W-:Y:S01]  /*9aa50*/  STL.64 [R1+0xf8], R2 ;  /* 0x0000f80201007387 */ /* 0x0001e20000100a00 */
[----:B------:R-:W-:Y:S01]  /*9aa60*/  IMAD.MOV.U32 R50, RZ, RZ, R4 ;  /* 0x000000ffff327224 */ /* 0x000fe200078e0004 */
[----:B------:R-:W-:Y:S01]  /*9aa70*/  F2FP.F16.E5M2.UNPACK_B R4, R60 ;  /* 0x0000003cff04723e */ /* 0x000fe200020004ff */
[----:B------:R-:W-:Y:S01]  /*9aa80*/  IMAD.MOV.U32 R51, RZ, RZ, R5 ;  /* 0x000000ffff337224 */ /* 0x000fe200078e0005 */
[----:B------:R-:W-:Y:S01]  /*9aa90*/  F2FP.F16.E5M2.UNPACK_B R5, R61 ;  /* 0x0000003dff05723e */ /* 0x000fe200020004ff */
[----:B------:R-:W-:-:S12]  /*9aaa0*/  IMAD.MOV.U32 R6, RZ, RZ, R2 ;  /* 0x000000ffff067224 */ /* 0x000fd800078e0002 */
[----:B------:R1:W-:Y:S04]  /*9aab0*/  STL.64 [R1+0x220], R8 ;  /* 0x0002200801007387 */ /* 0x0003e80000100a00 */
[----:B------:R2:W-:Y:S04]  /*9aac0*/  STL.64 [R1+0x228], R10 ;  /* 0x0002280a01007387 */ /* 0x0005e80000100a00 */
[----:B------:R-:W3:Y:S04]  /*9aad0*/  LDL.LU R32, [R1+0x250] ;  /* 0x0002500001207983 */ /* 0x000ee80000300800 */
[----:B------:R-:W3:Y:S04]  /*9aae0*/  LDL.LU R33, [R1+0x254] ;  /* 0x0002540001217983 */ /* 0x000ee80000300800 */
[----:B------:R-:W3:Y:S04]  /*9aaf0*/  LDL.LU R34, [R1+0x258] ;  /* 0x0002580001227983 */ /* 0x000ee80000300800 */
[----:B------:R-:W3:Y:S04]  /*9ab00*/  LDL.LU R35, [R1+0x25c] ;  /* 0x00025c0001237983 */ /* 0x000ee80000300800 */
[----:B------:R-:W4:Y:S04]  /*9ab10*/  LDL R20, [R1+0x1c58] ;  /* 0x001c580001147983 */ /* 0x000f280000100800 */
[----:B------:R-:W5:Y:S04]  /*9ab20*/  LDL R21, [R1+0x1c5c] ;  /* 0x001c5c0001157983 */ /* 0x000f680000100800 */
[----:B------:R5:W-:Y:S04]  /*9ab30*/  STL.64 [R1+0xf0], R4 ;  /* 0x0000f00401007387 */ /* 0x000be80000100a00 */
[----:B------:R-:W5:Y:S04]  /*9ab40*/  LDL.LU R24, [R1+0x270] ;  /* 0x0002700001187983 */ /* 0x000f680000300800 */
[----:B------:R-:W5:Y:S04]  /*9ab50*/  LDL.LU R25, [R1+0x274] ;  /* 0x0002740001197983 */ /* 0x000f680000300800 */
[----:B------:R-:W5:Y:S04]  /*9ab60*/  LDL.LU R26, [R1+0x278] ;  /* 0x00027800011a7983 */ /* 0x000f680000300800 */
[----:B------:R-:W5:Y:S04]  /*9ab70*/  LDL.LU R27, [R1+0x27c] ;  /* 0x00027c00011b7983 */ /* 0x000f680000300800 */
[----:B------:R-:W5:Y:S04]  /*9ab80*/  LDL R22, [R1+0x1c68] ;  /* 0x001c680001167983 */ /* 0x000f680000100800 */
[----:B------:R-:W5:Y:S04]  /*9ab90*/  LDL R23, [R1+0x1c6c] ;  /* 0x001c6c0001177983 */ /* 0x000f680000100800 */
[----:B0-----:R-:W5:Y:S04]  /*9aba0*/  LDL R2, [R1+0x1c98] ;  /* 0x001c980001027983 */ /* 0x001f680000100800 */
[----:B------:R-:W5:Y:S04]  /*9abb0*/  LDL.LU R52, [R1+0x2d0] ;  /* 0x0002d00001347983 */ /* 0x000f680000300800 */
[----:B------:R-:W5:Y:S04]  /*9abc0*/  LDL.LU R53, [R1+0x2d4] ;  /* 0x0002d40001357983 */ /* 0x000f680000300800 */
[----:B------:R-:W5:Y:S04]  /*9abd0*/  LDL.LU R54, [R1+0x2d8] ;  /* 0x0002d80001367983 */ /* 0x000f680000300800 */
[----:B------:R-:W5:Y:S04]  /*9abe0*/  LDL.LU R55, [R1+0x2dc] ;  /* 0x0002dc0001377983 */ /* 0x000f680000300800 */
[----:B------:R-:W5:Y:S04]  /*9abf0*/  LDL R14, [R1+0x1c78] ;  /* 0x001c7800010e7983 */ /* 0x000f680000100800 */
[----:B------:R-:W5:Y:S04]  /*9ac00*/  LDL R15, [R1+0x1c7c] ;  /* 0x001c7c00010f7983 */ /* 0x000f680000100800 */
[----:B------:R-:W5:Y:S04]  /*9ac10*/  LDL.LU R16, [R1+0x290] ;  /* 0x0002900001107983 */ /* 0x000f680000300800 */
[----:B------:R-:W5:Y:S04]  /*9ac20*/  LDL.LU R17, [R1+0x294] ;  /* 0x0002940001117983 */ /* 0x000f680000300800 */
[----:B------:R-:W5:Y:S04]  /*9ac30*/  LDL.LU R18, [R1+0x298] ;  /* 0x0002980001127983 */ /* 0x000f680000300800 */
[----:B------:R-:W5:Y:S04]  /*9ac40*/  LDL.LU R19, [R1+0x29c] ;  /* 0x00029c0001137983 */ /* 0x000f680000300800 */
[----:B------:R-:W5:Y:S04]  /*9ac50*/  LDL R12, [R1+0x1c88] ;  /* 0x001c8800010c7983 */ /* 0x000f680000100800 */
[----:B------:R-:W5:Y:S04]  /*9ac60*/  LDL R13, [R1+0x1c8c] ;  /* 0x001c8c00010d7983 */ /* 0x000f680000100800 */
[----:B-1----:R-:W5:Y:S04]  /*9ac70*/  LDL.LU R8, [R1+0x2b0] ;  /* 0x0002b00001087983 */ /* 0x002f680000300800 */
[----:B------:R-:W5:Y:S04]  /*9ac80*/  LDL.LU R9, [R1+0x2b4] ;  /* 0x0002b40001097983 */ /* 0x000f680000300800 */
[----:B--2---:R-:W2:Y:S04]  /*9ac90*/  LDL.LU R10, [R1+0x2b8] ;  /* 0x0002b800010a7983 */ /* 0x004ea80000300800 */
[----:B------:R-:W2:Y:S01]  /*9aca0*/  LDL.LU R11, [R1+0x2bc] ;  /* 0x0002bc00010b7983 */ /* 0x000ea20000300800 */
[----:B------:R-:W-:-:S03]  /*9acb0*/  IMAD.MOV.U32 R7, RZ, RZ, R3 ;  /* 0x000000ffff077224 */ /* 0x000fc600078e0003 */
[----:B------:R-:W2:Y:S04]  /*9acc0*/  LDL R3, [R1+0x1c9c] ;  /* 0x001c9c0001037983 */ /* 0x000ea80000100800 */
[----:B------:R-:W2:Y:S04]  /*9acd0*/  LDL.LU R56, [R1+0x2f0] ;  /* 0x0002f00001387983 */ /* 0x000ea80000300800 */
[----:B------:R-:W2:Y:S04]  /*9ace0*/  LDL.LU R57, [R1+0x2f4] ;  /* 0x0002f40001397983 */ /* 0x000ea80000300800 */
[----:B------:R-:W2:Y:S04]  /*9acf0*/  LDL.LU R58, [R1+0x2f8] ;  /* 0x0002f800013a7983 */ /* 0x000ea80000300800 */
[----:B------:R-:W2:Y:S04]  /*9ad00*/  LDL.LU R59, [R1+0x2fc] ;  /* 0x0002fc00013b7983 */ /* 0x000ea80000300800 */
[----:B------:R-:W2:Y:S04]  /*9ad10*/  LDL R60, [R1+0x1ca8] ;  /* 0x001ca800013c7983 */ /* 0x000ea80000100800 */
[----:B------:R-:W2:Y:S01]  /*9ad20*/  LDL R61, [R1+0x1cac] ;  /* 0x001cac00013d7983 */ /* 0x000ea20000100800 */
[----:B------:R-:W-:-:S02]  /*9ad30*/  IMAD.MOV.U32 R46, RZ, RZ, R4 ;  /* 0x000000ffff2e7224 */ /* 0x000fc400078e0004 */
[----:B------:R-:W-:Y:S01]  /*9ad40*/  IMAD.MOV.U32 R47, RZ, RZ, R5 ;  /* 0x000000ffff2f7224 */ /* 0x000fe200078e0005 */
[----:B------:R0:W-:Y:S01]  /*9ad50*/  STL.64 [R1+0x58e8], R6 ;  /* 0x0058e80601007387 */ /* 0x0001e20000100a00 */
[----:B---3--:R-:W-:Y:S01]  /*9ad60*/  HMMA.16816.F32 R32, R28, R4, R32 ;  /* 0x000000041c20723c */ /* 0x008fe20000001820 */
[----:B----4-:R-:W-:Y:S02]  /*9ad70*/  F2FP.F16.E5M2.UNPACK_B R20, R20 ;  /* 0x00000014ff14723e */ /* 0x010fe400020004ff */
[----:B-----5:R-:W-:-:S07]  /*9ad80*/  F2FP.F16.E5M2.UNPACK_B R21, R21 ;  /* 0x00000015ff15723e */ /* 0x020fce00020004ff */
[----:B------:R-:W-:Y:S01]  /*9ad90*/  HMMA.16816.F32 R24, R28, R20, R24 ;  /* 0x000000141c18723c */ /* 0x000fe20000001818 */
[----:B------:R-:W-:Y:S02]  /*9ada0*/  F2FP.F16.E5M2.UNPACK_B R4, R22 ;  /* 0x00000016ff04723e */ /* 0x000fe400020004ff */
[----:B------:R-:W-:-:S10]  /*9adb0*/  F2FP.F16.E5M2.UNPACK_B R5, R23 ;  /* 0x00000017ff05723e */ /* 0x000fd400020004ff */
[----:B------:R-:W-:Y:S01]  /*9adc0*/  STL.64 [R1+0x250], R32 ;  /* 0x0002502001007387 */ /* 0x000fe20000100a00 */
[----:B------:R-:W-:-:S03]  /*9add0*/  IMAD.MOV.U32 R48, RZ, RZ, R20 ;  /* 0x000000ffff307224 */ /* 0x000fc600078e0014 */
[----:B------:R-:W-:Y:S01]  /*9ade0*/  STL.64 [R1+0x258], R34 ;  /* 0x0002582201007387 */ /* 0x000fe20000100a00 */
[----:B------:R-:W-:Y:S01]  /*9adf0*/  IMAD.MOV.U32 R49, RZ, RZ, R21 ;  /* 0x000000ffff317224 */ /* 0x000fe200078e0015 */
[----:B0-----:R-:W-:Y:S02]  /*9ae00*/  F2FP.F16.E5M2.UNPACK_B R6, R14 ;  /* 0x0000000eff06723e */ /* 0x001fe400020004ff */
[----:B------:R-:W-:Y:S01]  /*9ae10*/  F2FP.F16.E5M2.UNPACK_B R7, R15 ;  /* 0x0000000fff07723e */ /* 0x000fe200020004ff */
[----:B------:R-:W-:Y:S01]  /*9ae20*/  STL.64 [R1+0xe8], R20 ;  /* 0x0000e81401007387 */ /* 0x000fe20000100a00 */
[C---:B------:R-:W-:Y:S03]  /*9ae30*/  HMMA.16816.F32 R16, R28.reuse, R4, R16 ;  /* 0x000000041c10723c */ /* 0x040fe60000001810 */
[----:B------:R-:W-:Y:S03]  /*9ae40*/  STL.64 [R1+0x58f0], R46 ;  /* 0x0058f02e01007387 */ /* 0x000fe60000100a00 */
[----:B------:R-:W-:Y:S01]  /*9ae50*/  IMAD.MOV.U32 R0, RZ, RZ, R5 ;  /* 0x000000ffff007224 */ /* 0x000fe200078e0005 */
[----:B------:R-:W-:Y:S04]  /*9ae60*/  STL.64 [R1+0x270], R24 ;  /* 0x0002701801007387 */ /* 0x000fe80000100a00 */
[----:B------:R-:W-:Y:S01]  /*9ae70*/  STL.64 [R1+0x278], R26 ;  /* 0x0002781a01007387 */ /* 0x000fe20000100a00 */
[----:B--2---:R-:W-:Y:S03]  /*9ae80*/  HMMA.16816.F32 R8, R28, R6, R8 ;  /* 0x000000061c08723c */ /* 0x004fe60000001808 */
[----:B------:R0:W-:Y:S04]  /*9ae90*/  STL.64 [R1+0xe0], R4 ;  /* 0x0000e00401007387 */ /* 0x0001e80000100a00 */
[----:B------:R-:W-:Y:S04]  /*9aea0*/  STL.64 [R1+0x58e0], R50 ;  /* 0x0058e03201007387 */ /* 0x000fe80000100a00 */
[----:B------:R-:W-:Y:S04]  /*9aeb0*/  STL.64 [R1+0x58d8], R48 ;  /* 0x0058d83001007387 */ /* 0x000fe80000100a00 */
[----:B------:R-:W-:Y:S01]  /*9aec0*/  STL [R1+0xd8], R6 ;  /* 0x0000d80601007387 */ /* 0x000fe20000100800 */
[----:B0-----:R-:W-:-:S02]  /*9aed0*/  F2FP.F16.E5M2.UNPACK_B R4, R12 ;  /* 0x0000000cff04723e */ /* 0x001fc400020004ff */
[----:B------:R-:W-:Y:S01]  /*9aee0*/  F2FP.F16.E5M2.UNPACK_B R5, R13 ;  /* 0x0000000dff05723e */ /* 0x000fe200020004ff */
[----:B------:R-:W-:Y:S04]  /*9aef0*/  STL.64 [R1+0x290], R16 ;  /* 0x0002901001007387 */ /* 0x000fe80000100a00 */
[----:B------:R-:W-:Y:S04]  /*9af00*/  STL.64 [R1+0x298], R18 ;  /* 0x0002981201007387 */ /* 0x000fe80000100a00 */
[----:B------:R-:W-:Y:S04]  /*9af10*/  STL [R1+0x5828], R0 ;  /* 0x0058280001007387 */ /* 0x000fe80000100800 */
[----:B------:R-:W-:Y:S04]  /*9af20*/  STL [R1+0xdc], R7 ;  /* 0x0000dc0701007387 */ /* 0x000fe80000100800 */
[----:B------:R-:W-:Y:S04]  /*9af30*/  STL [R1+0xd0], R4 ;  /* 0x0000d00401007387 */ /* 0x000fe80000100800 */
[----:B------:R-:W-:Y:S04]  /*9af40*/  STL.64 [R1+0x2b0], R8 ;  /* 0x0002b00801007387 */ /* 0x000fe80000100a00 */
[----:B------:R0:W-:Y:S02]  /*9af50*/  STL.64 [R1+0x2b8], R10 ;  /* 0x0002b80a01007387 */ /* 0x0001e40000100a00 */
[----:B0-----:R-:W-:Y:S01]  /*9af60*/  HMMA.16816.F32 R8, R28, R4, R52 ;  /* 0x000000041c08723c */ /* 0x001fe20000001834 */
[----:B------:R-:W-:-:S02]  /*9af70*/  F2FP.F16.E5M2.UNPACK_B R2, R2 ;  /* 0x00000002ff02723e */ /* 0x000fc400020004ff */
[----:B------:R-:W-:-:S03]  /*9af80*/  F2FP.F16.E5M2.UNPACK_B R3, R3 ;  /* 0x00000003ff03723e */ /* 0x000fc600020004ff */
[----:B------:R-:W-:Y:S04]  /*9af90*/  STL [R1+0xd4], R5 ;  /* 0x0000d40501007387 */ /* 0x000fe80000100800 */
[----:B------:R-:W-:-:S13]  /*9afa0*/  STL [R1+0xc8], R2 ;  /* 0x0000c80201007387 */ /* 0x000fda0000100800 */
[----:B------:R-:W-:Y:S04]  /*9afb0*/  STL.64 [R1+0x2d0], R8 ;  /* 0x0002d00801007387 */ /* 0x000fe80000100a00 */
[----:B------:R0:W-:Y:S02]  /*9afc0*/  STL.64 [R1+0x2d8], R10 ;  /* 0x0002d80a01007387 */ /* 0x0001e40000100a00 */
[----:B0-----:R-:W-:Y:S01]  /*9afd0*/  HMMA.16816.F32 R8, R28, R2, R56 ;  /* 0x000000021c08723c */ /* 0x001fe20000001838 */
[----:B------:R-:W-:Y:S01]  /*9afe0*/  IMAD.MOV.U32 R0, RZ, RZ, R5 ;  /* 0x000000ffff007224 */ /* 0x000fe200078e0005 */
[----:B------:R-:W-:Y:S02]  /*9aff0*/  F2FP.F16.E5M2.UNPACK_B R6, R60 ;  /* 0x0000003cff06723e */ /* 0x000fe400020004ff */
[----:B------:R-:W-:-:S02]  /*9b000*/  F2FP.F16.E5M2.UNPACK_B R7, R61 ;  /* 0x0000003dff07723e */ /* 0x000fc400020004ff */
[----:B------:R-:W-:Y:S04]  /*9b010*/  STL [R1+0x582c], R0 ;  /* 0x00582c0001007387 */ /* 0x000fe80000100800 */
[----:B------:R-:W-:Y:S04]  /*9b020*/  STL [R1+0xcc], R3 ;  /* 0x0000cc0301007387 */ /* 0x000fe80000100800 */
[----:B------:R-:W-:Y:S09]  /*9b030*/  STL [R1+0xc0], R6 ;  /* 0x0000c00601007387 */ /* 0x000ff20000100800 */
[----:B------:R0:W-:Y:S04]  /*9b040*/  STL.64 [R1+0x2f0], R8 ;  /* 0x0002f00801007387 */ /* 0x0001e80000100a00 */
[----:B------:R1:W-:Y:S04]  /*9b050*/  STL.64 [R1+0x2f8], R10 ;  /* 0x0002f80a01007387 */ /* 0x0003e80000100a00 */
[----:B------:R-:W2:Y:S04]  /*9b060*/  LDL.LU R52, [R1+0x3d0] ;  /* 0x0003d00001347983 */ /* 0x000ea80000300800 */
[----:B------:R-:W-:Y:S04]  /*9b070*/  STL [R1+0xc4], R7 ;  /* 0x0000c40701007387 */ /* 0x000fe80000100800 */
        /* <DEDUP_REMOVED lines=11> */
[----:B------:R-:W5:Y:S04]  /*9b130*/  LDL R40, [R1+0x1cb8] ;  /* 0x001cb80001287983 */ /* 0x000f680000100800 */
[----:B------:R-:W2:Y:S04]  /*9b140*/  LDL R41, [R1+0x1cbc] ;  /* 0x001cbc0001297983 */ /* 0x000ea80000100800 */
[----:B------:R-:W3:Y:S04]  /*9b150*/  LDL.LU R32, [R1+0x570] ;  /* 0x0005700001207983 */ /* 0x000ee80000300800 */
[----:B------:R-:W3:Y:S04]  /*9b160*/  LDL.LU R33, [R1+0x574] ;  /* 0x0005740001217983 */ /* 0x000ee80000300800 */
[----:B------:R-:W3:Y:S04]  /*9b170*/  LDL.LU R34, [R1+0x578] ;  /* 0x0005780001227983 */ /* 0x000ee80000300800 */
[----:B------:R-:W3:Y:S04]  /*9b180*/  LDL.LU R35, [R1+0x57c] ;  /* 0x00057c0001237983 */ /* 0x000ee80000300800 */
[----:B------:R-:W3:Y:S04]  /*9b190*/  LDL R26, [R1+0x1cc8] ;  /* 0x001cc800011a7983 */ /* 0x000ee80000100800 */
[----:B------:R-:W3:Y:S04]  /*9b1a0*/  LDL R27, [R1+0x1ccc] ;  /* 0x001ccc00011b7983 */ /* 0x000ee80000100800 */
[----:B------:R-:W3:Y:S04]  /*9b1b0*/  LDL R24, [R1+0x1cd8] ;  /* 0x001cd80001187983 */ /* 0x000ee80000100800 */
[----:B------:R-:W3:Y:S04]  /*9b1c0*/  LDL R25, [R1+0x1cdc] ;  /* 0x001cdc0001197983 */ /* 0x000ee80000100800 */
[----:B------:R-:W3:Y:S04]  /*9b1d0*/  LDL.LU R16, [R1+0x390] ;  /* 0x0003900001107983 */ /* 0x000ee80000300800 */
[----:B------:R-:W3:Y:S04]  /*9b1e0*/  LDL.LU R17, [R1+0x394] ;  /* 0x0003940001117983 */ /* 0x000ee80000300800 */
[----:B------:R-:W3:Y:S04]  /*9b1f0*/  LDL.LU R18, [R1+0x398] ;  /* 0x0003980001127983 */ /* 0x000ee80000300800 */
[----:B------:R-:W3:Y:S04]  /*9b200*/  LDL.LU R19, [R1+0x39c] ;  /* 0x00039c0001137983 */ /* 0x000ee80000300800 */
[----:B------:R-:W3:Y:S04]  /*9b210*/  LDL R14, [R1+0x1ce8] ;  /* 0x001ce800010e7983 */ /* 0x000ee80000100800 */
[----:B------:R-:W3:Y:S04]  /*9b220*/  LDL R15, [R1+0x1cec] ;  /* 0x001cec00010f7983 */ /* 0x000ee80000100800 */
[----:B0-----:R-:W3:Y:S04]  /*9b230*/  LDL.LU R8, [R1+0x3b0] ;  /* 0x0003b00001087983 */ /* 0x001ee80000300800 */
[----:B------:R-:W3:Y:S04]  /*9b240*/  LDL.LU R9, [R1+0x3b4] ;  /* 0x0003b40001097983 */ /* 0x000ee80000300800 */
[----:B-1----:R-:W3:Y:S04]  /*9b250*/  LDL.LU R10, [R1+0x3b8] ;  /* 0x0003b800010a7983 */ /* 0x002ee80000300800 */
[----:B------:R-:W3:Y:S04]  /*9b260*/  LDL.LU R11, [R1+0x3bc] ;  /* 0x0003bc00010b7983 */ /* 0x000ee80000300800 */
[----:B------:R-:W3:Y:S01]  /*9b270*/  LDL R12, [R1+0x1cf8] ;  /* 0x001cf800010c7983 */ /* 0x000ee20000100800 */
[----:B------:R-:W-:-:S03]  /*9b280*/  IMAD.MOV.U32 R0, RZ, RZ, R3 ;  /* 0x000000ffff007224 */ /* 0x000fc600078e0003 */
[----:B------:R-:W3:Y:S04]  /*9b290*/  LDL R13, [R1+0x1cfc] ;  /* 0x001cfc00010d7983 */ /* 0x000ee80000100800 */
        /* <DEDUP_REMOVED lines=8> */
[----:B------:R0:W-:Y:S02]  /*9b320*/  STL [R1+0x5830], R0 ;  /* 0x0058300001007387 */ /* 0x0001e40000100800 */
[----:B0-----:R-:W-:Y:S01]  /*9b330*/  IMAD.MOV.U32 R0, RZ, RZ, R7 ;  /* 0x000000ffff007224 */ /* 0x001fe200078e0007 */
[----:B----4-:R-:W-:Y:S01]  /*9b340*/  HMMA.16816.F32 R36, R28, R6, R36 ;  /* 0x000000061c24723c */ /* 0x010fe20000001824 */
[----:B-----5:R-:W-:-:S02]  /*9b350*/  F2FP.F16.E5M2.UNPACK_B R4, R40 ;  /* 0x00000028ff04723e */ /* 0x020fc400020004ff */
[----:B--2---:R-:W-:-:S07]  /*9b360*/  F2FP.F16.E5M2.UNPACK_B R5, R41 ;  /* 0x00000029ff05723e */ /* 0x004fce00020004ff */
[----:B---3--:R-:W-:Y:S06]  /*9b370*/  HMMA.16816.F32 R32, R28, R4, R32 ;  /* 0x000000041c20723c */ /* 0x008fec0000001820 */
[----:B------:R0:W-:Y:S01]  /*9b380*/  STL [R1+0xb8], R4 ;  /* 0x0000b80401007387 */ /* 0x0001e20000100800 */
[----:B------:R-:W-:-:S06]  /*9b390*/  F2FP.F16.E5M2.UNPACK_B R6, R26 ;  /* 0x0000001aff06723e */ /* 0x000fcc00020004ff */
[----:B------:R-:W-:Y:S01]  /*9b3a0*/  STL.64 [R1+0x310], R36 ;  /* 0x0003102401007387 */ /* 0x000fe20000100a00 */
[----:B------:R-:W-:-:S03]  /*9b3b0*/  F2FP.F16.E5M2.UNPACK_B R7, R27 ;  /* 0x0000001bff07723e */ /* 0x000fc600020004ff */
[----:B------:R-:W-:Y:S04]  /*9b3c0*/  STL.64 [R1+0x318], R38 ;  /* 0x0003182601007387 */ /* 0x000fe80000100a00 */
[----:B------:R1:W-:Y:S01]  /*9b3d0*/  STL [R1+0x5834], R0 ;  /* 0x0058340001007387 */ /* 0x0003e20000100800 */
[----:B0-----:R-:W-:Y:S01]  /*9b3e0*/  F2FP.F16.E5M2.UNPACK_B R4, R24 ;  /* 0x00000018ff04723e */ /* 0x001fe200020004ff */
[----:B------:R-:W-:Y:S02]  /*9b3f0*/  HMMA.16816.F32 R20, R28, R6, R20 ;  /* 0x000000061c14723c */ /* 0x000fe40000001814 */
[----:B------:R0:W-:Y:S04]  /*9b400*/  STL [R1+0xbc], R5 ;  /* 0x0000bc0501007387 */ /* 0x0001e80000100800 */
[----:B------:R2:W-:Y:S01]  /*9b410*/  STL [R1+0xb0], R6 ;  /* 0x0000b00601007387 */ /* 0x0005e20000100800 */
[----:B-1----:R-:W-:-:S03]  /*9b420*/  IMAD.MOV.U32 R0, RZ, RZ, R7 ;  /* 0x000000ffff007224 */ /* 0x002fc600078e0007 */
[----:B------:R-:W-:Y:S01]  /*9b430*/  STL.64 [R1+0x330], R32 ;  /* 0x0003302001007387 */ /* 0x000fe20000100a00 */
[----:B0-----:R-:W-:-:S03]  /*9b440*/  F2FP.F16.E5M2.UNPACK_B R5, R25 ;  /* 0x00000019ff05723e */ /* 0x001fc600020004ff */
[----:B------:R-:W-:Y:S04]  /*9b450*/  STL.64 [R1+0x338], R34 ;  /* 0x0003382201007387 */ /* 0x000fe80000100a00 */
[----:B------:R0:W-:Y:S01]  /*9b460*/  STL [R1+0xb4], R7 ;  /* 0x0000b40701007387 */ /* 0x0001e20000100800 */
[----:B------:R-:W-:Y:S01]  /*9b470*/  HMMA.16816.F32 R16, R28, R4, R16 ;  /* 0x000000041c10723c */ /* 0x000fe20000001810 */
[----:B--2---:R-:W-:Y:S02]  /*9b480*/  F2FP.F16.E5M2.UNPACK_B R6, R14 ;  /* 0x0000000eff06723e */ /* 0x004fe400020004ff */
[----:B0-----:R-:W-:-:S03]  /*9b490*/  F2FP.F16.E5M2.UNPACK_B R7, R15 ;  /* 0x0000000fff07723e */ /* 0x001fc600020004ff */
[----:B------:R0:W-:Y:S04]  /*9b4a0*/  STL [R1+0xa8], R4 ;  /* 0x0000a80401007387 */ /* 0x0001e80000100800 */
[----:B------:R-:W-:Y:S01]  /*9b4b0*/  HMMA.16816.F32 R8, R28, R6, R8 ;  /* 0x000000061c08723c */ /* 0x000fe20000001808 */
[----:B------:R-:W-:Y:S04]  /*9b4c0*/  STL.64 [R1+0x350], R20 ;  /* 0x0003501401007387 */ /* 0x000fe80000100a00 */
[----:B------:R-:W-:Y:S01]  /*9b4d0*/  STL.64 [R1+0x358], R22 ;  /* 0x0003581601007387 */ /* 0x000fe20000100a00 */
[----:B0-----:R-:W-:-:S03]  /*9b4e0*/  F2FP.F16.E5M2.UNPACK_B R4, R12 ;  /* 0x0000000cff04723e */ /* 0x001fc600020004ff */
[----:B------:R0:W-:Y:S04]  /*9b4f0*/  STL [R1+0x5838], R0 ;  /* 0x0058380001007387 */ /* 0x0001e80000100800 */
[----:B------:R1:W-:Y:S04]  /*9b500*/  STL [R1+0xac], R5 ;  /* 0x0000ac0501007387 */ /* 0x0003e80000100800 */
[----:B------:R-:W-:Y:S01]  /*9b510*/  STL [R1+0xa0], R6 ;  /* 0x0000a00601007387 */ /* 0x000fe20000100800 */
[----:B0-----:R-:W-:-:S03]  /*9b520*/  IMAD.MOV.U32 R0, RZ, RZ, R5 ;  /* 0x000000ffff007224 */ /* 0x001fc600078e0005 */
[----:B------:R-:W-:Y:S01]  /*9b530*/  STL.64 [R1+0x370], R16 ;  /* 0x0003701001007387 */ /* 0x000fe20000100a00 */
[----:B-1----:R-:W-:-:S03]  /*9b540*/  F2FP.F16.E5M2.UNPACK_B R5, R13 ;  /* 0x0000000dff05723e */ /* 0x002fc600020004ff */
[----:B------:R-:W-:Y:S01]  /*9b550*/  STL.64 [R1+0x378], R18 ;  /* 0x0003781201007387 */ /* 0x000fe20000100a00 */
[----:B------:R-:W-:-:S03]  /*9b560*/  F2FP.F16.E5M2.UNPACK_B R2, R2 ;  /* 0x00000002ff02723e */ /* 0x000fc600020004ff */
[----:B------:R-:W-:Y:S01]  /*9b570*/  STL [R1+0x583c], R0 ;  /* 0x00583c0001007387 */ /* 0x000fe20000100800 */
[----:B------:R-:W-:-:S03]  /*9b580*/  F2FP.F16.E5M2.UNPACK_B R3, R3 ;  /* 0x00000003ff03723e */ /* 0x000fc600020004ff */
[----:B------:R-:W-:Y:S04]  /*9b590*/  STL [R1+0xa4], R7 ;  /* 0x0000a40701007387 */ /* 0x000fe80000100800 */
[----:B------:R-:W-:Y:S04]  /*9b5a0*/  STL [R1+0x98], R4 ;  /* 0x0000980401007387 */ /* 0x000fe80000100800 */
[----:B------:R-:W-:Y:S04]  /*9b5b0*/  STL.64 [R1+0x390], R8 ;  /* 0x0003900801007387 */ /* 0x000fe80000100a00 */
[----:B------:R0:W-:Y:S01]  /*9b5c0*/  STL.64 [R1+0x398], R10 ;  /* 0x0003980a01007387 */ /* 0x0001e20000100a00 */
[C---:B------:R-:W-:Y:S06]  /*9b5d0*/  HMMA.16816.F32 R12, R28.reuse, R2, R56 ;  /* 0x000000021c0c723c */ /* 0x040fec0000001838 */
[----:B0-----:R-:W-:Y:S01]  /*9b5e0*/  HMMA.16816.F32 R8, R28, R4, R52 ;  /* 0x000000041c08723c */ /* 0x001fe20000001834 */
[----:B------:R-:W-:Y:S01]  /*9b5f0*/  IMAD.MOV.U32 R0, RZ, RZ, R7 ;  /* 0x000000ffff007224 */ /* 0x000fe200078e0007 */
[----:B------:R-:W-:-:S04]  /*9b600*/  F2FP.F16.E5M2.UNPACK_B R6, R60 ;  /* 0x0000003cff06723e */ /* 0x000fc800020004ff */
[----:B------:R-:W-:Y:S04]  /*9b610*/  STL [R1+0x5840], R0 ;  /* 0x0058400001007387 */ /* 0x000fe80000100800 */
[----:B------:R-:W-:Y:S04]  /*9b620*/  STL [R1+0x9c], R5 ;  /* 0x00009c0501007387 */ /* 0x000fe80000100800 */
[----:B------:R-:W-:Y:S01]  /*9b630*/  STL [R1+0x90], R2 ;  /* 0x0000900201007387 */ /* 0x000fe20000100800 */
[----:B------:R-:W-:-:S08]  /*9b640*/  F2FP.F16.E5M2.UNPACK_B R7, R61 ;  /* 0x0000003dff07723e */ /* 0x000fd000020004ff */
[----:B------:R0:W-:Y:S04]  /*9b650*/  STL.64 [R1+0x3b0], R8 ;  /* 0x0003b00801007387 */ /* 0x0001e80000100a00 */
[----:B------:R1:W-:Y:S04]  /*9b660*/  STL.64 [R1+0x3b8], R10 ;  /* 0x0003b80a01007387 */ /* 0x0003e80000100a00 */
[----:B------:R2:W-:Y:S04]  /*9b670*/  STL [R1+0x94], R3 ;  /* 0x0000940301007387 */ /* 0x0005e80000100800 */
[----:B0-----:R-:W3:Y:S04]  /*9b680*/  LDL.LU R8, [R1+0x870] ;  /* 0x0008700001087983 */ /* 0x001ee80000300800 */
[----:B------:R0:W-:Y:S04]  /*9b690*/  STL.64 [R1+0x3d0], R12 ;  /* 0x0003d00c01007387 */ /* 0x0001e80000100a00 */
[----:B------:R4:W-:Y:S04]  /*9b6a0*/  STL.64 [R1+0x3d8], R14 ;  /* 0x0003d80e01007387 */ /* 0x0009e80000100a00 */
[----:B------:R5:W-:Y:S04]  /*9b6b0*/  STL [R1+0x88], R6 ;  /* 0x0000880601007387 */ /* 0x000be80000100800 */
[----:B------:R-:W3:Y:S04]  /*9b6c0*/  LDL.LU R9, [R1+0x874] ;  /* 0x0008740001097983 */ /* 0x000ee80000300800 */
[----:B------:R5:W-:Y:S04]  /*9b6d0*/  STL [R1+0x8c], R7 ;  /* 0x00008c0701007387 */ /* 0x000be80000100800 */
[----:B-1----:R-:W3:Y:S04]  /*9b6e0*/  LDL.LU R10, [R1+0x878] ;  /* 0x00087800010a7983 */ /* 0x002ee80000300800 */
[----:B------:R-:W3:Y:S04]  /*9b6f0*/  LDL.LU R11, [R1+0x87c] ;  /* 0x00087c00010b7983 */ /* 0x000ee80000300800 */
[----:B------:R-:W3:Y:S04]  /*9b700*/  LDL.LU R20, [R1+0x7d0] ;  /* 0x0007d00001147983 */ /* 0x000ee80000300800 */
[----:B------:R-:W3:Y:S04]  /*9b710*/  LDL.LU R21, [R1+0x7d4] ;  /* 0x0007d40001157983 */ /* 0x000ee80000300800 */
[----:B------:R-:W3:Y:S04]  /*9b720*/  LDL.LU R22, [R1+0x7d8] ;  /* 0x0007d80001167983 */ /* 0x000ee80000300800 */
[----:B------:R-:W3:Y:S04]  /*9b730*/  LDL.LU R23, [R1+0x7dc] ;  /* 0x0007dc0001177983 */ /* 0x000ee80000300800 */
[----:B------:R-:W5:Y:S04]  /*9b740*/  LDL R60, [R1+0x1d28] ;  /* 0x001d2800013c7983 */ /* 0x000f680000100800 */
[----:B------:R-:W3:Y:S04]  /*9b750*/  LDL R61, [R1+0x1d2c] ;  /* 0x001d2c00013d7983 */ /* 0x000ee80000100800 */
        /* <DEDUP_REMOVED lines=17> */
[----:B--2---:R-:W2:Y:S04]  /*9b870*/  LDL R3, [R1+0x1d5c] ;  /* 0x001d5c0001037983 */ /* 0x004ea80000100800 */
[----:B------:R-:W2:Y:S04]  /*9b880*/  LDL R16, [R1+0x1d68] ;  /* 0x001d680001107983 */ /* 0x000ea80000100800 */
[----:B------:R-:W2:Y:S04]  /*9b890*/  LDL R17, [R1+0x1d6c] ;  /* 0x001d6c0001117983 */ /* 0x000ea80000100800 */
[----:B0-----:R-:W2:Y:S04]  /*9b8a0*/  LDL.LU R12, [R1+0x820] ;  /* 0x00082000010c7983 */ /* 0x001ea80000300800 */
[----:B------:R-:W2:Y:S04]  /*9b8b0*/  LDL.LU R13, [R1+0x824] ;  /* 0x00082400010d7983 */ /* 0x000ea80000300800 */
[----:B----4-:R-:W4:Y:S04]  /*9b8c0*/  LDL.LU R14, [R1+0x828] ;  /* 0x00082800010e7983 */ /* 0x010f280000300800 */
[----:B------:R-:W4:Y:S04]  /*9b8d0*/  LDL.LU R15, [R1+0x82c] ;  /* 0x00082c00010f7983 */ /* 0x000f280000300800 */
[----:B------:R-:W4:Y:S04]  /*9b8e0*/  LDL R52, [R1+0x1d78] ;  /* 0x001d780001347983 */ /* 0x000f280000100800 */
[----:B------:R-:W4:Y:S04]  /*9b8f0*/  LDL R53, [R1+0x1d7c] ;  /* 0x001d7c0001357983 */ /* 0x000f280000100800 */
[----:B------:R-:W4:Y:S04]  /*9b900*/  LDL R54, [R1+0x1d88] ;  /* 0x001d880001367983 */ /* 0x000f280000100800 */
[----:B------:R-:W4:Y:S04]  /*9b910*/  LDL R55, [R1+0x1d8c] ;  /* 0x001d8c0001377983 */ /* 0x000f280000100800 */
[----:B------:R-:W4:Y:S04]  /*9b920*/  LDL.LU R56, [R1+0x8c0] ;  /* 0x0008c00001387983 */ /* 0x000f280000300800 */
[----:B------:R-:W4:Y:S04]  /*9b930*/  LDL.LU R57, [R1+0x8c4] ;  /* 0x0008c40001397983 */ /* 0x000f280000300800 */
[----:B------:R-:W4:Y:S04]  /*9b940*/  LDL.LU R58, [R1+0x8c8] ;  /* 0x0008c800013a7983 */ /* 0x000f280000300800 */
[----:B------:R-:W4:Y:S01]  /*9b950*/  LDL.LU R59, [R1+0x8cc] ;  /* 0x0008cc00013b7983 */ /* 0x000f220000300800 */
[----:B-----5:R-:W-:-:S03]  /*9b960*/  F2FP.F16.E5M2.UNPACK_B R4, R60 ;  /* 0x0000003cff04723e */ /* 0x020fc600020004ff */
[----:B------:R-:W5:Y:S01]  /*9b970*/  LDL R60, [R1+0x1d98] ;  /* 0x001d9800013c7983 */ /* 0x000f620000100800 */
[----:B---3--:R-:W-:-:S03]  /*9b980*/  F2FP.F16.E5M2.UNPACK_B R5, R61 ;  /* 0x0000003dff05723e */ /* 0x008fc600020004ff */
[----:B------:R-:W3:Y:S01]  /*9b990*/  LDL R61, [R1+0x1d9c] ;  /* 0x001d9c00013d7983 */ /* 0x000ee20000100800 */
[----:B------:R-:W-:Y:S01]  /*9b9a0*/  IMAD.MOV.U32 R0, RZ, RZ, R7 ;  /* 0x000000ffff007224 */ /* 0x000fe200078e0007 */
[C---:B------:R-:W-:Y:S06]  /*9b9b0*/  HMMA.16816.F32 R40, R28.reuse, R6, R40 ;  /* 0x000000061c28723c */ /* 0x040fec0000001828 */
[----:B------:R-:W-:Y:S01]  /*9b9c0*/  HMMA.16816.F32 R32, R28, R4, R32 ;  /* 0x000000041c20723c */ /* 0x000fe20000001820 */
[----:B------:R-:W-:Y:S02]  /*9b9d0*/  F2FP.F16.E5M2.UNPACK_B R6, R36 ;  /* 0x00000024ff06723e */ /* 0x000fe400020004ff */
[----:B------:R-:W-:-:S03]  /*9b9e0*/  F2FP.F16.E5M2.UNPACK_B R7, R37 ;  /* 0x00000025ff07723e */ /* 0x000fc600020004ff */
[----:B------:R0:W-:Y:S04]  /*9b9f0*/  STL [R1+0x80], R4 ;  /* 0x0000800401007387 */ /* 0x0001e80000100800 */
[----:B------:R1:W-:Y:S07]  /*9ba00*/  STL [R1+0x84], R5 ;  /* 0x0000840501007387 */ /* 0x0003ee0000100800 */
[----:B------:R-:W-:Y:S01]  /*9ba10*/  STL.64 [R1+0x3f0], R40 ;  /* 0x0003f02801007387 */ /* 0x000fe20000100a00 */
[----:B------:R-:W-:Y:S03]  /*9ba20*/  HMMA.16816.F32 R24, R28, R6, R24 ;  /* 0x000000061c18723c */ /* 0x000fe60000001818 */
[----:B------:R-:W-:Y:S01]  /*9ba30*/  STL.64 [R1+0x3f8], R42 ;  /* 0x0003f82a01007387 */ /* 0x000fe20000100a00 */
[----:B0-----:R-:W-:-:S02]  /*9ba40*/  F2FP.F16.E5M2.UNPACK_B R4, R18 ;  /* 0x00000012ff04723e */ /* 0x001fc400020004ff */
[----:B-1----:R-:W-:Y:S01]  /*9ba50*/  F2FP.F16.E5M2.UNPACK_B R5, R19 ;  /* 0x00000013ff05723e */ /* 0x002fe200020004ff */
[----:B------:R0:W-:Y:S04]  /*9ba60*/  STL [R1+0x5844], R0 ;  /* 0x0058440001007387 */ /* 0x0001e80000100800 */
[----:B------:R-:W-:Y:S01]  /*9ba70*/  STL [R1+0x78], R6 ;  /* 0x0000780601007387 */ /* 0x000fe20000100800 */
[----:B------:R-:W-:-:S03]  /*9ba80*/  F2FP.F16.E5M2.UNPACK_B R2, R2 ;  /* 0x00000002ff02723e */ /* 0x000fc600020004ff */
[----:B------:R-:W-:Y:S01]  /*9ba90*/  STL.64 [R1+0x410], R32 ;  /* 0x0004102001007387 */ /* 0x000fe20000100a00 */
[----:B0-----:R-:W-:-:S03]  /*9baa0*/  IMAD.MOV.U32 R0, RZ, RZ, R7 ;  /* 0x000000ffff007224 */ /* 0x001fc600078e0007 */
[----:B------:R-:W-:Y:S01]  /*9bab0*/  STL.64 [R1+0x418], R34 ;  /* 0x0004182201007387 */ /* 0x000fe20000100a00 */
[----:B--2---:R-:W-:-:S03]  /*9bac0*/  F2FP.F16.E5M2.UNPACK_B R3, R3 ;  /* 0x00000003ff03723e */ /* 0x004fc600020004ff */
[----:B------:R-:W-:Y:S01]  /*9bad0*/  STL [R1+0x7c], R7 ;  /* 0x00007c0701007387 */ /* 0x000fe20000100800 */
[----:B------:R-:W-:Y:S06]  /*9bae0*/  HMMA.16816.F32 R20, R28, R4, R20 ;  /* 0x000000041c14723c */ /* 0x000fec0000001814 */
[----:B------:R0:W-:Y:S04]  /*9baf0*/  STL [R1+0x70], R4 ;  /* 0x0000700401007387 */ /* 0x0001e80000100800 */
[----:B------:R-:W-:Y:S04]  /*9bb00*/  STL.64 [R1+0x430], R24 ;  /* 0x0004301801007387 */ /* 0x000fe80000100a00 */
[----:B------:R-:W-:Y:S01]  /*9bb10*/  STL.64 [R1+0x438], R26 ;  /* 0x0004381a01007387 */ /* 0x000fe20000100a00 */
[----:B0-----:R-:W-:-:S03]  /*9bb20*/  F2FP.F16.E5M2.UNPACK_B R4, R16 ;  /* 0x00000010ff04723e */ /* 0x001fc600020004ff */
[----:B------:R-:W-:Y:S01]  /*9bb30*/  STL [R1+0x5848], R0 ;  /* 0x0058480001007387 */ /* 0x000fe20000100800 */
[----:B----4-:R-:W-:Y:S03]  /*9bb40*/  HMMA.16816.F32 R12, R28, R2, R12 ;  /* 0x000000021c0c723c */ /* 0x010fe6000000180c */
[----:B------:R0:W-:Y:S02]  /*9bb50*/  STL [R1+0x74], R5 ;  /* 0x0000740501007387 */ /* 0x0001e40000100800 */
[----:B0-----:R-:W-:-:S07]  /*9bb60*/  F2FP.F16.E5M2.UNPACK_B R5, R17 ;  /* 0x00000011ff05723e */ /* 0x001fce00020004ff */
[----:B------:R-:W-:Y:S01]  /*9bb70*/  HMMA.16816.F32 R8, R28, R4, R8 ;  /* 0x000000041c08723c */ /* 0x000fe20000001808 */
[----:B------:R0:W-:Y:S01]  /*9bb80*/  STL [R1+0x68], R2 ;  /* 0x0000680201007387 */ /* 0x0001e20000100800 */
[----:B------:R-:W-:-:S03]  /*9bb90*/  IMAD.MOV.U32 R0, RZ, RZ, R3 ;  /* 0x000000ffff007224 */ /* 0x000fc600078e0003 */
[----:B------:R-:W-:Y:S04]  /*9bba0*/  STL.64 [R1+0x460], R20 ;  /* 0x0004601401007387 */ /* 0x000fe80000100a00 */
[----:B------:R-:W-:Y:S01]  /*9bbb0*/  STL.64 [R1+0x468], R22 ;  /* 0x0004681601007387 */ /* 0x000fe20000100a00 */
[----:B0-----:R-:W-:-:S03]  /*9bbc0*/  F2FP.F16.E5M2.UNPACK_B R2, R52 ;  /* 0x00000034ff02723e */ /* 0x001fc600020004ff */
[----:B------:R0:W-:Y:S04]  /*9bbd0*/  STL [R1+0x6c], R3 ;  /* 0x00006c0301007387 */ /* 0x0001e80000100800 */
[----:B------:R-:W-:Y:S04]  /*9bbe0*/  STL [R1+0x60], R4 ;  /* 0x0000600401007387 */ /* 0x000fe80000100800 */
[----:B------:R-:W-:Y:S01]  /*9bbf0*/  STL.64 [R1+0x480], R12 ;  /* 0x0004800c01007387 */ /* 0x000fe20000100a00 */
[----:B0-----:R-:W-:-:S03]  /*9bc00*/  F2FP.F16.E5M2.UNPACK_B R3, R53 ;  /* 0x00000035ff03723e */ /* 0x001fc600020004ff */
[----:B------:R-:W-:Y:S04]  /*9bc10*/  STL.64 [R1+0x488], R14 ;  /* 0x0004880e01007387 */ /* 0x000fe80000100a00 */
[----:B------:R-:W-:Y:S04]  /*9bc20*/  STL [R1+0x584c], R0 ;  /* 0x00584c0001007387 */ /* 0x000fe80000100800 */
[----:B------:R-:W-:Y:S04]  /*9bc30*/  STL [R1+0x64], R5 ;  /* 0x0000640501007387 */ /* 0x000fe80000100800 */
[----:B------:R-:W-:Y:S04]  /*9bc40*/  STL [R1+0x58], R2 ;  /* 0x0000580201007387 */ /* 0x000fe80000100800 */
[----:B------:R-:W-:Y:S04]  /*9bc50*/  STL.64 [R1+0x4a0], R8 ;  /* 0x0004a00801007387 */ /* 0x000fe80000100a00 */
[----:B------:R0:W-:Y:S02]  /*9bc60*/  STL.64 [R1+0x4a8], R10 ;  /* 0x0004a80a01007387 */ /* 0x0001e40000100a00 */
[----:B0-----:R-:W-:Y:S01]  /*9bc70*/  HMMA.16816.F32 R8, R28, R2, R56 ;  /* 0x000000021c08723c */ /* 0x001fe20000001838 */
[----:B------:R-:W-:-:S05]  /*9bc80*/  F2FP.F16.E5M2.UNPACK_B R6, R54 ;  /* 0x00000036ff06723e */ /* 0x000fca00020004ff */
[----:B------:R-:W-:Y:S01]  /*9bc90*/  IMAD.MOV.U32 R0, RZ, RZ, R3 ;  /* 0x000000ffff007224 */ /* 0x000fe200078e0003 */
[----:B------:R-:W-:Y:S01]  /*9bca0*/  F2FP.F16.E5M2.UNPACK_B R7, R55 ;  /* 0x00000037ff07723e */ /* 0x000fe200020004ff */
[----:B------:R-:W-:Y:S04]  /*9bcb0*/  STL [R1+0x5c], R3 ;  /* 0x00005c0301007387 */ /* 0x000fe80000100800 */
[----:B------:R-:W-:Y:S11]  /*9bcc0*/  STL [R1+0x50], R6 ;  /* 0x0000500601007387 */ /* 0x000ff60000100800 */
[----:B------:R0:W-:Y:S04]  /*9bcd0*/  STL.64 [R1+0x4c0], R8 ;  /* 0x0004c00801007387 */ /* 0x0001e80000100a00 */
[----:B------:R1:W-:Y:S04]  /*9bce0*/  STL.64 [R1+0x4c8], R10 ;  /* 0x0004c80a01007387 */ /* 0x0003e80000100a00 */
[----:B------:R2:W-:Y:S04]  /*9bcf0*/  STL [R1+0x5850], R0 ;  /* 0x0058500001007387 */ /* 0x0005e80000100800 */
[----:B------:R4:W-:Y:S04]  /*9bd00*/  STL [R1+0x54], R7 ;  /* 0x0000540701007387 */ /* 0x0009e80000100800 */
[----:B------:R-:W4:Y:S04]  /*9bd10*/  LDL.LU R52, [R1+0x5f0] ;  /* 0x0005f00001347983 */ /* 0x000f280000300800 */
[----:B------:R-:W4:Y:S01]  /*9bd20*/  LDL.LU R53, [R1+0x5f4] ;  /* 0x0005f40001357983 */ /* 0x000f220000300800 */
[----:B-----5:R-:W-:-:S02]  /*9bd30*/  F2FP.F16.E5M2.UNPACK_B R4, R60 ;  /* 0x0000003cff04723e */ /* 0x020fc400020004ff */
[----:B---3--:R-:W-:-:S03]  /*9bd40*/  F2FP.F16.E5M2.UNPACK_B R5, R61 ;  /* 0x0000003dff05723e */ /* 0x008fc600020004ff */
[----:B------:R3:W-:Y:S04]  /*9bd50*/  STL [R1+0x48], R4 ;  /* 0x0000480401007387 */ /* 0x0007e80000100800 */
[----:B------:R-:W5:Y:S04]  /*9bd60*/  LDL.LU R54, [R1+0x5f8] ;  /* 0x0005f80001367983 */ /* 0x000f680000300800 */
[----:B------:R3:W-:Y:S04]  /*9bd70*/  STL [R1+0x4c], R5 ;  /* 0x00004c0501007387 */ /* 0x0007e80000100800 */
[----:B------:R-:W5:Y:S04]  /*9bd80*/  LDL.LU R55, [R1+0x5fc] ;  /* 0x0005fc0001377983 */ /* 0x000f680000300800 */
[----:B------:R-:W5:Y:S04]  /*9bd90*/  LDL R12, [R1+0x1df8] ;  /* 0x001df800010c7983 */ /* 0x000f680000100800 */
        /* <DEDUP_REMOVED lines=30> */
[----:B------:R-:W5:Y:S04]  /*9bf80*/  LDL R24, [R1+0x1dd8] ;  /* 0x001dd80001187983 */ /* 0x000f680000100800 */
[----:B------:R-:W5:Y:S04]  /*9bf90*/  LDL R25, [R1+0x1ddc] ;  /* 0x001ddc0001197983 */ /* 0x000f680000100800 */
        /* <DEDUP_REMOVED lines=14> */
[----:B------:R-:W5:Y:S01]  /*9c080*/  LDL.LU R59, [R1+0x125c] ;  /* 0x00125c00013b7983 */ /* 0x000f620000300800 */
[----:B--2---:R-:W-:Y:S01]  /*9c090*/  IMAD.MOV.U32 R0, RZ, RZ, R5 ;  /* 0x000000ffff007224 */ /* 0x004fe200078e0005 */
[C---:B---3--:R-:W-:Y:S06]  /*9c0a0*/  HMMA.16816.F32 R44, R28.reuse, R4, R44 ;  /* 0x000000041c2c723c */ /* 0x048fec000000182c */
[----:B----4-:R-:W-:Y:S07]  /*9c0b0*/  HMMA.16816.F32 R48, R28, R6, R48 ;  /* 0x000000061c30723c */ /* 0x010fee0000001830 */
[----:B-----5:R-:W-:-:S02]  /*9c0c0*/  F2FP.F16.E5M2.UNPACK_B R6, R42 ;  /* 0x0000002aff06723e */ /* 0x020fc400020004ff */
[----:B------:R-:W-:-:S07]  /*9c0d0*/  F2FP.F16.E5M2.UNPACK_B R7, R43 ;  /* 0x0000002bff07723e */ /* 0x000fce00020004ff */
[----:B------:R-:W-:Y:S01]  /*9c0e0*/  HMMA.16816.F32 R36, R28, R6, R36 ;  /* 0x000000061c24723c */ /* 0x000fe20000001824 */
[----:B------:R-:W-:Y:S02]  /*9c0f0*/  F2FP.F16.E5M2.UNPACK_B R4, R40 ;  /* 0x00000028ff04723e */ /* 0x000fe400020004ff */
[----:B------:R-:W-:-:S04]  /*9c100*/  F2FP.F16.E5M2.UNPACK_B R5, R41 ;  /* 0x00000029ff05723e */ /* 0x000fc800020004ff */
[----:B------:R-:W-:Y:S04]  /*9c110*/  STL.64 [R1+0x4e0], R48 ;  /* 0x0004e03001007387 */ /* 0x000fe80000100a00 */
[----:B------:R-:W-:Y:S01]  /*9c120*/  STL.64 [R1+0x4e8], R50 ;  /* 0x0004e83201007387 */ /* 0x000fe20000100a00 */
[----:B------:R-:W-:Y:S03]  /*9c130*/  HMMA.16816.F32 R32, R28, R4, R32 ;  /* 0x000000041c20723c */ /* 0x000fe60000001820 */
[----:B------:R0:W-:Y:S04]  /*9c140*/  STL [R1+0x40], R6 ;  /* 0x0000400601007387 */ /* 0x0001e80000100800 */
[----:B------:R-:W-:Y:S04]  /*9c150*/  STL.64 [R1+0x500], R44 ;  /* 0x0005002c01007387 */ /* 0x000fe80000100a00 */
[----:B------:R-:W-:Y:S04]  /*9c160*/  STL.64 [R1+0x508], R46 ;  /* 0x0005082e01007387 */ /* 0x000fe80000100a00 */
[----:B------:R1:W-:Y:S01]  /*9c170*/  STL [R1+0x5854], R0 ;  /* 0x0058540001007387 */ /* 0x0003e20000100800 */
[----:B0-----:R-:W-:-:S03]  /*9c180*/  F2FP.F16.E5M2.UNPACK_B R6, R26 ;  /* 0x0000001aff06723e */ /* 0x001fc600020004ff */
[----:B------:R0:W-:Y:S04]  /*9c190*/  STL [R1+0x44], R7 ;  /* 0x0000440701007387 */ /* 0x0001e80000100800 */
[----:B------:R2:W-:Y:S01]  /*9c1a0*/  STL [R1+0x38], R4 ;  /* 0x0000380401007387 */ /* 0x0005e20000100800 */
[----:B-1----:R-:W-:-:S03]  /*9c1b0*/  IMAD.MOV.U32 R0, RZ, RZ, R7 ;  /* 0x000000ffff007224 */ /* 0x002fc600078e0007 */
[----:B------:R-:W-:Y:S01]  /*9c1c0*/  STL.64 [R1+0x530], R36 ;  /* 0x0005302401007387 */ /* 0x000fe20000100a00 */
[----:B0-----:R-:W-:-:S03]  /*9c1d0*/  F2FP.F16.E5M2.UNPACK_B R7, R27 ;  /* 0x0000001bff07723e */ /* 0x001fc600020004ff */
[----:B------:R-:W-:Y:S01]  /*9c1e0*/  STL.64 [R1+0x538], R38 ;  /* 0x0005382601007387 */ /* 0x000fe20000100a00 */
[----:B--2---:R-:W-:-:S03]  /*9c1f0*/  F2FP.F16.E5M2.UNPACK_B R4, R24 ;  /* 0x00000018ff04723e */ /* 0x004fc600020004ff */
[----:B------:R-:W-:Y:S04]  /*9c200*/  STL [R1+0x58a0], R0 ;  /* 0x0058a00001007387 */ /* 0x000fe80000100800 */
[----:B------:R0:W-:Y:S01]  /*9c210*/  STL [R1+0x3c], R5 ;  /* 0x00003c0501007387 */ /* 0x0001e20000100800 */
[----:B------:R-:W-:Y:S06]  /*9c220*/  HMMA.16816.F32 R20, R28, R6, R20 ;  /* 0x000000061c14723c */ /* 0x000fec0000001814 */
[----:B------:R1:W-:Y:S04]  /*9c230*/  STL [R1+0x30], R6 ;  /* 0x0000300601007387 */ /* 0x0003e80000100800 */
[----:B------:R-:W-:Y:S01]  /*9c240*/  STL.64 [R1+0x550], R32 ;  /* 0x0005502001007387 */ /* 0x000fe20000100a00 */
[----:B0-----:R-:W-:-:S03]  /*9c250*/  F2FP.F16.E5M2.UNPACK_B R5, R25 ;  /* 0x00000019ff05723e */ /* 0x001fc600020004ff */
[----:B------:R-:W-:Y:S01]  /*9c260*/  STL.64 [R1+0x558], R34 ;  /* 0x0005582201007387 */ /* 0x000fe20000100a00 */
[----:B-1----:R-:W-:-:S03]  /*9c270*/  F2FP.F16.E5M2.UNPACK_B R6, R14 ;  /* 0x0000000eff06723e */ /* 0x002fc600020004ff */
[----:B------:R0:W-:Y:S01]  /*9c280*/  STL [R1+0x34], R7 ;  /* 0x0000340701007387 */ /* 0x0001e20000100800 */
[----:B------:R-:W-:Y:S01]  /*9c290*/  HMMA.16816.F32 R16, R28, R4, R16 ;  /* 0x000000041c10723c */ /* 0x000fe20000001810 */
[----:B0-----:R-:W-:-:S07]  /*9c2a0*/  F2FP.F16.E5M2.UNPACK_B R7, R15 ;  /* 0x0000000fff07723e */ /* 0x001fce00020004ff */
[----:B------:R-:W-:Y:S01]  /*9c2b0*/  HMMA.16816.F32 R8, R28, R6, R8 ;  /* 0x000000061c08723c */ /* 0x000fe20000001808 */
[----:B------:R0:W-:Y:S04]  /*9c2c0*/  STL [R1+0x28], R4 ;  /* 0x0000280401007387 */ /* 0x0001e80000100800 */
        /* <DEDUP_REMOVED lines=20> */
[----:B------:R-:W-:-:S05]  /*9c410*/  F2FP.F16.E5M2.UNPACK_B R6, R60 ;  /* 0x0000003cff06723e */ /* 0x000fca00020004ff */
[----:B------:R0:W-:Y:S01]  /*9c420*/  STL [R1+0x14], R3 ;  /* 0x0000140301007387 */ /* 0x0001e20000100800 */
[----:B------:R-:W-:-:S03]  /*9c430*/  F2FP.F16.E5M2.UNPACK_B R7, R61 ;  /* 0x0000003dff07723e */ /* 0x000fc600020004ff */
[----:B------:R-:W2:-:S13]  /*9c440*/  LDL.LU R12, [R1+0x12e0] ;  /* 0x0012e000010c7983 */ /* 0x000e9a0000300800 */
[----:B------:R1:W-:Y:S04]  /*9c450*/  STL.64 [R1+0x620], R8 ;  /* 0x0006200801007387 */ /* 0x0003e80000100a00 */
[----:B------:R3:W-:Y:S04]  /*9c460*/  STL.64 [R1+0x628], R10 ;  /* 0x0006280a01007387 */ /* 0x0007e80000100a00 */
[----:B------:R-:W-:Y:S04]  /*9c470*/  STL [R1+0x8], R6 ;  /* 0x0000080601007387 */ /* 0x000fe80000100800 */
[----:B------:R-:W2:Y:S04]  /*9c480*/  LDL.LU R13, [R1+0x12e4] ;  /* 0x0012e400010d7983 */ /* 0x000ea80000300800 */
[----:B------:R-:W-:Y:S04]  /*9c490*/  STL [R1+0xc], R7 ;  /* 0x00000c0701007387 */ /* 0x000fe80000100800 */
[----:B------:R-:W2:Y:S04]  /*9c4a0*/  LDL.LU R14, [R1+0x12e8] ;  /* 0x0012e800010e7983 */ /* 0x000ea80000300800 */
[----:B------:R-:W2:Y:S04]  /*9c4b0*/  LDL.LU R15, [R1+0x12ec] ;  /* 0x0012ec00010f7983 */ /* 0x000ea80000300800 */
        /* <DEDUP_REMOVED lines=12> */
[----:B------:R-:W4:Y:S04]  /*9c580*/  LDL.LU R48, [R1+0x1270] ;  /* 0x0012700001307983 */ /* 0x000f280000300800 */
[----:B------:R-:W4:Y:S04]  /*9c590*/  LDL.LU R49, [R1+0x1274] ;  /* 0x0012740001317983 */ /* 0x000f280000300800 */
[----:B------:R-:W4:Y:S04]  /*9c5a0*/  LDL.LU R50, [R1+0x1278] ;  /* 0x0012780001327983 */ /* 0x000f280000300800 */
[----:B------:R-:W4:Y:S04]  /*9c5b0*/  LDL.LU R51, [R1+0x127c] ;  /* 0x00127c0001337983 */ /* 0x000f280000300800 */
[----:B------:R-:W5:Y:S04]  /*9c5c0*/  LDL R4, [R1+0x1e28] ;  /* 0x001e280001047983 */ /* 0x000f680000100800 */
[----:B------:R-:W2:Y:S04]  /*9c5d0*/  LDL R5, [R1+0x1e2c] ;  /* 0x001e2c0001057983 */ /* 0x000ea80000100800 */
[----:B------:R-:W4:Y:S04]  /*9c5e0*/  LDL.LU R44, [R1+0x1260] ;  /* 0x00126000012c7983 */ /* 0x000f280000300800 */
[----:B------:R-:W4:Y:S04]  /*9c5f0*/  LDL.LU R45, [R1+0x1264] ;  /* 0x00126400012d7983 */ /* 0x000f280000300800 */
[----:B------:R-:W4:Y:S04]  /*9c600*/  LDL.LU R46, [R1+0x1268] ;  /* 0x00126800012e7983 */ /* 0x000f280000300800 */
[----:B------:R-:W4:Y:S04]  /*9c610*/  LDL.LU R47, [R1+0x126c] ;  /* 0x00126c00012f7983 */ /* 0x000f280000300800 */
[----:B------:R-:W2:Y:S04]  /*9c620*/  LDL R60, [R1+0x1e38] ;  /* 0x001e3800013c7983 */ /* 0x000ea80000100800 */
[----:B------:R-:W2:Y:S04]  /*9c630*/  LDL R61, [R1+0x1e3c] ;  /* 0x001e3c00013d7983 */ /* 0x000ea80000100800 */
[----:B------:R-:W2:Y:S04]  /*9c640*/  LDL R58, [R1+0x1e48] ;  /* 0x001e4800013a7983 */ /* 0x000ea80000100800 */
[----:B------:R-:W2:Y:S04]  /*9c650*/  LDL R59, [R1+0x1e4c] ;  /* 0x001e4c00013b7983 */ /* 0x000ea80000100800 */
[----:B------:R-:W2:Y:S04]  /*9c660*/  LDL R56, [R1+0x1e58] ;  /* 0x001e580001387983 */ /* 0x000ea80000100800 */
[----:B------:R-:W2:Y:S04]  /*9c670*/  LDL R57, [R1+0x1e5c] ;  /* 0x001e5c0001397983 */ /* 0x000ea80000100800 */
[----:B------:R-:W2:Y:S04]  /*9c680*/  LDL.LU R36, [R1+0x1290] ;  /* 0x0012900001247983 */ /* 0x000ea80000300800 */
[----:B------:R-:W2:Y:S04]  /*9c690*/  LDL.LU R37, [R1+0x1294] ;  /* 0x0012940001257983 */ /* 0x000ea80000300800 */
[----:B------:R-:W2:Y:S04]  /*9c6a0*/  LDL.LU R38, [R1+0x1298] ;  /* 0x0012980001267983 */ /* 0x000ea80000300800 */
[----:B------:R-:W2:Y:S04]  /*9c6b0*/  LDL.LU R39, [R1+0x129c] ;  /* 0x00129c0001277983 */ /* 0x000ea80000300800 */
        /* <DEDUP_REMOVED lines=10> */
[----:B-1----:R-:W2:Y:S04]  /*9c760*/  LDL R8, [R1+0x1e98] ;  /* 0x001e980001087983 */ /* 0x002ea80000100800 */
[----:B------:R-:W2:Y:S04]  /*9c770*/  LDL R9, [R1+0x1e9c] ;  /* 0x001e9c0001097983 */ /* 0x000ea80000100800 */
[----:B------:R-:W2:Y:S04]  /*9c780*/  LDL.LU R16, [R1+0x12d0] ;  /* 0x0012d00001107983 */ /* 0x000ea80000300800 */
[----:B------:R-:W2:Y:S04]  /*9c790*/  LDL.LU R17, [R1+0x12d4] ;  /* 0x0012d40001117983 */ /* 0x000ea80000300800 */
[----:B------:R-:W2:Y:S04]  /*9c7a0*/  LDL.LU R18, [R1+0x12d8] ;  /* 0x0012d80001127983 */ /* 0x000ea80000300800 */
[----:B------:R-:W2:Y:S04]  /*9c7b0*/  LDL.LU R19, [R1+0x12dc] ;  /* 0x0012dc0001137983 */ /* 0x000ea80000300800 */
[----:B---3--:R-:W3:Y:S04]  /*9c7c0*/  LDL R10, [R1+0x1ea8] ;  /* 0x001ea800010a7983 */ /* 0x008ee80000100800 */
[----:B------:R-:W3:Y:S01]  /*9c7d0*/  LDL R11, [R1+0x1eac] ;  /* 0x001eac00010b7983 */ /* 0x000ee20000100800 */
[----:B----4-:R-:W-:Y:S01]  /*9c7e0*/  HMMA.16816.F32 R44, R28, R6, R44 ;  /* 0x000000061c2c723c */ /* 0x010fe2000000182c */
[----:B-----5:R-:W-:-:S02]  /*9c7f0*/  F2FP.F16.E5M2.UNPACK_B R4, R4 ;  /* 0x00000004ff04723e */ /* 0x020fc400020004ff */
[----:B--2---:R-:W-:-:S15]  /*9c800*/  F2FP.F16.E5M2.UNPACK_B R5, R5 ;  /* 0x00000005ff05723e */ /* 0x004fde00020004ff */
[----:B------:R-:W-:-:S05]  /*9c810*/  NOP ;  /* 0x0000000000007918 */ /* 0x000fca0000000000 */
[----:B------:R-:W-:Y:S04]  /*9c820*/  STL.64 [R1+0x640], R44 ;  /* 0x0006402c01007387 */ /* 0x000fe80000100a00 */
[----:B------:R0:W-:Y:S04]  /*9c830*/  STL.64 [R1+0x648], R46 ;  /* 0x0006482e01007387 */ /* 0x0001e80000100a00 */
[----:B0-----:R-:W2:Y:S04]  /*9c840*/  LDL.LU.64 R46, [R1+0x58f0] ;  /* 0x0058f000012e7983 */ /* 0x001ea80000300a00 */
[----:B------:R-:W-:Y:S04]  /*9c850*/  STL [R1], R4 ;  /* 0x0000000401007387 */ /* 0x000fe80000100800 */
[----:B------:R0:W-:Y:S02]  /*9c860*/  STL [R1+0x4], R5 ;  /* 0x0000040501007387 */ /* 0x0001e40000100800 */
[----:B0-----:R-:W-:Y:S01]  /*9c870*/  HMMA.16816.F32 R4, R28, R4, R48 ;  /* 0x000000041c04723c */ /* 0x001fe20000001830 */
[----:B------:R-:W-:-:S02]  /*9c880*/  F2FP.F16.E5M2.UNPACK_B R60, R60 ;  /* 0x0000003cff3c723e */ /* 0x000fc400020004ff */
[----:B------:R-:W-:-:S15]  /*9c890*/  F2FP.F16.E5M2.UNPACK_B R61, R61 ;  /* 0x0000003dff3d723e */ /* 0x000fde00020004ff */
[----:B------:R-:W-:-:S05]  /*9c8a0*/  NOP ;  /* 0x0000000000007918 */ /* 0x000fca0000000000 */
[----:B------:R-:W-:Y:S04]  /*9c8b0*/  STL.64 [R1+0x670], R4 ;  /* 0x0006700401007387 */ /* 0x000fe80000100a00 */
[----:B------:R0:W-:Y:S02]  /*9c8c0*/  STL.64 [R1+0x678], R6 ;  /* 0x0006780601007387 */ /* 0x0001e40000100a00 */
[----:B0-----:R-:W-:Y:S01]  /*9c8d0*/  HMMA.16816.F32 R4, R28, R60, R40 ;  /* 0x0000003c1c04723c */ /* 0x001fe20000001828 */
[----:B------:R-:W-:Y:S02]  /*9c8e0*/  F2FP.F16.E5M2.UNPACK_B R58, R58 ;  /* 0x0000003aff3a723e */ /* 0x000fe400020004ff */
[----:B------:R-:W-:-:S03]  /*9c8f0*/  F2FP.F16.E5M2.UNPACK_B R59, R59 ;  /* 0x0000003bff3b723e */ /* 0x000fc600020004ff */
[----:B------:R-:W-:-:S15]  /*9c900*/  STL.64 [R1+0x5858], R60 ;  /* 0x0058583c01007387 */ /* 0x000fde0000100a00 */
[----:B------:R-:W-:-:S02]  /*9c910*/  NOP ;  /* 0x0000000000007918 */ /* 0x000fc40000000000 */
[----:B------:R-:W-:Y:S04]  /*9c920*/  STL.64 [R1+0x690], R4 ;  /* 0x0006900401007387 */ /* 0x000fe80000100a00 */
[----:B------:R0:W-:Y:S02]  /*9c930*/  STL.64 [R1+0x698], R6 ;  /* 0x0006980601007387 */ /* 0x0001e40000100a00 */
[----:B0-----:R-:W-:Y:S01]  /*9c940*/  HMMA.16816.F32 R4, R28, R58, R36 ;  /* 0x0000003a1c04723c */ /* 0x001fe20000001824 */
[----:B------:R-:W-:Y:S02]  /*9c950*/  F2FP.F16.E5M2.UNPACK_B R56, R56 ;  /* 0x00000038ff38723e */ /* 0x000fe400020004ff */
[----:B------:R-:W-:-:S15]  /*9c960*/  F2FP.F16.E5M2.UNPACK_B R57, R57 ;  /* 0x00000039ff39723e */ /* 0x000fde00020004ff */
[----:B------:R-:W-:-:S05]  /*9c970*/  NOP ;  /* 0x0000000000007918 */ /* 0x000fca0000000000 */
[----:B------:R-:W-:Y:S04]  /*9c980*/  STL.64 [R1+0x6c0], R4 ;  /* 0x0006c00401007387 */ /* 0x000fe80000100a00 */
[----:B------:R0:W-:Y:S02]  /*9c990*/  STL.64 [R1+0x6c8], R6 ;  /* 0x0006c80601007387 */ /* 0x0001e40000100a00 */
[----:B0-----:R-:W-:Y:S01]  /*9c9a0*/  HMMA.16816.F32 R4, R28, R56, R32 ;  /* 0x000000381c04723c */ /* 0x001fe20000001820 */
[----:B------:R-:W-:Y:S02]  /*9c9b0*/  F2FP.F16.E5M2.UNPACK_B R54, R54 ;  /* 0x00000036ff36723e */ /* 0x000fe400020004ff */
[----:B------:R-:W-:Y:S01]  /*9c9c0*/  F2FP.F16.E5M2.UNPACK_B R55, R55 ;  /* 0x00000037ff37723e */ /* 0x000fe200020004ff */
[----:B------:R-:W-:Y:S04]  /*9c9d0*/  STL.64 [R1+0x5628], R58 ;  /* 0x0056283a01007387 */ /* 0x000fe80000100a00 */
[----:B------:R-:W-:-:S15]  /*9c9e0*/  STL.64 [R1+0x5620], R56 ;  /* 0x0056203801007387 */ /* 0x000fde0000100a00 */
        /* <DEDUP_REMOVED lines=20> */
[----:B------:R0:W-:Y:S04]  /*9cb30*/  STL.64 [R1+0x758], R6 ;  /* 0x0007580601007387 */ /* 0x0001e80000100a00 */
[----:B------:R-:W4:Y:S01]  /*9cb40*/  LDL.LU R36, [R1+0x1350] ;  /* 0x0013500001247983 */ /* 0x000f220000300800 */
[----:B0-----:R-:W-:-:S15]  /*9cb50*/  HMMA.16816.F32 R4, R28, R8, R12 ;  /* 0x000000081c04723c */ /* 0x001fde000000180c */
[----:B------:R-:W-:-:S08]  /*9cb60*/  NOP ;  /* 0x0000000000007918 */ /* 0x000fd00000000000 */
[----:B------:R0:W-:Y:S04]  /*9cb70*/  STL.64 [R1+0x770], R4 ;  /* 0x0007700401007387 */ /* 0x0001e80000100a00 */
[----:B------:R1:W-:Y:S04]  /*9cb80*/  STL.64 [R1+0x778], R6 ;  /* 0x0007780601007387 */ /* 0x0003e80000100a00 */
[----:B------:R-:W4:Y:S04]  /*9cb90*/  LDL.LU R37, [R1+0x1354] ;  /* 0x0013540001257983 */ /* 0x000f280000300800 */
[----:B------:R-:W4:Y:S04]  /*9cba0*/  LDL.LU R38, [R1+0x1358] ;  /* 0x0013580001267983 */ /* 0x000f280000300800 */
[----:B------:R-:W4:Y:S04]  /*9cbb0*/  LDL.LU R39, [R1+0x135c] ;  /* 0x00135c0001277983 */ /* 0x000f280000300800 */
[----:B------:R-:W5:Y:S04]  /*9cbc0*/  LDL.LU R48, [R1+0x1330] ;  /* 0x0013300001307983 */ /* 0x000f680000300800 */
[----:B------:R-:W5:Y:S04]  /*9cbd0*/  LDL.LU R49, [R1+0x1334] ;  /* 0x0013340001317983 */ /* 0x000f680000300800 */
[----:B------:R-:W5:Y:S04]  /*9cbe0*/  LDL.LU R50, [R1+0x1338] ;  /* 0x0013380001327983 */ /* 0x000f680000300800 */
[----:B------:R-:W5:Y:S04]  /*9cbf0*/  LDL.LU R51, [R1+0x133c] ;  /* 0x00133c0001337983 */ /* 0x000f680000300800 */
[----:B0-----:R-:W2:Y:S04]  /*9cc00*/  LDL.LU R4, [R1+0x12f0] ;  /* 0x0012f00001047983 */ /* 0x001ea80000300800 */
[----:B------:R-:W2:Y:S04]  /*9cc10*/  LDL.LU R5, [R1+0x12f4] ;  /* 0x0012f40001057983 */ /* 0x000ea80000300800 */
[----:B-1----:R-:W2:Y:S04]  /*9cc20*/  LDL.LU R6, [R1+0x12f8] ;  /* 0x0012f80001067983 */ /* 0x002ea80000300800 */
[----:B------:R-:W2:Y:S01]  /*9cc30*/  LDL.LU R7, [R1+0x12fc] ;  /* 0x0012fc0001077983 */ /* 0x000ea20000300800 */
[----:B---3--:R-:W-:-:S02]  /*9cc40*/  F2FP.F16.E5M2.UNPACK_B R10, R10 ;  /* 0x0000000aff0a723e */ /* 0x008fc400020004ff */
[----:B------:R-:W-:Y:S01]  /*9cc50*/  F2FP.F16.E5M2.UNPACK_B R11, R11 ;  /* 0x0000000bff0b723e */ /* 0x000fe200020004ff */
[----:B------:R-:W3:Y:S04]  /*9cc60*/  LDL R12, [R1+0x1eb8] ;  /* 0x001eb800010c7983 */ /* 0x000ee80000100800 */
[----:B------:R-:W4:Y:S04]  /*9cc70*/  LDL R13, [R1+0x1ebc] ;  /* 0x001ebc00010d7983 */ /* 0x000f280000100800 */
        /* <DEDUP_REMOVED lines=29> */
[----:B------:R-:W5:Y:S01]  /*9ce50*/  LDL R27, [R1+0x1f2c] ;  /* 0x001f2c00011b7983 */ /* 0x000f620000100800 */
[----:B--2---:R-:W-:-:S15]  /*9ce60*/  HMMA.16816.F32 R4, R28, R10, R4 ;  /* 0x0000000a1c04723c */ /* 0x004fde0000001804 */
[----:B------:R-:W-:-:S08]  /*9ce70*/  NOP ;  /* 0x0000000000007918 */ /* 0x000fd00000000000 */
[----:B------:R-:W-:Y:S04]  /*9ce80*/  STL.64 [R1+0x790], R4 ;  /* 0x0007900401007387 */ /* 0x000fe80000100a00 */
[----:B------:R0:W-:Y:S04]  /*9ce90*/  STL.64 [R1+0x798], R6 ;  /* 0x0007980601007387 */ /* 0x0001e80000100a00 */
[----:B0-----:R-:W2:Y:S04]  /*9cea0*/  LDL.LU.64 R6, [R1+0x58e8] ;  /* 0x0058e80001067983 */ /* 0x001ea80000300a00 */
[----:B------:R-:W-:Y:S04]  /*9ceb0*/  STL.64 [R1+0x55d8], R10 ;  /* 0x0055d80a01007387 */ /* 0x000fe80000100a00 */
[----:B------:R0:W-:Y:S04]  /*9cec0*/  STL.64 [R1+0x55d0], R8 ;  /* 0x0055d00801007387 */ /* 0x0001e80000100a00 */
[----:B0-----:R-:W2:Y:S04]  /*9ced0*/  LDL.LU R8, [R1+0x1300] ;  /* 0x0013000001087983 */ /* 0x001ea80000300800 */
[----:B------:R-:W2:Y:S04]  /*9cee0*/  LDL.LU R9, [R1+0x1304] ;  /* 0x0013040001097983 */ /* 0x000ea80000300800 */
[----:B------:R-:W2:Y:S04]  /*9cef0*/  LDL.LU R10, [R1+0x1308] ;  /* 0x00130800010a7983 */ /* 0x000ea80000300800 */
[----:B------:R-:W2:Y:S01]  /*9cf00*/  LDL.LU R11, [R1+0x130c] ;  /* 0x00130c00010b7983 */ /* 0x000ea20000300800 */
[----:B---3--:R-:W-:-:S02]  /*9cf10*/  F2FP.F16.E5M2.UNPACK_B R12, R12 ;  /* 0x0000000cff0c723e */ /* 0x008fc400020004ff */
[----:B----4-:R-:W-:Y:S02]  /*9cf20*/  F2FP.F16.E5M2.UNPACK_B R13, R13 ;  /* 0x0000000dff0d723e */ /* 0x010fe400020004ff */
[----:B-----5:R-:W-:Y:S02]  /*9cf30*/  F2FP.F16.E5M2.UNPACK_B R14, R14 ;  /* 0x0000000eff0e723e */ /* 0x020fe400020004ff */
[----:B------:R-:W-:Y:S02]  /*9cf40*/  F2FP.F16.E5M2.UNPACK_B R15, R15 ;  /* 0x0000000fff0f723e */ /* 0x000fe400020004ff */
[----:B------:R-:W-:Y:S02]  /*9cf50*/  F2FP.F16.E5M2.UNPACK_B R16, R16 ;  /* 0x00000010ff10723e */ /* 0x000fe400020004ff */
[----:B------:R-:W-:Y:S02]  /*9cf60*/  F2FP.F16.E5M2.UNPACK_B R17, R17 ;  /* 0x00000011ff11723e */ /* 0x000fe400020004ff */
[----:B------:R-:W-:-:S02]  /*9cf70*/  F2FP.F16.E5M2.UNPACK_B R18, R18 ;  /* 0x00000012ff12723e */ /* 0x000fc400020004ff */
[----:B------:R-:W-:Y:S02]  /*9cf80*/  F2FP.F16.E5M2.UNPACK_B R19, R19 ;  /* 0x00000013ff13723e */ /* 0x000fe400020004ff */
[----:B------:R-:W-:Y:S02]  /*9cf90*/  F2FP.F16.E5M2.UNPACK_B R20, R20 ;  /* 0x00000014ff14723e */ /* 0x000fe400020004ff */
[----:B------:R-:W-:Y:S02]  /*9cfa0*/  F2FP.F16.E5M2.UNPACK_B R21, R21 ;  /* 0x00000015ff15723e */ /* 0x000fe400020004ff */
[----:B------:R-:W-:Y:S02]  /*9cfb0*/  F2FP.F16.E5M2.UNPACK_B R22, R22 ;  /* 0x00000016ff16723e */ /* 0x000fe400020004ff */
[----:B------:R-:W-:Y:S02]  /*9cfc0*/  F2FP.F16.E5M2.UNPACK_B R23, R23 ;  /* 0x00000017ff17723e */ /* 0x000fe400020004ff */
[----:B------:R-:W-:-:S02]  /*9cfd0*/  F2FP.F16.E5M2.UNPACK_B R24, R24 ;  /* 0x00000018ff18723e */ /* 0x000fc400020004ff */
[----:B------:R-:W-:Y:S01]  /*9cfe0*/  F2FP.F16.E5M2.UNPACK_B R25, R25 ;  /* 0x00000019ff19723e */ /* 0x000fe200020004ff */
[----:B--2---:R-:W-:-:S15]  /*9cff0*/  HMMA.16816.F32 R8, R28, R12, R8 ;  /* 0x0000000c1c08723c */ /* 0x004fde0000001808 */
[----:B------:R-:W-:-:S08]  /*9d000*/  NOP ;  /* 0x0000000000007918 */ /* 0x000fd00000000000 */
[----:B------:R-:W-:Y:S04]  /*9d010*/  STL.64 [R1+0x7b0], R8 ;  /* 0x0007b00801007387 */ /* 0x000fe80000100a00 */
[----:B------:R0:W-:Y:S02]  /*9d020*/  STL.64 [R1+0x7b8], R10 ;  /* 0x0007b80a01007387 */ /* 0x0001e40000100a00 */
[----:B0-----:R-:W-:Y:S06]  /*9d030*/  HMMA.16816.F32 R8, R28, R14, R52 ;  /* 0x0000000e1c08723c */ /* 0x001fec0000001834 */
[----:B------:R-:W-:Y:S04]  /*9d040*/  STL.64 [R1+0x55e8], R14 ;  /* 0x0055e80e01007387 */ /* 0x000fe80000100a00 */
[----:B------:R-:W-:-:S13]  /*9d050*/  STL.64 [R1+0x55e0], R12 ;  /* 0x0055e00c01007387 */ /* 0x000fda0000100a00 */
[----:B------:R-:W-:Y:S04]  /*9d060*/  STL.64 [R1+0x7d0], R8 ;  /* 0x0007d00801007387 */ /* 0x000fe80000100a00 */
[----:B------:R0:W-:Y:S02]  /*9d070*/  STL.64 [R1+0x7d8], R10 ;  /* 0x0007d80a01007387 */ /* 0x0001e40000100a00 */
[----:B0-----:R-:W-:-:S15]  /*9d080*/  HMMA.16816.F32 R8, R28, R16, R56 ;  /* 0x000000101c08723c */ /* 0x001fde0000001838 */
        /* <DEDUP_REMOVED lines=39> */
[----:B------:R-:W4:Y:S04]  /*9d300*/  LDL R34, [R1+0x1f48] ;  /* 0x001f480001227983 */ /* 0x000f280000100800 */
[----:B------:R-:W4:Y:S04]  /*9d310*/  LDL R35, [R1+0x1f4c] ;  /* 0x001f4c0001237983 */ /* 0x000f280000100800 */
[----:B------:R-:W4:Y:S04]  /*9d320*/  LDL R36, [R1+0x1f58] ;  /* 0x001f580001247983 */ /* 0x000f280000100800 */
[----:B------:R-:W4:Y:S04]  /*9d330*/  LDL R37, [R1+0x1f5c] ;  /* 0x001f5c0001257983 */ /* 0x000f280000100800 */
[----:B------:R-:W4:Y:S04]  /*9d340*/  LDL.LU R16, [R1+0x8e0] ;  /* 0x0008e00001107983 */ /* 0x000f280000300800 */
[----:B------:R-:W4:Y:S04]  /*9d350*/  LDL.LU R17, [R1+0x8e4] ;  /* 0x0008e40001117983 */ /* 0x000f280000300800 */
[----:B------:R-:W4:Y:S04]  /*9d360*/  LDL.LU R18, [R1+0x8e8] ;  /* 0x0008e80001127983 */ /* 0x000f280000300800 */
[----:B------:R-:W4:Y:S04]  /*9d370*/  LDL.LU R19, [R1+0x8ec] ;  /* 0x0008ec0001137983 */ /* 0x000f280000300800 */
[----:B------:R-:W4:Y:S04]  /*9d380*/  LDL R38, [R1+0x1f68] ;  /* 0x001f680001267983 */ /* 0x000f280000100800 */
[----:B------:R-:W4:Y:S04]  /*9d390*/  LDL R39, [R1+0x1f6c] ;  /* 0x001f6c0001277983 */ /* 0x000f280000100800 */
[----:B------:R-:W4:Y:S04]  /*9d3a0*/  LDL R40, [R1+0x1f78] ;  /* 0x001f780001287983 */ /* 0x000f280000100800 */
[----:B------:R-:W4:Y:S04]  /*9d3b0*/  LDL R41, [R1+0x1f7c] ;  /* 0x001f7c0001297983 */ /* 0x000f280000100800 */
[----:B0-----:R-:W4:Y:S04]  /*9d3c0*/  LDL.LU R8, [R1+0x930] ;  /* 0x0009300001087983 */ /* 0x001f280000300800 */
[----:B------:R-:W4:Y:S04]  /*9d3d0*/  LDL.LU R9, [R1+0x934] ;  /* 0x0009340001097983 */ /* 0x000f280000300800 */
[----:B-1----:R-:W4:Y:S04]  /*9d3e0*/  LDL.LU R10, [R1+0x938] ;  /* 0x00093800010a7983 */ /* 0x002f280000300800 */
[----:B------:R-:W4:Y:S01]  /*9d3f0*/  LDL.LU R11, [R1+0x93c] ;  /* 0x00093c00010b7983 */ /* 0x000f220000300800 */
[----:B------:R-:W-:-:S02]  /*9d400*/  F2FP.F16.E5M2.UNPACK_B R26, R26 ;  /* 0x0000001aff1a723e */ /* 0x000fc400020004ff */
[----:B------:R-:W-:Y:S01]  /*9d410*/  F2FP.F16.E5M2.UNPACK_B R27, R27 ;  /* 0x0000001bff1b723e */ /* 0x000fe200020004ff */
        /* <DEDUP_REMOVED lines=18> */
[----:B-----5:R-:W-:-:S02]  /*9d540*/  F2FP.F16.E5M2.UNPACK_B R32, R32 ;  /* 0x00000020ff20723e */ /* 0x020fc400020004ff */
[----:B--2---:R-:W-:Y:S02]  /*9d550*/  F2FP.F16.E5M2.UNPACK_B R33, R33 ;  /* 0x00000021ff21723e */ /* 0x004fe400020004ff */
[----:B----4-:R-:W-:Y:S02]  /*9d560*/  F2FP.F16.E5M2.UNPACK_B R34, R34 ;  /* 0x00000022ff22723e */ /* 0x010fe400020004ff */
[----:B------:R-:W-:Y:S02]  /*9d570*/  F2FP.F16.E5M2.UNPACK_B R35, R35 ;  /* 0x00000023ff23723e */ /* 0x000fe400020004ff */
[----:B------:R-:W-:Y:S01]  /*9d580*/  F2FP.F16.E5M2.UNPACK_B R36, R36 ;  /* 0x00000024ff24723e */ /* 0x000fe200020004ff */
[----:B------:R-:W-:Y:S01]  /*9d590*/  HMMA.16816.F32 R20, R28, R32, R20 ;  /* 0x000000201c14723c */ /* 0x000fe20000001814 */
[----:B------:R-:W-:Y:S02]  /*9d5a0*/  F2FP.F16.E5M2.UNPACK_B R37, R37 ;  /* 0x00000025ff25723e */ /* 0x000fe400020004ff */
[----:B------:R-:W-:-:S02]  /*9d5b0*/  F2FP.F16.E5M2.UNPACK_B R38, R38 ;  /* 0x00000026ff26723e */ /* 0x000fc400020004ff */
[----:B------:R-:W-:Y:S01]  /*9d5c0*/  F2FP.F16.E5M2.UNPACK_B R39, R39 ;  /* 0x00000027ff27723e */ /* 0x000fe200020004ff */
[C---:B------:R-:W-:Y:S06]  /*9d5d0*/  HMMA.16816.F32 R16, R28.reuse, R34, R16 ;  /* 0x000000221c10723c */ /* 0x040fec0000001810 */
[C---:B------:R-:W-:Y:S06]  /*9d5e0*/  HMMA.16816.F32 R12, R28.reuse, R36, R12 ;  /* 0x000000241c0c723c */ /* 0x040fec000000180c */
[----:B------:R-:W-:Y:S01]  /*9d5f0*/  HMMA.16816.F32 R8, R28, R38, R8 ;  /* 0x000000261c08723c */ /* 0x000fe20000001808 */
[----:B------:R-:W-:Y:S04]  /*9d600*/  STL.64 [R1+0x5638], R26 ;  /* 0x0056381a01007387 */ /* 0x000fe80000100a00 */
[----:B------:R-:W-:Y:S04]  /*9d610*/  STL.64 [R1+0x5630], R24 ;  /* 0x0056301801007387 */ /* 0x000fe80000100a00 */
[----:B------:R-:W-:Y:S04]  /*9d620*/  STL.64 [R1+0x8b0], R20 ;  /* 0x0008b01401007387 */ /* 0x000fe80000100a00 */
[----:B------:R-:W-:Y:S01]  /*9d630*/  STL.64 [R1+0x8b8], R22 ;  /* 0x0008b81601007387 */ /* 0x000fe20000100a00 */
[----:B------:R-:W-:-:S03]  /*9d640*/  F2FP.F16.E5M2.UNPACK_B R40, R40 ;  /* 0x00000028ff28723e */ /* 0x000fc600020004ff */
[----:B------:R-:W-:Y:S01]  /*9d650*/  STL.64 [R1+0x55b8], R34 ;  /* 0x0055b82201007387 */ /* 0x000fe20000100a00 */
[----:B------:R-:W-:-:S03]  /*9d660*/  F2FP.F16.E5M2.UNPACK_B R41, R41 ;  /* 0x00000029ff29723e */ /* 0x000fc600020004ff */
        /* <DEDUP_REMOVED lines=10> */
[----:B------:R-:W-:-:S02]  /*9d710*/  F2FP.F16.E5M2.UNPACK_B R42, R42 ;  /* 0x0000002aff2a723e */ /* 0x000fc400020004ff */
[----:B------:R-:W-:-:S15]  /*9d720*/  F2FP.F16.E5M2.UNPACK_B R43, R43 ;  /* 0x0000002bff2b723e */ /* 0x000fde00020004ff */
[----:B------:R-:W-:-:S05]  /*9d730*/  NOP ;  /* 0x0000000000007918 */ /* 0x000fca0000000000 */
[----:B------:R-:W-:Y:S04]  /*9d740*/  STL.64 [R1+0x940], R8 ;  /* 0x0009400801007387 */ /* 0x000fe80000100a00 */
[----:B------:R0:W-:Y:S02]  /*9d750*/  STL.64 [R1+0x948], R10 ;  /* 0x0009480a01007387 */ /* 0x0001e40000100a00 */
[----:B0-----:R-:W-:Y:S06]  /*9d760*/  HMMA.16816.F32 R8, R28, R42, R56 ;  /* 0x0000002a1c08723c */ /* 0x001fec0000001838 */
[----:B------:R-:W-:Y:S04]  /*9d770*/  STL.64 [R1+0x55a8], R42 ;  /* 0x0055a82a01007387 */ /* 0x000fe80000100a00 */
[----:B------:R-:W-:Y:S01]  /*9d780*/  STL.64 [R1+0x55a0], R40 ;  /* 0x0055a02801007387 */ /* 0x000fe20000100a00 */
[----:B------:R-:W-:-:S02]  /*9d790*/  IMAD.MOV.U32 R56, RZ, RZ, R46 ;  /* 0x000000ffff387224 */ /* 0x000fc400078e002e */
[----:B------:R-:W-:-:S10]  /*9d7a0*/  IMAD.MOV.U32 R57, RZ, RZ, R47 ;  /* 0x000000ffff397224 */ /* 0x000fd400078e002f */
[----:B------:R0:W-:Y:S04]  /*9d7b0*/  STL.64 [R1+0x970], R8 ;  /* 0x0009700801007387 */ /* 0x0001e80000100a00 */
[----:B------:R1:W-:Y:S01]  /*9d7c0*/  STL.64 [R1+0x978], R10 ;  /* 0x0009780a01007387 */ /* 0x0003e20000100a00 */
[----:B---3--:R-:W-:Y:S02]  /*9d7d0*/  IMAD.MOV.U32 R58, RZ, RZ, R48 ;  /* 0x000000ffff3a7224 */ /* 0x008fe400078e0030 */
[----:B------:R-:W-:Y:S01]  /*9d7e0*/  IMAD.MOV.U32 R59, RZ, RZ, R49 ;  /* 0x000000ffff3b7224 */ /* 0x000fe200078e0031 */
[----:B------:R-:W2:Y:S04]  /*9d7f0*/  LDL.LU R48, [R1+0x58d4] ;  /* 0x0058d40001307983 */ /* 0x000ea80000300800 */
[----:B------:R-:W3:Y:S04]  /*9d800*/  LDL.LU R49, [R1+0x58d0] ;  /* 0x0058d00001317983 */ /* 0x000ee80000300800 */
[----:B------:R-:W4:Y:S04]  /*9d810*/  LDL.LU R46, [R1+0x58cc] ;  /* 0x0058cc00012e7983 */ /* 0x000f280000300800 */
[----:B------:R-:W5:Y:S04]  /*9d820*/  LDL.LU R47, [R1+0x58c8] ;  /* 0x0058c800012f7983 */ /* 0x000f680000300800 */
[----:B------:R2:W-:Y:S04]  /*9d830*/  STL.64 [R1+0x5868], R58 ;  /* 0x0058683a01007387 */ /* 0x0005e80000100a00 */
[----:B------:R-:W-:Y:S04]  /*9d840*/  STL.64 [R1+0x5860], R56 ;  /* 0x0058603801007387 */ /* 0x000fe80000100a00 */
[----:B0-----:R-:W2:Y:S04]  /*9d850*/  LDL.LU R8, [R1+0x1b00] ;  /* 0x001b000001087983 */ /* 0x001ea80000300800 */
[----:B------:R-:W2:Y:S04]  /*9d860*/  LDL.LU R9, [R1+0x1b04] ;  /* 0x001b040001097983 */ /* 0x000ea80000300800 */
[----:B-1----:R-:W3:Y:S04]  /*9d870*/  LDL.LU R10, [R1+0x1b08] ;  /* 0x001b0800010a7983 */ /* 0x002ee80000300800 */
[----:B------:R-:W3:Y:S01]  /*9d880*/  LDL.LU R11, [R1+0x1b0c] ;  /* 0x001b0c00010b7983 */ /* 0x000ee20000300800 */
[----:B------:R-:W-:-:S02]  /*9d890*/  IMAD.MOV.U32 R14, RZ, RZ, R6 ;  /* 0x000000ffff0e7224 */ /* 0x000fc400078e0006 */
[----:B------:R-:W-:Y:S01]  /*9d8a0*/  IMAD.MOV.U32 R15, RZ, RZ, R7 ;  /* 0x000000ffff0f7224 */ /* 0x000fe200078e0007 */
[----:B---3--:R-:W-:Y:S04]  /*9d8b0*/  STL.64 [R1+0x5878], R10 ;  /* 0x0058780a01007387 */ /* 0x008fe80000100a00 */
[----:B--2---:R-:W-:Y:S04]  /*9d8c0*/  STL.64 [R1+0x5870], R8 ;  /* 0x0058700801007387 */ /* 0x004fe80000100a00 */
[----:B------:R-:W2:Y:S04]  /*9d8d0*/  LDL.LU R6, [R1+0x58c4] ;  /* 0x0058c40001067983 */ /* 0x000ea80000300800 */
[----:B------:R-:W3:Y:S04]  /*9d8e0*/  LDL.LU R7, [R1+0x58c0] ;  /* 0x0058c00001077983 */ /* 0x000ee80000300800 */
[----:B------:R-:W4:Y:S04]  /*9d8f0*/  LDL.LU R16, [R1+0x1b10] ;  /* 0x001b100001107983 */ /* 0x000f280000300800 */
[----:B------:R-:W4:Y:S04]  /*9d900*/  LDL.LU R17, [R1+0x1b14] ;  /* 0x001b140001117983 */ /* 0x000f280000300800 */
[----:B------:R-:W5:Y:S04]  /*9d910*/  LDL.LU R18, [R1+0x1b18] ;  /* 0x001b180001127983 */ /* 0x000f680000300800 */
[----:B------:R-:W5:Y:S01]  /*9d920*/  LDL.LU R19, [R1+0x1b1c] ;  /* 0x001b1c0001137983 */ /* 0x000f620000300800 */
[----:B------:R-:W-:-:S02]  /*9d930*/  IMAD.MOV.U32 R12, RZ, RZ, R50 ;  /* 0x000000ffff0c7224 */ /* 0x000fc400078e0032 */
        /* <DEDUP_REMOVED lines=10> */
[----:B------:R-:W5:Y:S01]  /*9d9e0*/  LDL.LU R23, [R1+0x1b2c] ;  /* 0x001b2c0001177983 */ /* 0x000f620000300800 */
[----:B--2---:R-:W-:-:S02]  /*9d9f0*/  IMAD.MOV.U32 R43, RZ, RZ, R6 ;  /* 0x000000ffff2b7224 */ /* 0x004fc400078e0006 */
[----:B------:R-:W-:Y:S02]  /*9da00*/  IMAD.MOV.U32 R24, RZ, RZ, R47 ;  /* 0x000000ffff187224 */ /* 0x000fe400078e002f */
[----:B------:R-:W-:Y:S02]  /*9da10*/  IMAD.MOV.U32 R25, RZ, RZ, R46 ;  /* 0x000000ffff197224 */ /* 0x000fe400078e002e */
[----:B------:R-:W-:Y:S02]  /*9da20*/  IMAD R5, R5, 0x100, R0 ;  /* 0x0000010005057824 */ /* 0x000fe400078e0200 */
[----:B---3--:R-:W-:Y:S02]  /*9da30*/  IMAD.MOV.U32 R42, RZ, RZ, R7 ;  /* 0x000000ffff2a7224 */ /* 0x008fe400078e0007 */
[----:B------:R-:W-:Y:S02]  /*9da40*/  IMAD.MOV.U32 R26, RZ, RZ, R49 ;  /* 0x000000ffff1a7224 */ /* 0x000fe400078e0031 */
[----:B------:R-:W-:-:S02]  /*9da50*/  IMAD.MOV.U32 R27, RZ, RZ, R48 ;  /* 0x000000ffff1b7224 */ /* 0x000fc400078e0030 */
[----:B------:R-:W-:Y:S01]  /*9da60*/  IMAD R4, R4, 0x100, R61 ;  /* 0x0000010004047824 */ /* 0x000fe200078e023d */
[----:B-----5:R-:W-:Y:S04]  /*9da70*/  STL.64 [R1+0x58b0], R22 ;  /* 0x0058b01601007387 */ /* 0x020fe80000100a00 */
[----:B----4-:R0:W-:Y:S04]  /*9da80*/  STL.64 [R1+0x58a8], R20 ;  /* 0x0058a81401007387 */ /* 0x0101e80000100a00 */
        /* <DEDUP_REMOVED lines=10> */
[----:B0-----:R-:W5:Y:S04]  /*9db30*/  LDL.LU R20, [R1+0x9a0] ;  /* 0x0009a00001147983 */ /* 0x001f680000300800 */
[----:B------:R-:W5:Y:S04]  /*9db40*/  LDL.LU R21, [R1+0x9a4] ;  /* 0x0009a40001157983 */ /* 0x000f680000300800 */
[----:B------:R-:W5:Y:S04]  /*9db50*/  LDL.LU R22, [R1+0x9a8] ;  /* 0x0009a80001167983 */ /* 0x000f680000300800 */
[----:B------:R-:W5:Y:S04]  /*9db60*/  LDL.LU R23, [R1+0x9ac] ;  /* 0x0009ac0001177983 */ /* 0x000f680000300800 */
[----:B------:R-:W2:Y:S04]  /*9db70*/  LDL R46, [R1+0x1fa8] ;  /* 0x001fa800012e7983 */ /* 0x000ea80000100800 */
[----:B------:R-:W3:Y:S04]  /*9db80*/  LDL R47, [R1+0x1fac] ;  /* 0x001fac00012f7983 */ /* 0x000ee80000100800 */
[----:B------:R-:W3:Y:S04]  /*9db90*/  LDL.LU R0, [R1+0x4508] ;  /* 0x0045080001007983 */ /* 0x000ee80000300800 */
[----:B------:R-:W3:Y:S04]  /*9dba0*/  LDL.LU R7, [R1+0x4504] ;  /* 0x0045040001077983 */ /* 0x000ee80000300800 */
[----:B------:R-:W3:Y:S04]  /*9dbb0*/  LDL.LU R12, [R1+0x9e0] ;  /* 0x0009e000010c7983 */ /* 0x000ee80000300800 */
[----:B------:R-:W3:Y:S04]  /*9dbc0*/  LDL.LU R13, [R1+0x9e4] ;  /* 0x0009e400010d7983 */ /* 0x000ee80000300800 */
[----:B------:R-:W3:Y:S04]  /*9dbd0*/  LDL.LU R14, [R1+0x9e8] ;  /* 0x0009e800010e7983 */ /* 0x000ee80000300800 */
[----:B------:R-:W3:Y:S04]  /*9dbe0*/  LDL.LU R15, [R1+0x9ec] ;  /* 0x0009ec00010f7983 */ /* 0x000ee80000300800 */
[----:B------:R-:W3:Y:S04]  /*9dbf0*/  LDL R48, [R1+0x1fb8] ;  /* 0x001fb80001307983 */ /* 0x000ee80000100800 */
[----:B------:R-:W3:Y:S01]  /*9dc00*/  LDL R49, [R1+0x1fbc] ;  /* 0x001fbc0001317983 */ /* 0x000ee20000100800 */
[----:B------:R-:W-:-:S03]  /*9dc10*/  IMAD.MOV.U32 R40, RZ, RZ, R51 ;  /* 0x000000ffff287224 */ /* 0x000fc600078e0033 */
[----:B------:R-:W3:Y:S01]  /*9dc20*/  LDL.LU R16, [R1+0x1be0] ;  /* 0x001be00001107983 */ /* 0x000ee20000300800 */
[----:B------:R-:W-:-:S03]  /*9dc30*/  IMAD.MOV.U32 R41, RZ, RZ, R50 ;  /* 0x000000ffff297224 */ /* 0x000fc600078e0032 */
        /* <DEDUP_REMOVED lines=18> */
[----:B----4-:R-:W-:-:S03]  /*9dd60*/  IMAD R6, R6, 0x100, R59 ;  /* 0x0000010006067824 */ /* 0x010fc600078e023b */
[----:B------:R-:W4:Y:S01]  /*9dd70*/  LDL.LU R59, [R1+0x1b7c] ;  /* 0x001b7c00013b7983 */ /* 0x000f220000300800 */
[----:B------:R-:W-:Y:S02]  /*9dd80*/  F2FP.F16.E5M2.UNPACK_B R44, R44 ;  /* 0x0000002cff2c723e */ /* 0x000fe400020004ff */
[----:B------:R-:W-:-:S07]  /*9dd90*/  F2FP.F16.E5M2.UNPACK_B R45, R45 ;  /* 0x0000002dff2d723e */ /* 0x000fce00020004ff */
[----:B-----5:R-:W-:Y:S01]  /*9dda0*/  HMMA.16816.F32 R20, R28, R44, R20 ;  /* 0x0000002c1c14723c */ /* 0x020fe20000001814 */
[----:B--2---:R-:W-:Y:S02]  /*9ddb0*/  F2FP.F16.E5M2.UNPACK_B R46, R46 ;  /* 0x0000002eff2e723e */ /* 0x004fe400020004ff */
[----:B---3--:R-:W-:-:S07]  /*9ddc0*/  F2FP.F16.E5M2.UNPACK_B R47, R47 ;  /* 0x0000002fff2f723e */ /* 0x008fce00020004ff */
[----:B------:R-:W-:Y:S01]  /*9ddd0*/  HMMA.16816.F32 R12, R28, R46, R12 ;  /* 0x0000002e1c0c723c */ /* 0x000fe2000000180c */
[----:B------:R-:W-:Y:S02]  /*9dde0*/  F2FP.F16.E5M2.UNPACK_B R48, R48 ;  /* 0x00000030ff30723e */ /* 0x000fe400020004ff */
[----:B------:R-:W-:-:S10]  /*9ddf0*/  F2FP.F16.E5M2.UNPACK_B R49, R49 ;  /* 0x00000031ff31723e */ /* 0x000fd400020004ff */
[----:B------:R-:W-:Y:S01]  /*9de00*/  STL.64 [R1+0x990], R20 ;  /* 0x0009901401007387 */ /* 0x000fe20000100a00 */
[----:B------:R-:W-:-:S03]  /*9de10*/  IMAD R7, R7, 0x100, R0 ;  /* 0x0000010007077824 */ /* 0x000fc600078e0200 */
[----:B------:R0:W-:Y:S01]  /*9de20*/  STL.64 [R1+0x998], R22 ;  /* 0x0009981601007387 */ /* 0x0001e20000100a00 */
[----:B------:R-:W-:Y:S03]  /*9de30*/  HMMA.16816.F32 R16, R28, R48, R16 ;  /* 0x000000301c10723c */ /* 0x000fe60000001810 */
[----:B0-----:R-:W2:Y:S01]  /*9de40*/  LDL.LU.64 R22, [R1+0x58b0] ;  /* 0x0058b00001167983 */ /* 0x001ea20000300a00 */
[----:B------:R-:W-:-:S03]  /*9de50*/  F2FP.F16.E5M2.UNPACK_B R50, R50 ;  /* 0x00000032ff32723e */ /* 0x000fc600020004ff */
[----:B------:R-:W2:Y:S01]  /*9de60*/  LDL.LU.64 R20, [R1+0x58a8] ;  /* 0x0058a80001147983 */ /* 0x000ea20000300a00 */
[----:B------:R-:W-:-:S03]  /*9de70*/  F2FP.F16.E5M2.UNPACK_B R51, R51 ;  /* 0x00000033ff33723e */ /* 0x000fc600020004ff */
[----:B------:R-:W3:Y:S04]  /*9de80*/  LDL.LU R0, [R1+0x58a0] ;  /* 0x0058a00001007983 */ /* 0x000ee80000300800 */
[----:B------:R-:W-:Y:S04]  /*9de90*/  STL.64 [R1+0x9c0], R12 ;  /* 0x0009c00c01007387 */ /* 0x000fe80000100a00 */
[----:B------:R0:W-:Y:S01]  /*9dea0*/  STL.64 [R1+0x9c8], R14 ;  /* 0x0009c80e01007387 */ /* 0x0001e20000100a00 */
[----:B------:R-:W-:-:S03]  /*9deb0*/  F2FP.F16.E5M2.UNPACK_B R60, R60 ;  /* 0x0000003cff3c723e */ /* 0x000fc600020004ff */
[----:B0-----:R-:W5:Y:S01]  /*9dec0*/  LDL.LU.64 R14, [R1+0x5898] ;  /* 0x00589800010e7983 */ /* 0x001f620000300a00 */
[----:B------:R-:W-:Y:S03]  /*9ded0*/  HMMA.16816.F32 R8, R28, R50, R8 ;  /* 0x000000321c08723c */ /* 0x000fe60000001808 */
[----:B------:R-:W2:Y:S04]  /*9dee0*/  LDL.LU.64 R12, [R1+0x5890] ;  /* 0x00589000010c7983 */ /* 0x000ea80000300a00 */
[----:B------:R-:W-:Y:S04]  /*9def0*/  STL.64 [R1+0x55c8], R46 ;  /* 0x0055c82e01007387 */ /* 0x000fe80000100a00 */
[----:B------:R0:W-:Y:S01]  /*9df00*/  STL.64 [R1+0x55c0], R44 ;  /* 0x0055c02c01007387 */ /* 0x0001e20000100a00 */
[----:B------:R-:W-:-:S03]  /*9df10*/  F2FP.F16.E5M2.UNPACK_B R61, R61 ;  /* 0x0000003dff3d723e */ /* 0x000fc600020004ff */
[----:B0-----:R-:W3:Y:S04]  /*9df20*/  LDL.LU R44, [R1+0x1b50] ;  /* 0x001b5000012c7983 */ /* 0x001ee80000300800 */
[----:B------:R-:W3:Y:S04]  /*9df30*/  LDL.LU R45, [R1+0x1b54] ;  /* 0x001b5400012d7983 */ /* 0x000ee80000300800 */
[----:B------:R-:W3:Y:S04]  /*9df40*/  LDL.LU R46, [R1+0x1b58] ;  /* 0x001b5800012e7983 */ /* 0x000ee80000300800 */
[----:B------:R-:W3:Y:S04]  /*9df50*/  LDL.LU R47, [R1+0x1b5c] ;  /* 0x001b5c00012f7983 */ /* 0x000ee80000300800 */
[----:B------:R-:W-:Y:S04]  /*9df60*/  STL.64 [R1+0x11f0], R16 ;  /* 0x0011f01001007387 */ /* 0x000fe80000100a00 */
[----:B------:R0:W-:Y:S04]  /*9df70*/  STL.64 [R1+0x11f8], R18 ;  /* 0x0011f81201007387 */ /* 0x0001e80000100a00 */
[----:B0-----:R-:W5:Y:S04]  /*9df80*/  LDL.LU.64 R18, [R1+0x5888] ;  /* 0x0058880001127983 */ /* 0x001f680000300a00 */
[----:B------:R-:W5:Y:S04]  /*9df90*/  LDL.LU.64 R16, [R1+0x5880] ;  /* 0x0058800001107983 */ /* 0x000f680000300a00 */
[----:B------:R-:W-:Y:S04]  /*9dfa0*/  STL [R1+0x120], R60 ;  /* 0x0001203c01007387 */ /* 0x000fe80000100800 */
[----:B------:R-:W-:Y:S04]  /*9dfb0*/  STL.64 [R1+0x11e0], R8 ;  /* 0x0011e00801007387 */ /* 0x000fe80000100a00 */
[----:B------:R0:W-:Y:S04]  /*9dfc0*/  STL.64 [R1+0x11e8], R10 ;  /* 0x0011e80a01007387 */ /* 0x0001e80000100a00 */
[----:B0-----:R-:W3:Y:S04]  /*9dfd0*/  LDL.LU.64 R10, [R1+0x5878] ;  /* 0x00587800010a7983 */ /* 0x001ee80000300a00 */
[----:B------:R-:W3:Y:S04]  /*9dfe0*/  LDL.LU.64 R8, [R1+0x5870] ;  /* 0x0058700001087983 */ /* 0x000ee80000300a00 */
[----:B------:R-:W-:Y:S04]  /*9dff0*/  STL [R1+0x124], R61 ;  /* 0x0001243d01007387 */ /* 0x000fe80000100800 */
[----:B------:R-:W-:Y:S04]  /*9e000*/  STL.64 [R1+0x5648], R50 ;  /* 0x0056483201007387 */ /* 0x000fe80000100a00 */
[----:B------:R0:W-:Y:S04]  /*9e010*/  STL.64 [R1+0x5640], R48 ;  /* 0x0056403001007387 */ /* 0x0001e80000100a00 */
[----:B0-----:R-:W3:Y:S04]  /*9e020*/  LDL.LU R48, [R1+0x1b60] ;  /* 0x001b600001307983 */ /* 0x001ee80000300800 */
[----:B------:R-:W3:Y:S04]  /*9e030*/  LDL.LU R49, [R1+0x1b64] ;  /* 0x001b640001317983 */ /* 0x000ee80000300800 */
[----:B------:R-:W3:Y:S04]  /*9e040*/  LDL.LU R50, [R1+0x1b68] ;  /* 0x001b680001327983 */ /* 0x000ee80000300800 */
[----:B------:R-:W3:Y:S01]  /*9e050*/  LDL.LU R51, [R1+0x1b6c] ;  /* 0x001b6c0001337983 */ /* 0x000ee20000300800 */
[----:B----4-:R-:W-:Y:S03]  /*9e060*/  HMMA.16816.F32 R28, R28, R60, R56 ;  /* 0x0000003c1c1c723c */ /* 0x010fe60000001838 */
[----:B------:R-:W4:Y:S04]  /*9e070*/  LDL.LU.64 R58, [R1+0x5868] ;  /* 0x00586800013a7983 */ /* 0x000f280000300a00 */
[----:B------:R-:W4:Y:S01]  /*9e080*/  LDL.LU.64 R56, [R1+0x5860] ;  /* 0x0058600001387983 */ /* 0x000f220000300a00 */
[----:B------:R-:W-:-:S02]  /*9e090*/  F2FP.F16.E5M2.UNPACK_B R4, R4 ;  /* 0x00000004ff04723e */ /* 0x000fc400020004ff */
[----:B------:R-:W-:Y:S01]  /*9e0a0*/  F2FP.F16.E5M2.UNPACK_B R5, R5 ;  /* 0x00000005ff05723e */ /* 0x000fe200020004ff */
[----:B------:R-:W4:Y:S01]  /*9e0b0*/  LDL.LU.64 R60, [R1+0x5858] ;  /* 0x00585800013c7983 */ /* 0x000f220000300a00 */
[----:B------:R-:W-:Y:S02]  /*9e0c0*/  F2FP.F16.E5M2.UNPACK_B R6, R6 ;  /* 0x00000006ff06723e */ /* 0x000fe400020004ff */
[----:B------:R-:W-:-:S09]  /*9e0d0*/  F2FP.F16.E5M2.UNPACK_B R7, R7 ;  /* 0x00000007ff07723e */ /* 0x000fd200020004ff */
[----:B------:R-:W-:Y:S04]  /*9e0e0*/  STL.64 [R1+0x1190], R28 ;  /* 0x0011901c01007387 */ /* 0x000fe80000100a00 */
[----:B------:R0:W-:Y:S02]  /*9e0f0*/  STL.64 [R1+0x1198], R30 ;  /* 0x0011981e01007387 */ /* 0x0001e40000100a00 */
[C---:B0-----:R-:W-:Y:S06]  /*9e100*/  HMMA.16816.F32 R28, R4.reuse, R24, R36 ;  /* 0x00000018041c723c */ /* 0x041fec0000001824 */
[C---:B------:R-:W-:Y:S06]  /*9e110*/  HMMA.16816.F32 R24, R4.reuse, R26, R32 ;  /* 0x0000001a0418723c */ /* 0x040fec0000001820 */
[C---:B--2---:R-:W-:Y:S06]  /*9e120*/  HMMA.16816.F32 R20, R4.reuse, R12, R20 ;  /* 0x0000000c0414723c */ /* 0x044fec0000001814 */
[C---:B-----5:R-:W-:Y:S06]  /*9e130*/  HMMA.16816.F32 R16, R4.reuse, R14, R16 ;  /* 0x0000000e0410723c */ /* 0x060fec0000001810 */
[C---:B---3--:R-:W-:Y:S06]  /*9e140*/  HMMA.16816.F32 R48, R4.reuse, R40, R48 ;  /* 0x000000280430723c */ /* 0x048fec0000001830 */
        /* <DEDUP_REMOVED lines=11> */
[----:B------:R-:W-:Y:S01]  /*9e200*/  STL.64 [R1+0x1148], R22 ;  /* 0x0011481601007387 */ /* 0x000fe20000100a00 */
[C---:B----4-:R-:W-:Y:S06]  /*9e210*/  HMMA.16816.F32 R12, R4.reuse, R56, R8 ;  /* 0x00000038040c723c */ /* 0x050fec0000001808 */
[----:B------:R-:W-:Y:S01]  /*9e220*/  HMMA.16816.F32 R8, R4, R58, R52 ;  /* 0x0000003a0408723c */ /* 0x000fe20000001834 */
[----:B------:R-:W-:Y:S04]  /*9e230*/  STL.64 [R1+0x1130], R16 ;  /* 0x0011301001007387 */ /* 0x000fe80000100a00 */
[----:B------:R-:W-:Y:S04]  /*9e240*/  STL.64 [R1+0x1138], R18 ;  /* 0x0011381201007387 */ /* 0x000fe80000100a00 */
[----:B------:R-:W2:Y:S08]  /*9e250*/  LDL R58, [R1+0x38] ;  /* 0x00003800013a7983 */ /* 0x000eb00000100800 */
[----:B------:R-:W-:Y:S04]  /*9e260*/  STL.64 [R1+0x1120], R12 ;  /* 0x0011200c01007387 */ /* 0x000fe80000100a00 */
[----:B------:R-:W-:Y:S04]  /*9e270*/  STL.64 [R1+0x1128], R14 ;  /* 0x0011280e01007387 */ /* 0x000fe80000100a00 */
[----:B------:R0:W-:Y:S04]  /*9e280*/  STL.64 [R1+0x1110], R8 ;  /* 0x0011100801007387 */ /* 0x0001e80000100a00 */
[----:B------:R1:W-:Y:S04]  /*9e290*/  STL.64 [R1+0x1118], R10 ;  /* 0x0011180a01007387 */ /* 0x0003e80000100a00 */
[----:B------:R-:W2:Y:S04]  /*9e2a0*/  LDL R59, [R1+0x3c] ;  /* 0x00003c00013b7983 */ /* 0x000ea80000100800 */
[----:B------:R-:W3:Y:S01]  /*9e2b0*/  LDL R56, [R1+0x40] ;  /* 0x0000400001387983 */ /* 0x000ee20000100800 */
[----:B------:R-:W-:-:S03]  /*9e2c0*/  IMAD.MOV.U32 R57, RZ, RZ, R0 ;  /* 0x000000ffff397224 */ /* 0x000fc600078e0000 */
[----:B------:R-:W4:Y:S04]  /*9e2d0*/  LDL.LU R0, [R1+0x5854] ;  /* 0x0058540001007983 */ /* 0x000f280000300800 */
[----:B--2---:R-:W-:Y:S04]  /*9e2e0*/  STL.64 [R1+0x56e8], R58 ;  /* 0x0056e83a01007387 */ /* 0x004fe80000100a00 */
[----:B---3--:R-:W-:Y:S04]  /*9e2f0*/  STL.64 [R1+0x56e0], R56 ;  /* 0x0056e03801007387 */ /* 0x008fe80000100a00 */
[----:B0-----:R-:W2:Y:S04]  /*9e300*/  LDL.LU R8, [R1+0x19a0] ;  /* 0x0019a00001087983 */ /* 0x001ea80000300800 */
[----:B------:R-:W2:Y:S04]  /*9e310*/  LDL.LU R9, [R1+0x19a4] ;  /* 0x0019a40001097983 */ /* 0x000ea80000300800 */
[----:B-1----:R-:W3:Y:S04]  /*9e320*/  LDL.LU R10, [R1+0x19a8] ;  /* 0x0019a800010a7983 */ /* 0x002ee80000300800 */
[----:B------:R-:W3:Y:S01]  /*9e330*/  LDL.LU R11, [R1+0x19ac] ;  /* 0x0019ac00010b7983 */ /* 0x000ee20000300800 */
[----:B----4-:R-:W-:-:S03]  /*9e340*/  IMAD.MOV.U32 R15, RZ, RZ, R0 ;  /* 0x000000ffff0f7224 */ /* 0x010fc600078e0000 */
[----:B---3--:R-:W-:Y:S04]  /*9e350*/  STL.64 [R1+0x56f8], R10 ;  /* 0x0056f80a01007387 */ /* 0x008fe80000100a00 */
[----:B--2---:R0:W-:Y:S04]  /*9e360*/  STL.64 [R1+0x56f0], R8 ;  /* 0x0056f00801007387 */ /* 0x0041e80000100a00 */
[----:B------:R-:W2:Y:S04]  /*9e370*/  LDL R14, [R1+0x48] ;  /* 0x00004800010e7983 */ /* 0x000ea80000100800 */
[----:B------:R-:W3:Y:S04]  /*9e380*/  LDL.LU R0, [R1+0x5850] ;  /* 0x0058500001007983 */ /* 0x000ee80000300800 */
[----:B------:R-:W4:Y:S04]  /*9e390*/  LDL.LU R16, [R1+0x19b0] ;  /* 0x0019b00001107983 */ /* 0x000f280000300800 */
[----:B------:R-:W4:Y:S04]  /*9e3a0*/  LDL.LU R17, [R1+0x19b4] ;  /* 0x0019b40001117983 */ /* 0x000f280000300800 */
[----:B------:R-:W5:Y:S04]  /*9e3b0*/  LDL.LU R18, [R1+0x19b8] ;  /* 0x0019b80001127983 */ /* 0x000f680000300800 */
[----:B------:R-:W5:Y:S04]  /*9e3c0*/  LDL.LU R19, [R1+0x19bc] ;  /* 0x0019bc0001137983 */ /* 0x000f680000300800 */
[----:B-----5:R1:W-:Y:S04]  /*9e3d0*/  STL.64 [R1+0x5708], R18 ;  /* 0x0057081201007387 */ /* 0x0203e80000100a00 */
[----:B----4-:R-:W-:Y:S04]  /*9e3e0*/  STL.64 [R1+0x5700], R16 ;  /* 0x0057001001007387 */ /* 0x010fe80000100a00 */
        /* <DEDUP_REMOVED lines=12> */
[----:B------:R-:W3:Y:S01]  /*9e4b0*/  LDL.LU R39, [R1+0x19ec] ;  /* 0x0019ec0001277983 */ /* 0x000ee20000300800 */
[----:B-----5:R-:W-:-:S03]  /*9e4c0*/  IMAD.MOV.U32 R43, RZ, RZ, R0 ;  /* 0x000000ffff2b7224 */ /* 0x020fc600078e0000 */
[----:B---3--:R-:W-:Y:S04]  /*9e4d0*/  STL.64 [R1+0x5728], R38 ;  /* 0x0057282601007387 */ /* 0x008fe80000100a00 */
[----:B--2---:R2:W-:Y:S04]  /*9e4e0*/  STL.64 [R1+0x5720], R36 ;  /* 0x0057202401007387 */ /* 0x0045e80000100a00 */
[----:B------:R-:W3:Y:S04]  /*9e4f0*/  LDL R42, [R1+0x68] ;  /* 0x00006800012a7983 */ /* 0x000ee80000100800 */
[----:B------:R-:W5:Y:S04]  /*9e500*/  LDL.LU R0, [R1+0x5848] ;  /* 0x0058480001007983 */ /* 0x000f680000300800 */
[----:B------:R-:W4:Y:S04]  /*9e510*/  LDL.LU R48, [R1+0x1a00] ;  /* 0x001a000001307983 */ /* 0x000f280000300800 */
[----:B------:R-:W4:Y:S04]  /*9e520*/  LDL.LU R49, [R1+0x1a04] ;  /* 0x001a040001317983 */ /* 0x000f280000300800 */
[----:B------:R-:W2:Y:S04]  /*9e530*/  LDL.LU R50, [R1+0x1a08] ;  /* 0x001a080001327983 */ /* 0x000ea80000300800 */
[----:B------:R-:W2:Y:S01]  /*9e540*/  LDL.LU R51, [R1+0x1a0c] ;  /* 0x001a0c0001337983 */ /* 0x000ea20000300800 */
[----:B-----5:R-:W-:-:S03]  /*9e550*/  IMAD.MOV.U32 R31, RZ, RZ, R0 ;  /* 0x000000ffff1f7224 */ /* 0x020fc600078e0000 */
[----:B--2---:R-:W-:Y:S04]  /*9e560*/  STL.64 [R1+0x5738], R50 ;  /* 0x0057383201007387 */ /* 0x004fe80000100a00 */
[----:B----4-:R2:W-:Y:S04]  /*9e570*/  STL.64 [R1+0x5730], R48 ;  /* 0x0057303001007387 */ /* 0x0105e80000100a00 */
[----:B------:R-:W4:Y:S04]  /*9e580*/  LDL R30, [R1+0x78] ;  /* 0x00007800011e7983 */ /* 0x000f280000100800 */
[----:B------:R-:W1:Y:S04]  /*9e590*/  LDL.LU R0, [R1+0x5844] ;  /* 0x0058440001007983 */ /* 0x000e680000300800 */
[----:B0-----:R-:W5:Y:S04]  /*9e5a0*/  LDL.LU R8, [R1+0x1a20] ;  /* 0x001a200001087983 */ /* 0x001f680000300800 */
[----:B------:R-:W5:Y:S04]  /*9e5b0*/  LDL.LU R9, [R1+0x1a24] ;  /* 0x001a240001097983 */ /* 0x000f680000300800 */
[----:B------:R-:W3:Y:S04]  /*9e5c0*/  LDL.LU R10, [R1+0x1a28] ;  /* 0x001a2800010a7983 */ /* 0x000ee80000300800 */
[----:B------:R-:W3:Y:S01]  /*9e5d0*/  LDL.LU R11, [R1+0x1a2c] ;  /* 0x001a2c00010b7983 */ /* 0x000ee20000300800 */
[----:B-1----:R-:W-:-:S03]  /*9e5e0*/  IMAD.MOV.U32 R19, RZ, RZ, R0 ;  /* 0x000000ffff137224 */ /* 0x002fc600078e0000 */
[----:B---3--:R-:W-:Y:S04]  /*9e5f0*/  STL.64 [R1+0x5748], R10 ;  /* 0x0057480a01007387 */ /* 0x008fe80000100a00 */
[----:B-----5:R-:W-:Y:S04]  /*9e600*/  STL.64 [R1+0x5740], R8 ;  /* 0x0057400801007387 */ /* 0x020fe80000100a00 */
[----:B------:R-:W3:Y:S04]  /*9e610*/  LDL R18, [R1+0x88] ;  /* 0x0000880001127983 */ /* 0x000ee80000100800 */
[----:B------:R-:W2:Y:S04]  /*9e620*/  LDL.LU R0, [R1+0x5840] ;  /* 0x0058400001007983 */ /* 0x000ea80000300800 */
[----:B------:R-:W5:Y:S04]  /*9e630*/  LDL.LU R20, [R1+0x1a30] ;  /* 0x001a300001147983 */ /* 0x000f680000300800 */
        /* <DEDUP_REMOVED lines=9> */
[----:B--2---:R-:W-:-:S03]  /*9e6d0*/  IMAD.MOV.U32 R49, RZ, RZ, R0 ;  /* 0x000000ffff317224 */ /* 0x004fc600078e0000 */
[----:B-----5:R1:W-:Y:S04]  /*9e6e0*/  STL.64 [R1+0x5768], R38 ;  /* 0x0057682601007387 */ /* 0x0203e80000100a00 */
[----:B----4-:R-:W-:Y:S04]  /*9e6f0*/  STL.64 [R1+0x5760], R36 ;  /* 0x0057602401007387 */ /* 0x010fe80000100a00 */
[----:B------:R-:W2:Y:S04]  /*9e700*/  LDL R50, [R1+0x98] ;  /* 0x0000980001327983 */ /* 0x000ea80000100800 */
[----:B------:R-:W2:Y:S04]  /*9e710*/  LDL R51, [R1+0x9c] ;  /* 0x00009c0001337983 */ /* 0x000ea80000100800 */
[----:B------:R-:W4:Y:S04]  /*9e720*/  LDL R48, [R1+0xa0] ;  /* 0x0000a00001307983 */ /* 0x000f280000100800 */
[----:B------:R-:W1:Y:S04]  /*9e730*/  LDL.LU R0, [R1+0x583c] ;  /* 0x00583c0001007983 */ /* 0x000e680000300800 */
[----:B--2---:R-:W-:Y:S04]  /*9e740*/  STL.64 [R1+0x5778], R50 ;  /* 0x0057783201007387 */ /* 0x004fe80000100a00 */
[----:B----4-:R2:W-:Y:S04]  /*9e750*/  STL.64 [R1+0x5770], R48 ;  /* 0x0057703001007387 */ /* 0x0105e80000100a00 */
[----:B0-----:R-:W4:Y:S04]  /*9e760*/  LDL.LU R20, [R1+0x1a60] ;  /* 0x001a600001147983 */ /* 0x001f280000300800 */
[----:B------:R-:W4:Y:S04]  /*9e770*/  LDL.LU R21, [R1+0x1a64] ;  /* 0x001a640001157983 */ /* 0x000f280000300800 */
[----:B------:R-:W5:Y:S04]  /*9e780*/  LDL.LU R22, [R1+0x1a68] ;  /* 0x001a680001167983 */ /* 0x000f680000300800 */
[----:B------:R-:W5:Y:S01]  /*9e790*/  LDL.LU R23, [R1+0x1a6c] ;  /* 0x001a6c0001177983 */ /* 0x000f620000300800 */
[----:B-1----:R-:W-:-:S03]  /*9e7a0*/  IMAD.MOV.U32 R39, RZ, RZ, R0 ;  /* 0x000000ffff277224 */ /* 0x002fc600078e0000 */
[----:B-----5:R-:W-:Y:S04]  /*9e7b0*/  STL.64 [R1+0x5788], R22 ;  /* 0x0057881601007387 */ /* 0x020fe80000100a00 */
[----:B----4-:R0:W-:Y:S04]  /*9e7c0*/  STL.64 [R1+0x5780], R20 ;  /* 0x0057801401007387 */ /* 0x0101e80000100a00 */
[----:B------:R-:W4:Y:S04]  /*9e7d0*/  LDL R38, [R1+0xa8] ;  /* 0x0000a80001267983 */ /* 0x000f280000100800 */
[----:B------:R-:W5:Y:S04]  /*9e7e0*/  LDL.LU R0, [R1+0x5838] ;  /* 0x0058380001007983 */ /* 0x000f680000300800 */
[----:B--2---:R-:W2:Y:S04]  /*9e7f0*/  LDL.LU R48, [R1+0x1a70] ;  /* 0x001a700001307983 */ /* 0x004ea80000300800 */
[----:B------:R-:W2:Y:S04]  /*9e800*/  LDL.LU R49, [R1+0x1a74] ;  /* 0x001a740001317983 */ /* 0x000ea80000300800 */
[----:B------:R-:W3:Y:S04]  /*9e810*/  LDL.LU R50, [R1+0x1a78] ;  /* 0x001a780001327983 */ /* 0x000ee80000300800 */
[----:B------:R-:W3:Y:S04]  /*9e820*/  LDL.LU R51, [R1+0x1a7c] ;  /* 0x001a7c0001337983 */ /* 0x000ee80000300800 */
[----:B---3--:R-:W-:Y:S04]  /*9e830*/  STL.64 [R1+0x5798], R50 ;  /* 0x0057983201007387 */ /* 0x008fe80000100a00 */
[----:B--2---:R1:W-:Y:S04]  /*9e840*/  STL.64 [R1+0x5790], R48 ;  /* 0x0057903001007387 */ /* 0x0043e80000100a00 */
[----:B------:R-:W2:Y:S01]  /*9e850*/  LDL R36, [R1+0xb0] ;  /* 0x0000b00001247983 */ /* 0x000ea20000100800 */
[----:B-----5:R-:W-:-:S03]  /*9e860*/  IMAD.MOV.U32 R37, RZ, RZ, R0 ;  /* 0x000000ffff257224 */ /* 0x020fc600078e0000 */
[----:B------:R-:W1:Y:S04]  /*9e870*/  LDL.LU R0, [R1+0x5834] ;  /* 0x0058340001007983 */ /* 0x000e680000300800 */
[----:B----4-:R-:W-:Y:S04]  /*9e880*/  STL.64 [R1+0x57a8], R38 ;  /* 0x0057a82601007387 */ /* 0x010fe80000100a00 */
[----:B--2---:R-:W-:Y:S04]  /*9e890*/  STL.64 [R1+0x57a0], R36 ;  /* 0x0057a02401007387 */ /* 0x004fe80000100a00 */
[----:B0-----:R-:W2:Y:S04]  /*9e8a0*/  LDL.LU R20, [R1+0x1a80] ;  /* 0x001a800001147983 */ /* 0x001ea80000300800 */
[----:B------:R-:W2:Y:S04]  /*9e8b0*/  LDL.LU R21, [R1+0x1a84] ;  /* 0x001a840001157983 */ /* 0x000ea80000300800 */
[----:B------:R-:W3:Y:S04]  /*9e8c0*/  LDL.LU R22, [R1+0x1a88] ;  /* 0x001a880001167983 */ /* 0x000ee80000300800 */
[----:B------:R-:W3:Y:S01]  /*9e8d0*/  LDL.LU R23, [R1+0x1a8c] ;  /* 0x001a8c0001177983 */ /* 0x000ee20000300800 */
[----:B-1----:R-:W-:-:S03]  /*9e8e0*/  IMAD.MOV.U32 R49, RZ, RZ, R0 ;  /* 0x000000ffff317224 */ /* 0x002fc600078e0000 */
[----:B---3--:R-:W-:Y:S04]  /*9e8f0*/  STL.64 [R1+0x57b8], R22 ;  /* 0x0057b81601007387 */ /* 0x008fe80000100a00 */
[----:B--2---:R0:W-:Y:S04]  /*9e900*/  STL.64 [R1+0x57b0], R20 ;  /* 0x0057b01401007387 */ /* 0x0041e80000100a00 */
[----:B------:R-:W2:Y:S04]  /*9e910*/  LDL R50, [R1+0xb8] ;  /* 0x0000b80001327983 */ /* 0x000ea80000100800 */
[----:B------:R-:W2:Y:S04]  /*9e920*/  LDL R51, [R1+0xbc] ;  /* 0x0000bc0001337983 */ /* 0x000ea80000100800 */
[----:B------:R-:W3:Y:S04]  /*9e930*/  LDL R48, [R1+0xc0] ;  /* 0x0000c00001307983 */ /* 0x000ee80000100800 */
[----:B------:R-:W4:Y:S04]  /*9e940*/  LDL.LU R0, [R1+0x5830] ;  /* 0x0058300001007983 */ /* 0x000f280000300800 */
[----:B--2---:R1:W-:Y:S04]  /*9e950*/  STL.64 [R1+0x57c8], R50 ;  /* 0x0057c83201007387 */ /* 0x0043e80000100a00 */
[----:B---3--:R-:W-:Y:S04]  /*9e960*/  STL.64 [R1+0x57c0], R48 ;  /* 0x0057c03001007387 */ /* 0x008fe80000100a00 */
[----:B0-----:R-:W2:Y:S04]  /*9e970*/  LDL.LU R20, [R1+0x1aa0] ;  /* 0x001aa00001147983 */ /* 0x001ea80000300800 */
[----:B------:R-:W2:Y:S04]  /*9e980*/  LDL.LU R21, [R1+0x1aa4] ;  /* 0x001aa40001157983 */ /* 0x000ea80000300800 */
[----:B------:R-:W3:Y:S04]  /*9e990*/  LDL.LU R22, [R1+0x1aa8] ;  /* 0x001aa80001167983 */ /* 0x000ee80000300800 */
[----:B------:R-:W3:Y:S04]  /*9e9a0*/  LDL.LU R23, [R1+0x1aac] ;  /* 0x001aac0001177983 */ /* 0x000ee80000300800 */
[----:B---3--:R-:W-:Y:S04]  /*9e9b0*/  STL.64 [R1+0x57d8], R22 ;  /* 0x0057d81601007387 */ /* 0x008fe80000100a00 */
[----:B--2---:R0:W-:Y:S04]  /*9e9c0*/  STL.64 [R1+0x57d0], R20 ;  /* 0x0057d01401007387 */ /* 0x0041e80000100a00 */
[----:B-1----:R-:W2:Y:S01]  /*9e9d0*/  LDL R50, [R1+0xc8] ;  /* 0x0000c80001327983 */ /* 0x002ea20000100800 */
[----:B----4-:R-:W-:-:S03]  /*9e9e0*/  IMAD.MOV.U32 R51, RZ, RZ, R0 ;  /* 0x000000ffff337224 */ /* 0x010fc600078e0000 */
[----:B------:R-:W3:Y:S04]  /*9e9f0*/  LDL.LU R0, [R1+0x582c] ;  /* 0x00582c0001007983 */ /* 0x000ee80000300800 */
[----:B--2---:R-:W-:Y:S04]  /*9ea00*/  STL.64 [R1+0x57e0], R50 ;  /* 0x0057e03201007387 */ /* 0x004fe80000100a00 */
[----:B0-----:R-:W2:Y:S04]  /*9ea10*/  LDL.LU R20, [R1+0x1ab0] ;  /* 0x001ab00001147983 */ /* 0x001ea80000300800 */
[----:B------:R-:W2:Y:S04]  /*9ea20*/  LDL.LU R21, [R1+0x1ab4] ;  /* 0x001ab40001157983 */ /* 0x000ea80000300800 */
[----:B------:R-:W4:Y:S04]  /*9ea30*/  LDL.LU R22, [R1+0x1ab8] ;  /* 0x001ab80001167983 */ /* 0x000f280000300800 */
[----:B------:R-:W4:Y:S01]  /*9ea40*/  LDL.LU R23, [R1+0x1abc] ;  /* 0x001abc0001177983 */ /* 0x000f220000300800 */
[----:B---3--:R-:W-:-:S03]  /*9ea50*/  IMAD.MOV.U32 R49, RZ, RZ, R0 ;  /* 0x000000ffff317224 */ /* 0x008fc600078e0000 */
[----:B----4-:R-:W-:Y:S04]  /*9ea60*/  STL.64 [R1+0x57f0], R22 ;  /* 0x0057f01601007387 */ /* 0x010fe80000100a00 */
[----:B--2---:R0:W-:Y:S04]  /*9ea70*/  STL.64 [R1+0x57e8], R20 ;  /* 0x0057e81401007387 */ /* 0x0041e80000100a00 */
[----:B------:R-:W2:Y:S04]  /*9ea80*/  LDL R48, [R1+0xd0] ;  /* 0x0000d00001307983 */ /* 0x000ea80000100800 */
[----:B------:R-:W3:Y:S04]  /*9ea90*/  LDL.LU R0, [R1+0x5828] ;  /* 0x0058280001007983 */ /* 0x000ee80000300800 */
[----:B--2---:R1:W-:Y:S04]  /*9eaa0*/  STL.64 [R1+0x57f8], R48 ;  /* 0x0057f83001007387 */ /* 0x0043e80000100a00 */
[----:B0-----:R-:W2:Y:S04]  /*9eab0*/  LDL.LU R20, [R1+0x1ac0] ;  /* 0x001ac00001147983 */ /* 0x001ea80000300800 */
[----:B------:R-:W2:Y:S04]  /*9eac0*/  LDL.LU R21, [R1+0x1ac4] ;  /* 0x001ac40001157983 */ /* 0x000ea80000300800 */
[----:B------:R-:W4:Y:S04]  /*9ead0*/  LDL.LU R22, [R1+0x1ac8] ;  /* 0x001ac80001167983 */ /* 0x000f280000300800 */
[----:B------:R-:W4:Y:S04]  /*9eae0*/  LDL.LU R23, [R1+0x1acc] ;  /* 0x001acc0001177983 */ /* 0x000f280000300800 */
[----:B----4-:R-:W-:Y:S04]  /*9eaf0*/  STL.64 [R1+0x5808], R22 ;  /* 0x0058081601007387 */ /* 0x010fe80000100a00 */
[----:B--2---:R0:W-:Y:S04]  /*9eb00*/  STL.64 [R1+0x5800], R20 ;  /* 0x0058001401007387 */ /* 0x0041e80000100a00 */
[----:B------:R-:W2:Y:S04]  /*9eb10*/  LDL R50, [R1+0xd8] ;  /* 0x0000d80001327983 */ /* 0x000ea80000100800 */
[----:B------:R-:W2:Y:S04]  /*9eb20*/  LDL R51, [R1+0xdc] ;  /* 0x0000dc0001337983 */ /* 0x000ea80000100800 */
[----:B-1----:R-:W4:Y:S04]  /*9eb30*/  LDL R48, [R1+0xe0] ;  /* 0x0000e00001307983 */ /* 0x002f280000100800 */
[----:B--2---:R-:W-:Y:S04]  /*9eb40*/  STL.64 [R1+0x5810], R50 ;  /* 0x0058103201007387 */ /* 0x004fe80000100a00 */
[----:B0-----:R-:W2:Y:S04]  /*9eb50*/  LDL.LU R20, [R1+0x1ad0] ;  /* 0x001ad00001147983 */ /* 0x001ea80000300800 */
[----:B------:R-:W2:Y:S04]  /*9eb60*/  LDL.LU R21, [R1+0x1ad4] ;  /* 0x001ad40001157983 */ /* 0x000ea80000300800 */
[----:B------:R-:W5:Y:S04]  /*9eb70*/  LDL.LU R22, [R1+0x1ad8] ;  /* 0x001ad80001167983 */ /* 0x000f680000300800 */
[----:B------:R-:W5:Y:S01]  /*9eb80*/  LDL.LU R23, [R1+0x1adc] ;  /* 0x001adc0001177983 */ /* 0x000f620000300800 */
[----:B---3--:R-:W-:-:S03]  /*9eb90*/  IMAD.MOV.U32 R49, RZ, RZ, R0 ;  /* 0x000000ffff317224 */ /* 0x008fc600078e0000 */
[----:B-----5:R-:W-:Y:S04]  /*9eba0*/  STL.64 [R1+0x5820], R22 ;  /* 0x0058201601007387 */ /* 0x020fe80000100a00 */
[----:B--2---:R0:W-:Y:S04]  /*9ebb0*/  STL.64 [R1+0x5818], R20 ;  /* 0x0058181401007387 */ /* 0x0041e80000100a00 */
[----:B0-----:R-:W4:Y:S04]  /*9ebc0*/  LDL.LU R20, [R1+0x1ae0] ;  /* 0x001ae00001147983 */ /* 0x001f280000300800 */
[----:B------:R-:W4:Y:S04]  /*9ebd0*/  LDL.LU R21, [R1+0x1ae4] ;  /* 0x001ae40001157983 */ /* 0x000f280000300800 */
[----:B------:R-:W4:Y:S04]  /*9ebe0*/  LDL.LU R22, [R1+0x1ae8] ;  /* 0x001ae80001167983 */ /* 0x000f280000300800 */
[----:B------:R-:W4:Y:S04]  /*9ebf0*/  LDL.LU R23, [R1+0x1aec] ;  /* 0x001aec0001177983 */ /* 0x000f280000300800 */
        /* <DEDUP_REMOVED lines=28> */
[----:B------:R-:W5:Y:S01]  /*9edc0*/  LDL.LU R55, [R1+0x199c] ;  /* 0x00199c0001377983 */ /* 0x000f620000300800 */
[----:B----4-:R-:W-:Y:S03]  /*9edd0*/  HMMA.16816.F32 R48, R4, R48, R20 ;  /* 0x000000300430723c */ /* 0x010fe60000001814 */
[----:B------:R-:W4:Y:S04]  /*9ede0*/  LDL.LU.64 R22, [R1+0x5820] ;  /* 0x0058200001167983 */ /* 0x000f280000300a00 */
[----:B------:R-:W4:-:S15]  /*9edf0*/  LDL.LU.64 R20, [R1+0x5818] ;  /* 0x0058180001147983 */ /* 0x000f1e0000300a00 */
[----:B------:R-:W-:-:S01]  /*9ee00*/  NOP ;  /* 0x0000000000007918 */ /* 0x000fc20000000000 */
[----:B------:R-:W-:Y:S04]  /*9ee10*/  STL.64 [R1+0x1100], R48 ;  /* 0x0011003001007387 */ /* 0x000fe80000100a00 */
[----:B------:R0:W-:Y:S04]  /*9ee20*/  STL.64 [R1+0x1108], R50 ;  /* 0x0011083201007387 */ /* 0x0001e80000100a00 */
[----:B0-----:R-:W4:Y:S02]  /*9ee30*/  LDL.LU.64 R50, [R1+0x5810] ;  /* 0x0058100001327983 */ /* 0x001f240000300a00 */
[----:B----4-:R-:W-:Y:S02]  /*9ee40*/  HMMA.16816.F32 R48, R4, R50, R20 ;  /* 0x000000320430723c */ /* 0x010fe40000001814 */
[----:B------:R-:W4:Y:S04]  /*9ee50*/  LDL.LU.64 R22, [R1+0x5808] ;  /* 0x0058080001167983 */ /* 0x000f280000300a00 */
[----:B------:R-:W4:-:S15]  /*9ee60*/  LDL.LU.64 R20, [R1+0x5800] ;  /* 0x0058000001147983 */ /* 0x000f1e0000300a00 */
[----:B------:R-:W-:-:S02]  /*9ee70*/  NOP ;  /* 0x0000000000007918 */ /* 0x000fc40000000000 */
[----:B------:R0:W-:Y:S04]  /*9ee80*/  STL.64 [R1+0x10f0], R48 ;  /* 0x0010f03001007387 */ /* 0x0001e80000100a00 */
[----:B------:R4:W-:Y:S04]  /*9ee90*/  STL.64 [R1+0x10f8], R50 ;  /* 0x0010f83201007387 */ /* 0x0009e80000100a00 */
[----:B0-----:R-:W4:Y:S02]  /*9eea0*/  LDL.LU.64 R48, [R1+0x57f8] ;  /* 0x0057f80001307983 */ /* 0x001f240000300a00 */
[----:B----4-:R-:W-:Y:S02]  /*9eeb0*/  HMMA.16816.F32 R48, R4, R48, R20 ;  /* 0x000000300430723c */ /* 0x010fe40000001814 */
[----:B------:R-:W4:Y:S04]  /*9eec0*/  LDL.LU.64 R22, [R1+0x57f0] ;  /* 0x0057f00001167983 */ /* 0x000f280000300a00 */
[----:B------:R-:W4:-:S15]  /*9eed0*/  LDL.LU.64 R20, [R1+0x57e8] ;  /* 0x0057e80001147983 */ /* 0x000f1e0000300a00 */
[----:B------:R-:W-:-:S02]  /*9eee0*/  NOP ;  /* 0x0000000000007918 */ /* 0x000fc40000000000 */
[----:B------:R-:W-:Y:S04]  /*9eef0*/  STL.64 [R1+0x10e0], R48 ;  /* 0x0010e03001007387 */ /* 0x000fe80000100a00 */
        /* <DEDUP_REMOVED lines=8> */
[----:B0-----:R-:W2:Y:S04]  /*9ef80*/  LDL.LU.64 R50, [R1+0x57c8] ;  /* 0x0057c80001327983 */ /* 0x001ea80000300a00 */
[----:B------:R-:W4:Y:S02]  /*9ef90*/  LDL.LU.64 R48, [R1+0x57c0] ;  /* 0x0057c00001307983 */ /* 0x000f240000300a00 */
[C---:B----4-:R-:W-:Y:S06]  /*9efa0*/  HMMA.16816.F32 R20, R4.reuse, R48, R20 ;  /* 0x000000300414723c */ /* 0x050fec0000001814 */
[----:B--2---:R-:W-:-:S15]  /*9efb0*/  HMMA.16816.F32 R48, R4, R50, R36 ;  /* 0x000000320430723c */ /* 0x004fde0000001824 */
[----:B------:R-:W-:-:S02]  /*9efc0*/  NOP ;  /* 0x0000000000007918 */ /* 0x000fc40000000000 */
[----:B------:R-:W-:Y:S04]  /*9efd0*/  STL.64 [R1+0x10c0], R20 ;  /* 0x0010c01401007387 */ /* 0x000fe80000100a00 */
[----:B------:R0:W-:Y:S04]  /*9efe0*/  STL.64 [R1+0x10c8], R22 ;  /* 0x0010c81601007387 */ /* 0x0001e80000100a00 */
[----:B0-----:R-:W2:Y:S04]  /*9eff0*/  LDL.LU.64 R22, [R1+0x57b8] ;  /* 0x0057b80001167983 */ /* 0x001ea80000300a00 */
[----:B------:R-:W2:Y:S04]  /*9f000*/  LDL.LU.64 R20, [R1+0x57b0] ;  /* 0x0057b00001147983 */ /* 0x000ea80000300a00 */
[----:B------:R-:W4:Y:S04]  /*9f010*/  LDL.LU.64 R38, [R1+0x57a8] ;  /* 0x0057a80001267983 */ /* 0x000f280000300a00 */
[----:B------:R-:W2:Y:S04]  /*9f020*/  LDL.LU.64 R36, [R1+0x57a0] ;  /* 0x0057a00001247983 */ /* 0x000ea80000300a00 */
[----:B------:R-:W-:Y:S04]  /*9f030*/  STL.64 [R1+0x10b0], R48 ;  /* 0x0010b03001007387 */ /* 0x000fe80000100a00 */
[----:B------:R0:W-:Y:S04]  /*9f040*/  STL.64 [R1+0x10b8], R50 ;  /* 0x0010b83201007387 */ /* 0x0001e80000100a00 */
[----:B0-----:R-:W4:Y:S04]  /*9f050*/  LDL.LU.64 R50, [R1+0x5798] ;  /* 0x0057980001327983 */ /* 0x001f280000300a00 */
[----:B------:R-:W4:Y:S01]  /*9f060*/  LDL.LU.64 R48, [R1+0x5790] ;  /* 0x0057900001307983 */ /* 0x000f220000300a00 */
[C---:B--2---:R-:W-:Y:S06]  /*9f070*/  HMMA.16816.F32 R20, R4.reuse, R36, R20 ;  /* 0x000000240414723c */ /* 0x044fec0000001814 */
[----:B----4-:R-:W-:-:S15]  /*9f080*/  HMMA.16816.F32 R36, R4, R38, R48 ;  /* 0x000000260424723c */ /* 0x010fde0000001830 */
[----:B------:R-:W-:-:S02]  /*9f090*/  NOP ;  /* 0x0000000000007918 */ /* 0x000fc40000000000 */
[----:B------:R-:W-:Y:S04]  /*9f0a0*/  STL.64 [R1+0x10a0], R20 ;  /* 0x0010a01401007387 */ /* 0x000fe80000100a00 */
[----:B------:R0:W-:Y:S04]  /*9f0b0*/  STL.64 [R1+0x10a8], R22 ;  /* 0x0010a81601007387 */ /* 0x0001e80000100a00 */
[----:B0-----:R-:W2:Y:S04]  /*9f0c0*/  LDL.LU.64 R22, [R1+0x5788] ;  /* 0x0057880001167983 */ /* 0x001ea80000300a00 */
[----:B------:R-:W2:Y:S04]  /*9f0d0*/  LDL.LU.64 R20, [R1+0x5780] ;  /* 0x0057800001147983 */ /* 0x000ea80000300a00 */
[----:B------:R-:W3:Y:S04]  /*9f0e0*/  LDL.LU.64 R50, [R1+0x5778] ;  /* 0x0057780001327983 */ /* 0x000ee80000300a00 */
[----:B------:R-:W2:Y:S04]  /*9f0f0*/  LDL.LU.64 R48, [R1+0x5770] ;  /* 0x0057700001307983 */ /* 0x000ea80000300a00 */
[----:B------:R-:W-:Y:S04]  /*9f100*/  STL.64 [R1+0x1090], R36 ;  /* 0x0010902401007387 */ /* 0x000fe80000100a00 */
[----:B------:R0:W-:Y:S04]  /*9f110*/  STL.64 [R1+0x1098], R38 ;  /* 0x0010982601007387 */ /* 0x0001e80000100a00 */
[----:B0-----:R-:W5:Y:S04]  /*9f120*/  LDL.LU.64 R38, [R1+0x5768] ;  /* 0x0057680001267983 */ /* 0x001f680000300a00 */
[----:B------:R-:W5:Y:S01]  /*9f130*/  LDL.LU.64 R36, [R1+0x5760] ;  /* 0x0057600001247983 */ /* 0x000f620000300a00 */
[C---:B--2---:R-:W-:Y:S06]  /*9f140*/  HMMA.16816.F32 R20, R4.reuse, R48, R20 ;  /* 0x000000300414723c */ /* 0x044fec0000001814 */
[----:B---3--:R-:W-:-:S15]  /*9f150*/  HMMA.16816.F32 R48, R4, R50, R8 ;  /* 0x000000320430723c */ /* 0x008fde0000001808 */
[----:B------:R-:W-:-:S02]  /*9f160*/  NOP ;  /* 0x0000000000007918 */ /* 0x000fc40000000000 */
[----:B------:R-:W-:Y:S04]  /*9f170*/  STL.64 [R1+0x1080], R20 ;  /* 0x0010801401007387 */ /* 0x000fe80000100a00 */
[----:B------:R0:W-:Y:S04]  /*9f180*/  STL.64 [R1+0x1088], R22 ;  /* 0x0010881601007387 */ /* 0x0001e80000100a00 */
[----:B0-----:R-:W2:Y:S04]  /*9f190*/  LDL.LU.64 R22, [R1+0x5758] ;  /* 0x0057580001167983 */ /* 0x001ea80000300a00 */
[----:B------:R-:W2:Y:S04]  /*9f1a0*/  LDL.LU.64 R20, [R1+0x5750] ;  /* 0x0057500001147983 */ /* 0x000ea80000300a00 */
[----:B------:R-:W3:Y:S04]  /*9f1b0*/  LDL.LU.64 R10, [R1+0x5748] ;  /* 0x00574800010a7983 */ /* 0x000ee80000300a00 */
[----:B------:R-:W3:Y:S01]  /*9f1c0*/  LDL.LU.64 R8, [R1+0x5740] ;  /* 0x0057400001087983 */ /* 0x000ee20000300a00 */
[----:B-----5:R-:W-:Y:S03]  /*9f1d0*/  HMMA.16816.F32 R36, R4, R16, R36 ;  /* 0x000000100424723c */ /* 0x020fe60000001824 */
[----:B------:R-:W-:Y:S04]  /*9f1e0*/  STL.64 [R1+0x1070], R48 ;  /* 0x0010703001007387 */ /* 0x000fe80000100a00 */
[----:B------:R0:W-:Y:S01]  /*9f1f0*/  STL.64 [R1+0x1078], R50 ;  /* 0x0010783201007387 */ /* 0x0001e20000100a00 */
[----:B------:R-:W-:-:S03]  /*9f200*/  IMAD.MOV.U32 R0, RZ, RZ, R17 ;  /* 0x000000ffff007224 */ /* 0x000fc600078e0011 */
[----:B0-----:R-:W4:Y:S04]  /*9f210*/  LDL.LU.64 R50, [R1+0x5738] ;  /* 0x0057380001327983 */ /* 0x001f280000300a00 */
[----:B------:R-:W4:Y:S08]  /*9f220*/  LDL.LU.64 R48, [R1+0x5730] ;  /* 0x0057300001307983 */ /* 0x000f300000300a00 */
[----:B------:R-:W-:Y:S04]  /*9f230*/  STL.64 [R1+0x1060], R36 ;  /* 0x0010602401007387 */ /* 0x000fe80000100a00 */
[----:B------:R0:W-:Y:S04]  /*9f240*/  STL.64 [R1+0x1068], R38 ;  /* 0x0010682601007387 */ /* 0x0001e80000100a00 */
[----:B0-----:R-:W5:Y:S04]  /*9f250*/  LDL.LU.64 R38, [R1+0x5728] ;  /* 0x0057280001267983 */ /* 0x001f680000300a00 */
[----:B------:R-:W5:Y:S04]  /*9f260*/  LDL.LU.64 R36, [R1+0x5720] ;  /* 0x0057200001247983 */ /* 0x000f680000300a00 */
[----:B------:R0:W-:Y:S02]  /*9f270*/  STL [R1+0x5578], R0 ;  /* 0x0055780001007387 */ /* 0x0001e40000100800 */
[----:B0-----:R-:W-:Y:S01]  /*9f280*/  IMAD.MOV.U32 R0, RZ, RZ, R29 ;  /* 0x000000ffff007224 */ /* 0x001fe200078e001d */
[C---:B--2---:R-:W-:Y:S06]  /*9f290*/  HMMA.16816.F32 R16, R4.reuse, R18, R20 ;  /* 0x000000120410723c */ /* 0x044fec0000001814 */
[C---:B---3--:R-:W-:Y:S01]  /*9f2a0*/  HMMA.16816.F32 R8, R4.reuse, R28, R8 ;  /* 0x0000001c0408723c */ /* 0x048fe20000001808 */
[----:B------:R-:W2:Y:S04]  /*9f2b0*/  LDL.LU.64 R22, [R1+0x5718] ;  /* 0x0057180001167983 */ /* 0x000ea80000300a00 */
[----:B------:R-:W2:Y:S01]  /*9f2c0*/  LDL.LU.64 R20, [R1+0x5710] ;  /* 0x0057100001147983 */ /* 0x000ea20000300a00 */
[C---:B------:R-:W-:Y:S11]  /*9f2d0*/  HMMA.16816.F32 R28, R4.reuse, R30, R56 ;  /* 0x0000001e041c723c */ /* 0x040ff60000001838 */
        /* <DEDUP_REMOVED lines=8> */
[----:B------:R0:W-:Y:S04]  /*9f360*/  STL [R1+0x557c], R0 ;  /* 0x00557c0001007387 */ /* 0x0001e80000100800 */
[----:B------:R-:W3:Y:S04]  /*9f370*/  LDL.LU.64 R58, [R1+0x56e8] ;  /* 0x0056e800013a7983 */ /* 0x000ee80000300a00 */
[----:B------:R-:W3:Y:S04]  /*9f380*/  LDL.LU.64 R56, [R1+0x56e0] ;  /* 0x0056e00001387983 */ /* 0x000ee80000300a00 */
[----:B------:R-:W-:Y:S04]  /*9f390*/  STL.64 [R1+0x1030], R28 ;  /* 0x0010301c01007387 */ /* 0x000fe80000100a00 */
[----:B------:R4:W-:Y:S01]  /*9f3a0*/  STL.64 [R1+0x1038], R30 ;  /* 0x0010381e01007387 */ /* 0x0009e20000100a00 */
[----:B0-----:R-:W-:Y:S01]  /*9f3b0*/  IMAD.MOV.U32 R0, RZ, RZ, R41 ;  /* 0x000000ffff007224 */ /* 0x001fe200078e0029 */
[C---:B----4-:R-:W-:Y:S06]  /*9f3c0*/  HMMA.16816.F32 R28, R4.reuse, R40, R48 ;  /* 0x00000028041c723c */ /* 0x050fec0000001830 */
[----:B------:R-:W-:Y:S01]  /*9f3d0*/  HMMA.16816.F32 R40, R4, R42, R44 ;  /* 0x0000002a0428723c */ /* 0x000fe2000000182c */
[----:B------:R0:W-:Y:S02]  /*9f3e0*/  STL [R1+0x5580], R0 ;  /* 0x0055800001007387 */ /* 0x0001e40000100800 */
[----:B0-----:R-:W-:-:S14]  /*9f3f0*/  IMAD.MOV.U32 R0, RZ, RZ, R25 ;  /* 0x000000ffff007224 */ /* 0x001fdc00078e0019 */
[----:B------:R-:W-:Y:S04]  /*9f400*/  STL.64 [R1+0x1020], R28 ;  /* 0x0010201c01007387 */ /* 0x000fe80000100a00 */
[----:B------:R5:W-:Y:S04]  /*9f410*/  STL.64 [R1+0x1028], R30 ;  /* 0x0010281e01007387 */ /* 0x000be80000100a00 */
[----:B------:R-:W-:Y:S04]  /*9f420*/  STL.64 [R1+0x1010], R40 ;  /* 0x0010102801007387 */ /* 0x000fe80000100a00 */
[----:B------:R-:W-:Y:S04]  /*9f430*/  STL.64 [R1+0x1018], R42 ;  /* 0x0010182a01007387 */ /* 0x000fe80000100a00 */
[----:B------:R0:W-:Y:S01]  /*9f440*/  STL [R1+0x5584], R0 ;  /* 0x0055840001007387 */ /* 0x0001e20000100800 */
[C---:B-----5:R-:W-:Y:S06]  /*9f450*/  HMMA.16816.F32 R28, R4.reuse, R24, R36 ;  /* 0x00000018041c723c */ /* 0x060fec0000001824 */
[----:B------:R-:W-:Y:S01]  /*9f460*/  HMMA.16816.F32 R24, R4, R26, R32 ;  /* 0x0000001a0418723c */ /* 0x000fe20000001820 */
[----:B0-----:R-:W-:-:S15]  /*9f470*/  IMAD.MOV.U32 R0, RZ, RZ, R13 ;  /* 0x000000ffff007224 */ /* 0x001fde00078e000d */
[----:B------:R-:W-:-:S01]  /*9f480*/  NOP ;  /* 0x0000000000007918 */ /* 0x000fc20000000000 */
[----:B------:R0:W-:Y:S04]  /*9f490*/  STL.64 [R1+0x1000], R28 ;  /* 0x0010001c01007387 */ /* 0x0001e80000100a00 */
[----:B------:R1:W-:Y:S04]  /*9f4a0*/  STL.64 [R1+0x1008], R30 ;  /* 0x0010081e01007387 */ /* 0x0003e80000100a00 */
[----:B------:R-:W-:Y:S04]  /*9f4b0*/  STL.64 [R1+0xff0], R24 ;  /* 0x000ff01801007387 */ /* 0x000fe80000100a00 */
[----:B------:R-:W-:Y:S01]  /*9f4c0*/  STL.64 [R1+0xff8], R26 ;  /* 0x000ff81a01007387 */ /* 0x000fe20000100a00 */
[C---:B--2---:R-:W-:Y:S06]  /*9f4d0*/  HMMA.16816.F32 R20, R4.reuse, R12, R20 ;  /* 0x0000000c0414723c */ /* 0x044fec0000001814 */
[C---:B---3--:R-:W-:Y:S06]  /*9f4e0*/  HMMA.16816.F32 R16, R4.reuse, R14, R16 ;  /* 0x0000000e0410723c */ /* 0x048fec0000001810 */
[C---:B------:R-:W-:Y:S06]  /*9f4f0*/  HMMA.16816.F32 R12, R4.reuse, R56, R8 ;  /* 0x00000038040c723c */ /* 0x040fec0000001808 */
[C---:B------:R-:W-:Y:S05]  /*9f500*/  HMMA.16816.F32 R8, R4.reuse, R58, R52 ;  /* 0x0000003a0408723c */ /* 0x040fea0000001834 */
[----:B------:R2:W-:Y:S04]  /*9f510*/  STL.64 [R1+0xfe0], R20 ;  /* 0x000fe01401007387 */ /* 0x0005e80000100a00 */
[----:B------:R3:W-:Y:S04]  /*9f520*/  STL.64 [R1+0xfe8], R22 ;  /* 0x000fe81601007387 */ /* 0x0007e80000100a00 */
[----:B------:R-:W-:Y:S04]  /*9f530*/  STL.64 [R1+0xfd0], R16 ;  /* 0x000fd01001007387 */ /* 0x000fe80000100a00 */
[----:B------:R-:W-:Y:S04]  /*9f540*/  STL.64 [R1+0xfd8], R18 ;  /* 0x000fd81201007387 */ /* 0x000fe80000100a00 */
[----:B------:R-:W4:Y:S04]  /*9f550*/  LDL.LU R36, [R1+0x1860] ;  /* 0x0018600001247983 */ /* 0x000f280000300800 */
[----:B------:R-:W-:Y:S04]  /*9f560*/  STL.64 [R1+0xfc0], R12 ;  /* 0x000fc00c01007387 */ /* 0x000fe80000100a00 */
[----:B------:R-:W-:Y:S04]  /*9f570*/  STL.64 [R1+0xfc8], R14 ;  /* 0x000fc80e01007387 */ /* 0x000fe80000100a00 */
[----:B------:R-:W-:Y:S04]  /*9f580*/  STL.64 [R1+0xfb0], R8 ;  /* 0x000fb00801007387 */ /* 0x000fe80000100a00 */
[----:B------:R-:W-:Y:S04]  /*9f590*/  STL.64 [R1+0xfb8], R10 ;  /* 0x000fb80a01007387 */ /* 0x000fe80000100a00 */
[----:B------:R-:W4:Y:S04]  /*9f5a0*/  LDL.LU R37, [R1+0x1864] ;  /* 0x0018640001257983 */ /* 0x000f280000300800 */
[----:B------:R-:W5:Y:S04]  /*9f5b0*/  LDL.LU R38, [R1+0x1868] ;  /* 0x0018680001267983 */ /* 0x000f680000300800 */
[----:B------:R-:W5:Y:S04]  /*9f5c0*/  LDL.LU R39, [R1+0x186c] ;  /* 0x00186c0001277983 */ /* 0x000f680000300800 */
[----:B-----5:R-:W-:Y:S04]  /*9f5d0*/  STL.64 [R1+0x5658], R38 ;  /* 0x0056582601007387 */ /* 0x020fe80000100a00 */
[----:B----4-:R4:W-:Y:S04]  /*9f5e0*/  STL.64 [R1+0x5650], R36 ;  /* 0x0056502401007387 */ /* 0x0109e80000100a00 */
[----:B------:R-:W5:Y:S04]  /*9f5f0*/  LDL.LU R44, [R1+0x1880] ;  /* 0x00188000012c7983 */ /* 0x000f680000300800 */
[----:B------:R-:W5:Y:S04]  /*9f600*/  LDL.LU R45, [R1+0x1884] ;  /* 0x00188400012d7983 */ /* 0x000f680000300800 */
[----:B------:R-:W2:Y:S04]  /*9f610*/  LDL.LU R46, [R1+0x1888] ;  /* 0x00188800012e7983 */ /* 0x000ea80000300800 */
[----:B------:R-:W2:Y:S04]  /*9f620*/  LDL.LU R47, [R1+0x188c] ;  /* 0x00188c00012f7983 */ /* 0x000ea80000300800 */
[----:B--2---:R2:W-:Y:S04]  /*9f630*/  STL.64 [R1+0x5668], R46 ;  /* 0x0056682e01007387 */ /* 0x0045e80000100a00 */
[----:B-----5:R-:W-:Y:S04]  /*9f640*/  STL.64 [R1+0x5660], R44 ;  /* 0x0056602c01007387 */ /* 0x020fe80000100a00 */
[----:B0-----:R-:W5:Y:S04]  /*9f650*/  LDL.LU R28, [R1+0x1890] ;  /* 0x00189000011c7983 */ /* 0x001f680000300800 */
[----:B------:R-:W5:Y:S04]  /*9f660*/  LDL.LU R29, [R1+0x1894] ;  /* 0x00189400011d7983 */ /* 0x000f680000300800 */
[----:B-1----:R-:W3:Y:S04]  /*9f670*/  LDL.LU R30, [R1+0x1898] ;  /* 0x00189800011e7983 */ /* 0x002ee80000300800 */
[----:B------:R-:W3:Y:S04]  /*9f680*/  LDL.LU R31, [R1+0x189c] ;  /* 0x00189c00011f7983 */ /* 0x000ee80000300800 */
[----:B---3--:R-:W-:Y:S04]  /*9f690*/  STL.64 [R1+0x5678], R30 ;  /* 0x0056781e01007387 */ /* 0x008fe80000100a00 */
[----:B-----5:R0:W-:Y:S04]  /*9f6a0*/  STL.64 [R1+0x5670], R28 ;  /* 0x0056701c01007387 */ /* 0x0201e80000100a00 */
[----:B------:R-:W3:Y:S04]  /*9f6b0*/  LDL.LU R20, [R1+0x1900] ;  /* 0x0019000001147983 */ /* 0x000ee80000300800 */
[----:B------:R-:W3:Y:S04]  /*9f6c0*/  LDL.LU R21, [R1+0x1904] ;  /* 0x0019040001157983 */ /* 0x000ee80000300800 */
[----:B------:R-:W5:Y:S04]  /*9f6d0*/  LDL.LU R22, [R1+0x1908] ;  /* 0x0019080001167983 */ /* 0x000f680000300800 */
[----:B------:R-:W5:Y:S04]  /*9f6e0*/  LDL.LU R23, [R1+0x190c] ;  /* 0x00190c0001177983 */ /* 0x000f680000300800 */
[----:B-----5:R-:W-:Y:S04]  /*9f6f0*/  STL.64 [R1+0x5688], R22 ;  /* 0x0056881601007387 */ /* 0x020fe80000100a00 */
[----:B---3--:R1:W-:Y:S04]  /*9f700*/  STL.64 [R1+0x5680], R20 ;  /* 0x0056801401007387 */ /* 0x0083e80000100a00 */
[----:B------:R-:W3:Y:S04]  /*9f710*/  LDL.LU R56, [R1+0x1910] ;  /* 0x0019100001387983 */ /* 0x000ee80000300800 */
[----:B------:R-:W3:Y:S04]  /*9f720*/  LDL.LU R57, [R1+0x1914] ;  /* 0x0019140001397983 */ /* 0x000ee80000300800 */
[----:B------:R-:W5:Y:S04]  /*9f730*/  LDL.LU R58, [R1+0x1918] ;  /* 0x00191800013a7983 */ /* 0x000f680000300800 */
[----:B------:R-:W5:Y:S04]  /*9f740*/  LDL.LU R59, [R1+0x191c] ;  /* 0x00191c00013b7983 */ /* 0x000f680000300800 */
[----:B-----5:R5:W-:Y:S04]  /*9f750*/  STL.64 [R1+0x5698], R58 ;  /* 0x0056983a01007387 */ /* 0x020be80000100a00 */
[----:B---3--:R3:W-:Y:S04]  /*9f760*/  STL.64 [R1+0x5690], R56 ;  /* 0x0056903801007387 */ /* 0x0087e80000100a00 */
[----:B------:R-:W4:Y:S04]  /*9f770*/  LDL R26, [R1] ;  /* 0x00000000011a7983 */ /* 0x000f280000100800 */
[----:B------:R-:W4:Y:S04]  /*9f780*/  LDL R27, [R1+0x4] ;  /* 0x00000400011b7983 */ /* 0x000f280000100800 */
[----:B------:R-:W2:Y:S04]  /*9f790*/  LDL R24, [R1+0x8] ;  /* 0x0000080001187983 */ /* 0x000ea80000100800 */
[----:B------:R-:W2:Y:S04]  /*9f7a0*/  LDL R25, [R1+0xc] ;  /* 0x00000c0001197983 */ /* 0x000ea80000100800 */
        /* <DEDUP_REMOVED lines=8> */
[----:B------:R-:W4:Y:S04]  /*9f830*/  LDL R46, [R1+0x10] ;  /* 0x00001000012e7983 */ /* 0x000f280000100800 */
[----:B------:R-:W4:Y:S04]  /*9f840*/  LDL R47, [R1+0x14] ;  /* 0x00001400012f7983 */ /* 0x000f280000100800 */
[----:B0-----:R-:W5:Y:S04]  /*9f850*/  LDL.LU R28, [R1+0x1940] ;  /* 0x00194000011c7983 */ /* 0x001f680000300800 */
[----:B------:R-:W5:Y:S04]  /*9f860*/  LDL.LU R29, [R1+0x1944] ;  /* 0x00194400011d7983 */ /* 0x000f680000300800 */
[----:B------:R-:W3:Y:S04]  /*9f870*/  LDL.LU R30, [R1+0x1948] ;  /* 0x00194800011e7983 */ /* 0x000ee80000300800 */
[----:B------:R-:W3:Y:S04]  /*9f880*/  LDL.LU R31, [R1+0x194c] ;  /* 0x00194c00011f7983 */ /* 0x000ee80000300800 */
[----:B---3--:R0:W-:Y:S04]  /*9f890*/  STL.64 [R1+0x56c8], R30 ;  /* 0x0056c81e01007387 */ /* 0x0081e80000100a00 */
[----:B-----5:R-:W-:Y:S04]  /*9f8a0*/  STL.64 [R1+0x56c0], R28 ;  /* 0x0056c01c01007387 */ /* 0x020fe80000100a00 */
[----:B------:R-:W3:Y:S04]  /*9f8b0*/  LDL R44, [R1+0x18] ;  /* 0x00001800012c7983 */ /* 0x000ee80000100800 */
[----:B------:R-:W3:Y:S04]  /*9f8c0*/  LDL R45, [R1+0x1c] ;  /* 0x00001c00012d7983 */ /* 0x000ee80000100800 */
[----:B----4-:R-:W-:Y:S04]  /*9f8d0*/  STL.64 [R1+0x56d8], R46 ;  /* 0x0056d82e01007387 */ /* 0x010fe80000100a00 */
[----:B---3--:R3:W-:Y:S04]  /*9f8e0*/  STL.64 [R1+0x56d0], R44 ;  /* 0x0056d02c01007387 */ /* 0x0087e80000100a00 */
[----:B-1----:R-:W4:Y:S04]  /*9f8f0*/  LDL.LU R20, [R1+0x1950] ;  /* 0x0019500001147983 */ /* 0x002f280000300800 */
[----:B------:R-:W4:Y:S04]  /*9f900*/  LDL.LU R21, [R1+0x1954] ;  /* 0x0019540001157983 */ /* 0x000f280000300800 */
[----:B------:R-:W4:Y:S04]  /*9f910*/  LDL.LU R22, [R1+0x1958] ;  /* 0x0019580001167983 */ /* 0x000f280000300800 */
[----:B------:R-:W4:Y:S04]  /*9f920*/  LDL.LU R23, [R1+0x195c] ;  /* 0x00195c0001177983 */ /* 0x000f280000300800 */
[----:B------:R-:W5:Y:S04]  /*9f930*/  LDL R58, [R1+0x20] ;  /* 0x00002000013a7983 */ /* 0x000f680000100800 */
[----:B------:R-:W5:Y:S04]  /*9f940*/  LDL R59, [R1+0x24] ;  /* 0x00002400013b7983 */ /* 0x000f680000100800 */
[----:B------:R-:W4:Y:S04]  /*9f950*/  LDL R56, [R1+0x28] ;  /* 0x0000280001387983 */ /* 0x000f280000100800 */
[----:B------:R-:W4:Y:S04]  /*9f960*/  LDL R57, [R1+0x2c] ;  /* 0x00002c0001397983 */ /* 0x000f280000100800 */
[----:B--2---:R-:W4:Y:S04]  /*9f970*/  LDL.LU R36, [R1+0x1970] ;  /* 0x0019700001247983 */ /* 0x004f280000300800 */
[----:B------:R-:W4:Y:S04]  /*9f980*/  LDL.LU R37, [R1+0x1974] ;  /* 0x0019740001257983 */ /* 0x000f280000300800 */
[----:B------:R-:W4:Y:S04]  /*9f990*/  LDL.LU R38, [R1+0x1978] ;  /* 0x0019780001267983 */ /* 0x000f280000300800 */
[----:B------:R-:W4:Y:S04]  /*9f9a0*/  LDL.LU R39, [R1+0x197c] ;  /* 0x00197c0001277983 */ /* 0x000f280000300800 */
[----:B0-----:R-:W2:Y:S04]  /*9f9b0*/  LDL R30, [R1+0x30] ;  /* 0x00003000011e7983 */ /* 0x001ea80000100800 */
[----:B------:R-:W2:Y:S04]  /*9f9c0*/  LDL R31, [R1+0x34] ;  /* 0x00003400011f7983 */ /* 0x000ea80000100800 */
[----:B---3--:R-:W2:Y:S04]  /*9f9d0*/  LDL.LU R44, [R1+0x1980] ;  /* 0x00198000012c7983 */ /* 0x008ea80000300800 */
[----:B------:R-:W2:Y:S04]  /*9f9e0*/  LDL.LU R45, [R1+0x1984] ;  /* 0x00198400012d7983 */ /* 0x000ea80000300800 */
[----:B------:R-:W2:Y:S04]  /*9f9f0*/  LDL.LU R46, [R1+0x1988] ;  /* 0x00198800012e7983 */ /* 0x000ea80000300800 */
[----:B------:R-:W2:Y:S04]  /*9fa00*/  LDL.LU R47, [R1+0x198c] ;  /* 0x00198c00012f7983 */ /* 0x000ea80000300800 */
        /* <DEDUP_REMOVED lines=33> */
[C---:B--2---:R-:W-:Y:S06]  /*9fc20*/  HMMA.16816.F32 R28, R4.reuse, R30, R44 ;  /* 0x0000001e041c723c */ /* 0x044fec000000182c */
[----:B-----5:R-:W-:Y:S01]  /*9fc30*/  HMMA.16816.F32 R56, R4, R58, R24 ;  /* 0x0000003a0438723c */ /* 0x020fe20000001818 */
[----:B------:R-:W2:Y:S04]  /*9fc40*/  LDL.LU.64 R46, [R1+0x56d8] ;  /* 0x0056d800012e7983 */ /* 0x000ea80000300a00 */
[----:B------:R-:W4:-:S12]  /*9fc50*/  LDL.LU.64 R44, [R1+0x56d0] ;  /* 0x0056d000012c7983 */ /* 0x000f180000300a00 */
        /* <DEDUP_REMOVED lines=8> */
[----:B------:R-:W3:Y:S04]  /*9fce0*/  LDL.LU.64 R26, [R1+0x56a8] ;  /* 0x0056a800011a7983 */ /* 0x000ee80000300a00 */
[----:B------:R-:W5:Y:S04]  /*9fcf0*/  LDL.LU.64 R24, [R1+0x56a0] ;  /* 0x0056a00001187983 */ /* 0x000f680000300a00 */
[----:B------:R-:W-:Y:S04]  /*9fd00*/  STL.64 [R1+0xf80], R56 ;  /* 0x000f803801007387 */ /* 0x000fe80000100a00 */
[----:B------:R0:W-:Y:S04]  /*9fd10*/  STL.64 [R1+0xf88], R58 ;  /* 0x000f883a01007387 */ /* 0x0001e80000100a00 */
[----:B0-----:R-:W3:Y:S04]  /*9fd20*/  LDL.LU.64 R58, [R1+0x5698] ;  /* 0x00569800013a7983 */ /* 0x001ee80000300a00 */
[----:B------:R-:W3:Y:S01]  /*9fd30*/  LDL.LU.64 R56, [R1+0x5690] ;  /* 0x0056900001387983 */ /* 0x000ee20000300a00 */
[C---:B----4-:R-:W-:Y:S06]  /*9fd40*/  HMMA.16816.F32 R20, R4.reuse, R44, R20 ;  /* 0x0000002c0414723c */ /* 0x050fec0000001814 */
[----:B--2---:R-:W-:-:S15]  /*9fd50*/  HMMA.16816.F32 R44, R4, R46, R28 ;  /* 0x0000002e042c723c */ /* 0x004fde000000181c */
[----:B------:R-:W-:-:S02]  /*9fd60*/  NOP ;  /* 0x0000000000007918 */ /* 0x000fc40000000000 */
[----:B------:R-:W-:Y:S04]  /*9fd70*/  STL.64 [R1+0xf70], R20 ;  /* 0x000f701401007387 */ /* 0x000fe80000100a00 */
[----:B------:R0:W-:Y:S04]  /*9fd80*/  STL.64 [R1+0xf78], R22 ;  /* 0x000f781601007387 */ /* 0x0001e80000100a00 */
[----:B0-----:R-:W2:Y:S04]  /*9fd90*/  LDL.LU.64 R22, [R1+0x5688] ;  /* 0x0056880001167983 */ /* 0x001ea80000300a00 */
[----:B------:R-:W2:Y:S04]  /*9fda0*/  LDL.LU.64 R20, [R1+0x5680] ;  /* 0x0056800001147983 */ /* 0x000ea80000300a00 */
[----:B------:R-:W4:Y:S01]  /*9fdb0*/  LDL.LU.64 R30, [R1+0x5678] ;  /* 0x00567800011e7983 */ /* 0x000f220000300a00 */
[C---:B-----5:R-:W-:Y:S06]  /*9fdc0*/  HMMA.16816.F32 R36, R4.reuse, R24, R36 ;  /* 0x000000180424723c */ /* 0x060fec0000001824 */
[C---:B---3--:R-:W-:Y:S01]  /*9fdd0*/  HMMA.16816.F32 R24, R4.reuse, R26, R48 ;  /* 0x0000001a0418723c */ /* 0x048fe20000001830 */
[----:B------:R-:W4:Y:S04]  /*9fde0*/  LDL.LU.64 R28, [R1+0x5670] ;  /* 0x00567000011c7983 */ /* 0x000f280000300a00 */
[----:B------:R-:W-:Y:S01]  /*9fdf0*/  STL.64 [R1+0xf60], R44 ;  /* 0x000f602c01007387 */ /* 0x000fe20000100a00 */
[C---:B------:R-:W-:Y:S03]  /*9fe00*/  HMMA.16816.F32 R56, R4.reuse, R60, R56 ;  /* 0x0000003c0438723c */ /* 0x040fe60000001838 */
[----:B------:R0:W-:Y:S04]  /*9fe10*/  STL.64 [R1+0xf68], R46 ;  /* 0x000f682e01007387 */ /* 0x0001e80000100a00 */
[----:B0-----:R-:W3:Y:S04]  /*9fe20*/  LDL.LU.64 R46, [R1+0x5668] ;  /* 0x00566800012e7983 */ /* 0x001ee80000300a00 */
[----:B------:R-:W3:Y:S04]  /*9fe30*/  LDL.LU.64 R44, [R1+0x5660] ;  /* 0x00566000012c7983 */ /* 0x000ee80000300a00 */
        /* <DEDUP_REMOVED lines=12> */
[----:B0-----:R-:W2:Y:S04]  /*9ff00*/  LDL.LU.64 R58, [R1+0x5628] ;  /* 0x00562800013a7983 */ /* 0x001ea80000300a00 */
[----:B------:R-:W4:Y:S04]  /*9ff10*/  LDL.LU.64 R56, [R1+0x5620] ;  /* 0x0056200001387983 */ /* 0x000f280000300a00 */
[----:B------:R-:W-:Y:S01]  /*9ff20*/  STL.64 [R1+0x5550], R60 ;  /* 0x0055503c01007387 */ /* 0x000fe20000100a00 */
[C---:B--2---:R-:W-:Y:S06]  /*9ff30*/  HMMA.16816.F32 R20, R4.reuse, R58, R20 ;  /* 0x0000003a0414723c */ /* 0x044fec0000001814 */
[----:B----4-:R-:W-:-:S15]  /*9ff40*/  HMMA.16816.F32 R52, R4, R56, R52 ;  /* 0x000000380434723c */ /* 0x010fde0000001834 */
        /* <DEDUP_REMOVED lines=8> */
[----:B------:R-:W5:Y:S01]  /*9ffd0*/  LDL.LU.64 R52, [R1+0x5600] ;  /* 0x0056000001347983 */ /* 0x000f620000300a00 */
[C---:B------:R-:W-:Y:S03]  /*9ffe0*/  HMMA.16816.F32 R8, R4.reuse, R2, R8 ;  /* 0x000000020408723c */ /* 0x040fe60000001808 */
[----:B------:R-:W-:Y:S04]  /*9fff0*/  STL.64 [R1+0x5450], R58 ;  /* 0x0054503a01007387 */ /* 0x000fe80000100a00 */
[----:B------:R0:W-:Y:S04]  /*a0000*/  STL.64 [R1+0x5448], R56 ;  /* 0x0054483801007387 */ /* 0x0001e80000100a00 */
[----:B0-----:R-:W2:Y:S04]  /*a0010*/  LDL.LU R56, [R1+0x18a0] ;  /* 0x0018a00001387983 */ /* 0x001ea80000300800 */
[----:B------:R-:W2:Y:S04]  /*a0020*/  LDL.LU R57, [R1+0x18a4] ;  /* 0x0018a40001397983 */ /* 0x000ea80000300800 */
[----:B------:R-:W2:Y:S04]  /*a0030*/  LDL.LU R58, [R1+0x18a8] ;  /* 0x0018a800013a7983 */ /* 0x000ea80000300800 */
        /* <DEDUP_REMOVED lines=8> */
[----:B------:R-:W-:Y:S04]  /*a00c0*/  STL.64 [R1+0xef0], R12 ;  /* 0x000ef00c01007387 */ /* 0x000fe80000100a00 */
[----:B------:R0:W-:Y:S04]  /*a00d0*/  STL.64 [R1+0xef8], R14 ;  /* 0x000ef80e01007387 */ /* 0x0001e80000100a00 */
[----:B0-----:R-:W4:Y:S04]  /*a00e0*/  LDL.LU.64 R14, [R1+0x55e8] ;  /* 0x0055e800010e7983 */ /* 0x001f280000300a00 */
[----:B------:R-:W2:Y:S04]  /*a00f0*/  LDL.LU.64 R12, [R1+0x55e0] ;  /* 0x0055e000010c7983 */ /* 0x000ea80000300a00 */
[----:B------:R-:W-:Y:S04]  /*a0100*/  STL.64 [R1+0x5460], R54 ;  /* 0x0054603601007387 */ /* 0x000fe80000100a00 */
[----:B------:R0:W-:Y:S04]  /*a0110*/  STL.64 [R1+0x5458], R52 ;  /* 0x0054583401007387 */ /* 0x0001e80000100a00 */
[----:B0-----:R-:W3:Y:S04]  /*a0120*/  LDL.LU R52, [R1+0x18b0] ;  /* 0x0018b00001347983 */ /* 0x001ee80000300800 */
[----:B------:R-:W3:Y:S04]  /*a0130*/  LDL.LU R53, [R1+0x18b4] ;  /* 0x0018b40001357983 */ /* 0x000ee80000300800 */
[----:B------:R-:W3:Y:S04]  /*a0140*/  LDL.LU R54, [R1+0x18b8] ;  /* 0x0018b80001367983 */ /* 0x000ee80000300800 */
[----:B------:R-:W3:Y:S04]  /*a0150*/  LDL.LU R55, [R1+0x18bc] ;  /* 0x0018bc0001377983 */ /* 0x000ee80000300800 */
[----:B------:R-:W-:Y:S04]  /*a0160*/  STL.64 [R1+0xee0], R8 ;  /* 0x000ee00801007387 */ /* 0x000fe80000100a00 */
[----:B------:R0:W-:Y:S04]  /*a0170*/  STL.64 [R1+0xee8], R10 ;  /* 0x000ee80a01007387 */ /* 0x0001e80000100a00 */
[----:B0-----:R-:W5:Y:S04]  /*a0180*/  LDL.LU.64 R10, [R1+0x55d8] ;  /* 0x0055d800010a7983 */ /* 0x001f680000300a00 */
[----:B------:R-:W3:Y:S01]  /*a0190*/  LDL.LU.64 R8, [R1+0x55d0] ;  /* 0x0055d00001087983 */ /* 0x000ee20000300a00 */
[C---:B--2---:R-:W-:Y:S06]  /*a01a0*/  HMMA.16816.F32 R28, R4.reuse, R12, R28 ;  /* 0x0000000c041c723c */ /* 0x044fec000000181c */
[----:B---3--:R-:W-:-:S15]  /*a01b0*/  HMMA.16816.F32 R52, R4, R8, R52 ;  /* 0x000000080434723c */ /* 0x008fde0000001834 */
[----:B------:R-:W-:-:S08]  /*a01c0*/  NOP ;  /* 0x0000000000007918 */ /* 0x000fd00000000000 */
[----:B------:R-:W-:Y:S04]  /*a01d0*/  STL.64 [R1+0xed0], R52 ;  /* 0x000ed03401007387 */ /* 0x000fe80000100a00 */
[----:B------:R0:W-:Y:S04]  /*a01e0*/  STL.64 [R1+0xed8], R54 ;  /* 0x000ed83601007387 */ /* 0x0001e80000100a00 */
[----:B-----5:R-:W-:Y:S04]  /*a01f0*/  STL.64 [R1+0x5470], R10 ;  /* 0x0054700a01007387 */ /* 0x020fe80000100a00 */
[----:B------:R4:W-:Y:S01]  /*a0200*/  STL.64 [R1+0x5468], R8 ;  /* 0x0054680801007387 */ /* 0x0009e20000100a00 */
[C---:B0-----:R-:W-:Y:S06]  /*a0210*/  HMMA.16816.F32 R52, R4.reuse, R10, R56 ;  /* 0x0000000a0434723c */ /* 0x041fec0000001838 */
[----:B----4-:R-:W-:-:S15]  /*a0220*/  HMMA.16816.F32 R8, R4, R14, R44 ;  /* 0x0000000e0408723c */ /* 0x010fde000000182c */
[----:B------:R-:W-:-:S02]  /*a0230*/  NOP ;  /* 0x0000000000007918 */ /* 0x000fc40000000000 */
[----:B------:R-:W-:Y:S04]  /*a0240*/  STL.64 [R1+0xec0], R52 ;  /* 0x000ec03401007387 */ /* 0x000fe80000100a00 */
[----:B------:R-:W-:Y:S04]  /*a0250*/  STL.64 [R1+0xec8], R54 ;  /* 0x000ec83601007387 */ /* 0x000fe80000100a00 */
[----:B------:R-:W-:Y:S04]  /*a0260*/  STL.64 [R1+0x5480], R14 ;  /* 0x0054800e01007387 */ /* 0x000fe80000100a00 */
[----:B------:R-:W-:Y:S04]  /*a0270*/  STL.64 [R1+0xeb0], R28 ;  /* 0x000eb01c01007387 */ /* 0x000fe80000100a00 */
[----:B------:R-:W-:Y:S04]  /*a0280*/  STL.64 [R1+0xeb8], R30 ;  /* 0x000eb81e01007387 */ /* 0x000fe80000100a00 */
[----:B------:R0:W-:Y:S04]  /*a0290*/  STL.64 [R1+0x5478], R12 ;  /* 0x0054780c01007387 */ /* 0x0001e80000100a00 */
[----:B------:R-:W-:Y:S04]  /*a02a0*/  STL.64 [R1+0xea0], R8 ;  /* 0x000ea00801007387 */ /* 0x000fe80000100a00 */
[----:B------:R1:W-:Y:S01]  /*a02b0*/  STL.64 [R1+0xea8], R10 ;  /* 0x000ea80a01007387 */ /* 0x0003e20000100a00 */
[C---:B0-----:R-:W-:Y:S06]  /*a02c0*/  HMMA.16816.F32 R12, R4.reuse, R16, R40 ;  /* 0x00000010040c723c */ /* 0x041fec0000001828 */
[C---:B-1----:R-:W-:Y:S06]  /*a02d0*/  HMMA.16816.F32 R8, R4.reuse, R18, R36 ;  /* 0x000000120408723c */ /* 0x042fec0000001824 */
[----:B------:R-:W-:Y:S11]  /*a02e0*/  STL.64 [R1+0x5430], R18 ;  /* 0x0054301201007387 */ /* 0x000ff60000100a00 */
[----:B------:R-:W-:Y:S04]  /*a02f0*/  STL.64 [R1+0xe90], R12 ;  /* 0x000e900c01007387 */ /* 0x000fe80000100a00 */
[----:B------:R-:W-:Y:S04]  /*a0300*/  STL.64 [R1+0xe98], R14 ;  /* 0x000e980e01007387 */ /* 0x000fe80000100a00 */
[----:B------:R-:W-:Y:S04]  /*a0310*/  STL.64 [R1+0x5428], R16 ;  /* 0x0054281001007387 */ /* 0x000fe80000100a00 */
[----:B------:R-:W-:Y:S04]  /*a0320*/  STL.64 [R1+0xe80], R8 ;  /* 0x000e800801007387 */ /* 0x000fe80000100a00 */
[----:B------:R0:W-:Y:S04]  /*a0330*/  STL.64 [R1+0xe88], R10 ;  /* 0x000e880a01007387 */ /* 0x0001e80000100a00 */
[----:B------:R-:W2:Y:S01]  /*a0340*/  LDL.LU R56, [R1+0x1840] ;  /* 0x0018400001387983 */ /* 0x000ea20000300800 */
[----:B0-----:R-:W-:-:S15]  /*a0350*/  HMMA.16816.F32 R8, R4, R20, R32 ;  /* 0x000000140408723c */ /* 0x001fde0000001820 */
[----:B------:R-:W-:-:S08]  /*a0360*/  NOP ;  /* 0x0000000000007918 */ /* 0x000fd00000000000 */
[----:B------:R-:W-:Y:S04]  /*a0370*/  STL.64 [R1+0xe70], R8 ;  /* 0x000e700801007387 */ /* 0x000fe80000100a00 */
        /* <DEDUP_REMOVED lines=38> */
[C---:B--2---:R-:W-:Y:S06]  /*a05e0*/  HMMA.16816.F32 R56, R4.reuse, R22, R56 ;  /* 0x000000160438723c */ /* 0x044fec0000001838 */
[C---:B-----5:R-:W-:Y:S06]  /*a05f0*/  HMMA.16816.F32 R32, R4.reuse, R26, R32 ;  /* 0x0000001a0420723c */ /* 0x060fec0000001820 */
[C---:B---3--:R-:W-:Y:S11]  /*a0600*/  HMMA.16816.F32 R44, R4.reuse, R24, R44 ;  /* 0x00000018042c723c */ /* 0x048ff6000000182c */
[----:B------:R0:W-:Y:S04]  /*a0610*/  STL.64 [R1+0xe60], R56 ;  /* 0x000e603801007387 */ /* 0x0001e80000100a00 */
[----:B------:R1:W-:Y:S04]  /*a0620*/  STL.64 [R1+0xe68], R58 ;  /* 0x000e683a01007387 */ /* 0x0003e80000100a00 */
[----:B------:R-:W2:Y:S04]  /*a0630*/  LDL.LU R61, [R1+0x4528] ;  /* 0x00452800013d7983 */ /* 0x000ea80000300800 */
[----:B------:R-:W2:Y:S04]  /*a0640*/  LDL.LU R31, [R1+0x4524] ;  /* 0x00452400011f7983 */ /* 0x000ea80000300800 */
[----:B0-----:R-:W3:Y:S04]  /*a0650*/  LDL.LU R56, [R1+0x1bc0] ;  /* 0x001bc00001387983 */ /* 0x001ee80000300800 */
[----:B------:R-:W3:Y:S04]  /*a0660*/  LDL.LU R57, [R1+0x1bc4] ;  /* 0x001bc40001397983 */ /* 0x000ee80000300800 */
[----:B-1----:R-:W3:Y:S04]  /*a0670*/  LDL.LU R58, [R1+0x1bc8] ;  /* 0x001bc800013a7983 */ /* 0x002ee80000300800 */
[----:B------:R-:W3:Y:S04]  /*a0680*/  LDL.LU R59, [R1+0x1bcc] ;  /* 0x001bcc00013b7983 */ /* 0x000ee80000300800 */
[----:B------:R-:W-:Y:S04]  /*a0690*/  STL.64 [R1+0x5410], R22 ;  /* 0x0054101601007387 */ /* 0x000fe80000100a00 */
[----:B------:R0:W-:Y:S04]  /*a06a0*/  STL.64 [R1+0x5408], R20 ;  /* 0x0054081401007387 */ /* 0x0001e80000100a00 */
[----:B0-----:R-:W5:Y:S04]  /*a06b0*/  LDL.LU R20, [R1+0x17d0] ;  /* 0x0017d00001147983 */ /* 0x001f680000300800 */
[----:B------:R-:W5:Y:S04]  /*a06c0*/  LDL.LU R21, [R1+0x17d4] ;  /* 0x0017d40001157983 */ /* 0x000f680000300800 */
[----:B------:R-:W5:Y:S04]  /*a06d0*/  LDL.LU R22, [R1+0x17d8] ;  /* 0x0017d80001167983 */ /* 0x000f680000300800 */
[----:B------:R-:W5:Y:S04]  /*a06e0*/  LDL.LU R23, [R1+0x17dc] ;  /* 0x0017dc0001177983 */ /* 0x000f680000300800 */
        /* <DEDUP_REMOVED lines=10> */
[----:B0-----:R-:W2:Y:S04]  /*a0790*/  LDL.LU R24, [R1+0x17e0] ;  /* 0x0017e00001187983 */ /* 0x001ea80000300800 */
[----:B------:R-:W2:Y:S04]  /*a07a0*/  LDL.LU R25, [R1+0x17e4] ;  /* 0x0017e40001197983 */ /* 0x000ea80000300800 */
[----:B------:R-:W2:Y:S04]  /*a07b0*/  LDL.LU R26, [R1+0x17e8] ;  /* 0x0017e800011a7983 */ /* 0x000ea80000300800 */
[----:B------:R-:W2:Y:S01]  /*a07c0*/  LDL.LU R27, [R1+0x17ec] ;  /* 0x0017ec00011b7983 */ /* 0x000ea20000300800 */
[C---:B----4-:R-:W-:Y:S06]  /*a07d0*/  HMMA.16816.F32 R40, R4.reuse, R32, R40 ;  /* 0x000000200428723c */ /* 0x050fec0000001828 */
[----:B-----5:R-:W-:-:S15]  /*a07e0*/  HMMA.16816.F32 R36, R4, R34, R36 ;  /* 0x000000220424723c */ /* 0x020fde0000001824 */
[----:B------:R-:W-:-:S02]  /*a07f0*/  NOP ;  /* 0x0000000000007918 */ /* 0x000fc40000000000 */
[----:B------:R-:W-:Y:S04]  /*a0800*/  STL.64 [R1+0xe30], R40 ;  /* 0x000e302801007387 */ /* 0x000fe80000100a00 */
[----:B------:R0:W-:Y:S04]  /*a0810*/  STL.64 [R1+0xe38], R42 ;  /* 0x000e382a01007387 */ /* 0x0001e80000100a00 */
[----:B0-----:R-:W4:Y:S04]  /*a0820*/  LDL.LU.64 R42, [R1+0x55a8] ;  /* 0x0055a800012a7983 */ /* 0x001f280000300a00 */
[----:B------:R-:W5:Y:S04]  /*a0830*/  LDL.LU.64 R40, [R1+0x55a0] ;  /* 0x0055a00001287983 */ /* 0x000f680000300a00 */
[----:B------:R-:W-:Y:S04]  /*a0840*/  STL.64 [R1+0xe20], R36 ;  /* 0x000e202401007387 */ /* 0x000fe80000100a00 */
[----:B------:R0:W-:Y:S04]  /*a0850*/  STL.64 [R1+0xe28], R38 ;  /* 0x000e282601007387 */ /* 0x0001e80000100a00 */
[----:B0-----:R-:W4:Y:S04]  /*a0860*/  LDL.LU.64 R38, [R1+0x5598] ;  /* 0x0055980001267983 */ /* 0x001f280000300a00 */
[----:B------:R-:W4:Y:S04]  /*a0870*/  LDL.LU.64 R36, [R1+0x5590] ;  /* 0x0055900001247983 */ /* 0x000f280000300a00 */
[----:B------:R-:W-:Y:S04]  /*a0880*/  STL.64 [R1+0x53d0], R34 ;  /* 0x0053d02201007387 */ /* 0x000fe80000100a00 */
[----:B------:R0:W-:Y:S04]  /*a0890*/  STL.64 [R1+0x53c8], R32 ;  /* 0x0053c82001007387 */ /* 0x0001e80000100a00 */
[----:B0-----:R-:W4:Y:S04]  /*a08a0*/  LDL.LU R32, [R1+0x17f0] ;  /* 0x0017f00001207983 */ /* 0x001f280000300800 */
[----:B------:R-:W4:Y:S04]  /*a08b0*/  LDL.LU R33, [R1+0x17f4] ;  /* 0x0017f40001217983 */ /* 0x000f280000300800 */
[----:B------:R-:W4:Y:S04]  /*a08c0*/  LDL.LU R34, [R1+0x17f8] ;  /* 0x0017f80001227983 */ /* 0x000f280000300800 */
[----:B------:R-:W4:Y:S01]  /*a08d0*/  LDL.LU R35, [R1+0x17fc] ;  /* 0x0017fc0001237983 */ /* 0x000f220000300800 */
[----:B---3--:R-:W-:Y:S01]  /*a08e0*/  HMMA.16816.F32 R12, R4, R44, R12 ;  /* 0x0000002c040c723c */ /* 0x008fe2000000180c */
[----:B------:R-:W-:-:S02]  /*a08f0*/  IMAD R28, R28, 0x100, R10 ;  /* 0x000001001c1c7824 */ /* 0x000fc400078e020a */
[----:B------:R-:W-:-:S03]  /*a0900*/  IMAD R29, R29, 0x100, R11 ;  /* 0x000001001d1d7824 */ /* 0x000fc600078e020b */
[----:B--2---:R-:W-:Y:S01]  /*a0910*/  HMMA.16816.F32 R8, R4, R46, R52 ;  /* 0x0000002e0408723c */ /* 0x004fe20000001834 */
[----:B------:R-:W-:Y:S02]  /*a0920*/  IMAD R30, R30, 0x100, R60 ;  /* 0x000001001e1e7824 */ /* 0x000fe400078e023c */
[----:B------:R-:W-:-:S03]  /*a0930*/  IMAD R31, R31, 0x100, R61 ;  /* 0x000001001f1f7824 */ /* 0x000fc600078e023d */
[C---:B-----5:R-:W-:Y:S06]  /*a0940*/  HMMA.16816.F32 R20, R4.reuse, R40, R20 ;  /* 0x000000280414723c */ /* 0x060fec0000001814 */
[C---:B----4-:R-:W-:Y:S06]  /*a0950*/  HMMA.16816.F32 R16, R4.reuse, R42, R16 ;  /* 0x0000002a0410723c */ /* 0x050fec0000001810 */
[C---:B------:R-:W-:Y:S06]  /*a0960*/  HMMA.16816.F32 R24, R4.reuse, R38, R24 ;  /* 0x000000260418723c */ /* 0x040fec0000001818 */
[----:B------:R-:W-:Y:S01]  /*a0970*/  HMMA.16816.F32 R32, R4, R36, R32 ;  /* 0x000000240420723c */ /* 0x000fe20000001820 */
[----:B------:R-:W-:-:S15]  /*a0980*/  STL.64 [R1+0x53e0], R38 ;  /* 0x0053e02601007387 */ /* 0x000fde0000100a00 */
[----:B------:R-:W-:-:S07]  /*a0990*/  NOP ;  /* 0x0000000000007918 */ /* 0x000fce0000000000 */
        /* <DEDUP_REMOVED lines=16> */
[----:B------:R0:W-:Y:S02]  /*a0aa0*/  STL.64 [R1+0xdc8], R10 ;  /* 0x000dc80a01007387 */ /* 0x0001e40000100a00 */
[----:B0-----:R-:W-:Y:S02]  /*a0ab0*/  HMMA.16816.F32 R8, R4, R48, R56 ;  /* 0x000000300408723c */ /* 0x001fe40000001838 */
[----:B------:R0:W-:Y:S04]  /*a0ac0*/  STL.64 [R1+0x5588], R44 ;  /* 0x0055882c01007387 */ /* 0x0001e80000100a00 */
[----:B------:R-:W2:-:S15]  /*a0ad0*/  LDL.LU R36, [R1+0x1790] ;  /* 0x0017900001247983 */ /* 0x000e9e0000300800 */
[----:B------:R-:W-:-:S02]  /*a0ae0*/  NOP ;  /* 0x0000000000007918 */ /* 0x000fc40000000000 */
[----:B------:R1:W-:Y:S04]  /*a0af0*/  STL.64 [R1+0x11d0], R8 ;  /* 0x0011d00801007387 */ /* 0x0003e80000100a00 */
[----:B------:R3:W-:Y:S04]  /*a0b00*/  STL.64 [R1+0x11d8], R10 ;  /* 0x0011d80a01007387 */ /* 0x0007e80000100a00 */
[----:B------:R-:W2:Y:S04]  /*a0b10*/  LDL.LU R37, [R1+0x1794] ;  /* 0x0017940001257983 */ /* 0x000ea80000300800 */
[----:B------:R-:W2:Y:S04]  /*a0b20*/  LDL.LU R38, [R1+0x1798] ;  /* 0x0017980001267983 */ /* 0x000ea80000300800 */
[----:B------:R-:W2:Y:S04]  /*a0b30*/  LDL.LU R39, [R1+0x179c] ;  /* 0x00179c0001277983 */ /* 0x000ea80000300800 */
[----:B------:R-:W4:Y:S04]  /*a0b40*/  LDL R32, [R1+0x120] ;  /* 0x0001200001207983 */ /* 0x000f280000100800 */
[----:B------:R-:W4:Y:S04]  /*a0b50*/  LDL R33, [R1+0x124] ;  /* 0x0001240001217983 */ /* 0x000f280000100800 */
[----:B0-----:R-:W5:Y:S04]  /*a0b60*/  LDL.LU R44, [R1+0x1bb0] ;  /* 0x001bb000012c7983 */ /* 0x001f680000300800 */
[----:B------:R-:W5:Y:S04]  /*a0b70*/  LDL.LU R45, [R1+0x1bb4] ;  /* 0x001bb400012d7983 */ /* 0x000f680000300800 */
[----:B------:R-:W5:Y:S04]  /*a0b80*/  LDL.LU R46, [R1+0x1bb8] ;  /* 0x001bb800012e7983 */ /* 0x000f680000300800 */
[----:B------:R-:W5:Y:S04]  /*a0b90*/  LDL.LU R47, [R1+0x1bbc] ;  /* 0x001bbc00012f7983 */ /* 0x000f680000300800 */
[----:B------:R-:W4:Y:S04]  /*a0ba0*/  LDL.LU R40, [R1+0x17a0] ;  /* 0x0017a00001287983 */ /* 0x000f280000300800 */
[----:B------:R-:W4:Y:S04]  /*a0bb0*/  LDL.LU R41, [R1+0x17a4] ;  /* 0x0017a40001297983 */ /* 0x000f280000300800 */
[----:B------:R-:W4:Y:S04]  /*a0bc0*/  LDL.LU R42, [R1+0x17a8] ;  /* 0x0017a800012a7983 */ /* 0x000f280000300800 */
[----:B------:R-:W4:Y:S04]  /*a0bd0*/  LDL.LU R43, [R1+0x17ac] ;  /* 0x0017ac00012b7983 */ /* 0x000f280000300800 */
[----:B------:R-:W2:Y:S04]  /*a0be0*/  LDL.LU.64 R34, [R1+0x130] ;  /* 0x0001300001227983 */ /* 0x000ea80000300a00 */
        /* <DEDUP_REMOVED lines=15> */
[----:B-1----:R-:W2:Y:S04]  /*a0ce0*/  LDL.LU R8, [R1+0x1750] ;  /* 0x0017500001087983 */ /* 0x002ea80000300800 */
[----:B------:R-:W2:Y:S04]  /*a0cf0*/  LDL.LU R9, [R1+0x1754] ;  /* 0x0017540001097983 */ /* 0x000ea80000300800 */
[----:B---3--:R-:W3:Y:S04]  /*a0d00*/  LDL.LU R10, [R1+0x1758] ;  /* 0x00175800010a7983 */ /* 0x008ee80000300800 */
[----:B------:R-:W3:Y:S04]  /*a0d10*/  LDL.LU R11, [R1+0x175c] ;  /* 0x00175c00010b7983 */ /* 0x000ee80000300800 */
[----:B------:R-:W3:Y:S04]  /*a0d20*/  LDL.LU.64 R54, [R1+0x100] ;  /* 0x0001000001367983 */ /* 0x000ee80000300a00 */
[----:B------:R-:W3:Y:S04]  /*a0d30*/  LDL.LU R56, [R1+0x1740] ;  /* 0x0017400001387983 */ /* 0x000ee80000300800 */
[----:B------:R-:W3:Y:S04]  /*a0d40*/  LDL.LU R57, [R1+0x1744] ;  /* 0x0017440001397983 */ /* 0x000ee80000300800 */
[----:B------:R-:W3:Y:S04]  /*a0d50*/  LDL.LU R58, [R1+0x1748] ;  /* 0x00174800013a7983 */ /* 0x000ee80000300800 */
[----:B------:R-:W3:Y:S04]  /*a0d60*/  LDL.LU R59, [R1+0x174c] ;  /* 0x00174c00013b7983 */ /* 0x000ee80000300800 */
[----:B------:R-:W3:Y:S01]  /*a0d70*/  LDL.LU.64 R60, [R1+0xf8] ;  /* 0x0000f800013c7983 */ /* 0x000ee20000300a00 */
[----:B------:R-:W-:-:S02]  /*a0d80*/  F2FP.F16.E5M2.UNPACK_B R28, R28 ;  /* 0x0000001cff1c723e */ /* 0x000fc400020004ff */
[----:B------:R-:W-:Y:S02]  /*a0d90*/  F2FP.F16.E5M2.UNPACK_B R29, R29 ;  /* 0x0000001dff1d723e */ /* 0x000fe400020004ff */
[----:B------:R-:W-:Y:S02]  /*a0da0*/  F2FP.F16.E5M2.UNPACK_B R30, R30 ;  /* 0x0000001eff1e723e */ /* 0x000fe400020004ff */
[----:B------:R-:W-:Y:S01]  /*a0db0*/  F2FP.F16.E5M2.UNPACK_B R31, R31 ;  /* 0x0000001fff1f723e */ /* 0x000fe200020004ff */
[----:B------:R-:W-:Y:S04]  /*a0dc0*/  STL [R1+0x5354], R48 ;  /* 0x0053543001007387 */ /* 0x000fe80000100800 */
[----:B------:R-:W-:Y:S01]  /*a0dd0*/  STL [R1+0x5350], R49 ;  /* 0x0053503101007387 */ /* 0x000fe20000100800 */
[C---:B-----5:R-:W-:Y:S06]  /*a0de0*/  HMMA.16816.F32 R44, R4.reuse, R50, R44 ;  /* 0x00000032042c723c */ /* 0x060fec000000182c */
[----:B----4-:R-:W-:Y:S06]  /*a0df0*/  HMMA.16816.F32 R40, R4, R32, R40 ;  /* 0x000000200428723c */ /* 0x010fec0000001828 */
[----:B--2---:R-:W-:Y:S06]  /*a0e00*/  HMMA.16816.F32 R36, R28, R34, R36 ;  /* 0x000000221c24723c */ /* 0x004fec0000001824 */
[----:B------:R-:W-:-:S02]  /*a0e10*/  IMAD.MOV.U32 R6, RZ, RZ, R35 ;  /* 0x000000ffff067224 */ /* 0x000fc400078e0023 */
[----:B------:R-:W-:-:S03]  /*a0e20*/  IMAD.MOV.U32 R7, RZ, RZ, R34 ;  /* 0x000000ffff077224 */ /* 0x000fc600078e0022 */
[----:B------:R0:W-:Y:S04]  /*a0e30*/  STL.64 [R1+0x11c0], R44 ;  /* 0x0011c02c01007387 */ /* 0x0001e80000100a00 */
[----:B------:R-:W-:Y:S04]  /*a0e40*/  STL.64 [R1+0x11c8], R46 ;  /* 0x0011c82e01007387 */ /* 0x000fe80000100a00 */
[----:B0-----:R-:W2:Y:S04]  /*a0e50*/  LDL.LU.64 R44, [R1+0x5588] ;  /* 0x00558800012c7983 */ /* 0x001ea80000300a00 */
[----:B------:R-:W-:Y:S04]  /*a0e60*/  STL [R1+0x535c], R50 ;  /* 0x00535c3201007387 */ /* 0x000fe80000100800 */
[----:B------:R-:W-:Y:S04]  /*a0e70*/  STL [R1+0x5358], R51 ;  /* 0x0053583301007387 */ /* 0x000fe80000100800 */
[----:B------:R-:W-:Y:S04]  /*a0e80*/  STL.64 [R1+0xdb0], R40 ;  /* 0x000db02801007387 */ /* 0x000fe80000100a00 */
[----:B------:R-:W-:Y:S04]  /*a0e90*/  STL.64 [R1+0xdb8], R42 ;  /* 0x000db82a01007387 */ /* 0x000fe80000100a00 */
[----:B------:R-:W-:Y:S04]  /*a0ea0*/  STL.64 [R1+0xda0], R36 ;  /* 0x000da02401007387 */ /* 0x000fe80000100a00 */
[----:B------:R-:W-:Y:S04]  /*a0eb0*/  STL.64 [R1+0xda8], R38 ;  /* 0x000da82601007387 */ /* 0x000fe80000100a00 */
[----:B------:R-:W-:Y:S04]  /*a0ec0*/  STL [R1+0x5364], R6 ;  /* 0x0053640601007387 */ /* 0x000fe80000100800 */
[----:B------:R0:W-:Y:S02]  /*a0ed0*/  STL [R1+0x5360], R7 ;  /* 0x0053600701007387 */ /* 0x0001e40000100800 */
[C---:B0-----:R-:W-:Y:S06]  /*a0ee0*/  HMMA.16816.F32 R4, R28.reuse, R16, R24 ;  /* 0x000000101c04723c */ /* 0x041fec0000001818 */
[----:B------:R-:W-:Y:S01]  /*a0ef0*/  HMMA.16816.F32 R12, R28, R52, R12 ;  /* 0x000000341c0c723c */ /* 0x000fe2000000180c */
[----:B------:R-:W-:-:S02]  /*a0f00*/  IMAD.MOV.U32 R48, RZ, RZ, R17 ;  /* 0x000000ffff307224 */ /* 0x000fc400078e0011 */
[----:B------:R-:W-:-:S14]  /*a0f10*/  IMAD.MOV.U32 R49, RZ, RZ, R16 ;  /* 0x000000ffff317224 */ /* 0x000fdc00078e0010 */
[----:B------:R-:W-:Y:S04]  /*a0f20*/  STL.64 [R1+0xd90], R4 ;  /* 0x000d900401007387 */ /* 0x000fe80000100a00 */
[----:B------:R0:W-:Y:S02]  /*a0f30*/  STL.64 [R1+0xd98], R6 ;  /* 0x000d980601007387 */ /* 0x0001e40000100a00 */
[----:B0-----:R-:W-:Y:S02]  /*a0f40*/  HMMA.16816.F32 R4, R28, R18, R20 ;  /* 0x000000121c04723c */ /* 0x001fe40000001814 */
[----:B------:R-:W-:Y:S04]  /*a0f50*/  STL [R1+0x536c], R48 ;  /* 0x00536c3001007387 */ /* 0x000fe80000100800 */
[----:B------:R-:W-:Y:S01]  /*a0f60*/  IMAD.MOV.U32 R51, RZ, RZ, R19 ;  /* 0x000000ffff337224 */ /* 0x000fe200078e0013 */
[----:B------:R-:W-:Y:S01]  /*a0f70*/  STL [R1+0x5368], R49 ;  /* 0x0053683101007387 */ /* 0x000fe20000100800 */
[----:B------:R-:W-:-:S15]  /*a0f80*/  IMAD.MOV.U32 R50, RZ, RZ, R18 ;  /* 0x000000ffff327224 */ /* 0x000fde00078e0012 */
[----:B------:R-:W-:Y:S04]  /*a0f90*/  STL.64 [R1+0xd80], R4 ;  /* 0x000d800401007387 */ /* 0x000fe80000100a00 */
[----:B------:R0:W-:Y:S04]  /*a0fa0*/  STL.64 [R1+0xd88], R6 ;  /* 0x000d880601007387 */ /* 0x0001e80000100a00 */
[----:B------:R-:W-:Y:S04]  /*a0fb0*/  STL [R1+0x5374], R51 ;  /* 0x0053743301007387 */ /* 0x000fe80000100800 */
[----:B------:R-:W-:Y:S04]  /*a0fc0*/  STL [R1+0x5370], R50 ;  /* 0x0053703201007387 */ /* 0x000fe80000100800 */
[----:B------:R-:W-:Y:S04]  /*a0fd0*/  STL.64 [R1+0xd70], R12 ;  /* 0x000d700c01007387 */ /* 0x000fe80000100a00 */
[----:B------:R-:W-:Y:S01]  /*a0fe0*/  STL.64 [R1+0xd78], R14 ;  /* 0x000d780e01007387 */ /* 0x000fe20000100a00 */
[----:B0-----:R-:W-:-:S02]  /*a0ff0*/  IMAD.MOV.U32 R7, RZ, RZ, R53 ;  /* 0x000000ffff077224 */ /* 0x001fc400078e0035 */
[----:B------:R-:W-:-:S03]  /*a1000*/  IMAD.MOV.U32 R6, RZ, RZ, R52 ;  /* 0x000000ffff067224 */ /* 0x000fc600078e0034 */
[----:B------:R-:W-:Y:S04]  /*a1010*/  STL [R1+0x537c], R7 ;  /* 0x00537c0701007387 */ /* 0x000fe80000100800 */
[----:B------:R3:W-:Y:S02]  /*a1020*/  STL [R1+0x5378], R6 ;  /* 0x0053780601007387 */ /* 0x0007e40000100800 */
[----:B---3--:R-:W-:Y:S06]  /*a1030*/  HMMA.16816.F32 R4, R28, R54, R8 ;  /* 0x000000361c04723c */ /* 0x008fec0000001808 */
[----:B------:R-:W-:-:S02]  /*a1040*/  IMAD.MOV.U32 R49, RZ, RZ, R55 ;  /* 0x000000ffff317224 */ /* 0x000fc400078e0037 */
[----:B------:R-:W-:-:S15]  /*a1050*/  IMAD.MOV.U32 R48, RZ, RZ, R54 ;  /* 0x000000ffff307224 */ /* 0x000fde00078e0036 */
[----:B------:R-:W-:Y:S04]  /*a1060*/  STL.64 [R1+0xd60], R4 ;  /* 0x000d600401007387 */ /* 0x000fe80000100a00 */
[----:B------:R0:W-:Y:S02]  /*a1070*/  STL.64 [R1+0xd68], R6 ;  /* 0x000d680601007387 */ /* 0x0001e40000100a00 */
[----:B0-----:R-:W-:Y:S02]  /*a1080*/  HMMA.16816.F32 R4, R28, R60, R56 ;  /* 0x0000003c1c04723c */ /* 0x001fe40000001838 */
[----:B------:R-:W-:Y:S04]  /*a1090*/  STL [R1+0x5384], R49 ;  /* 0x0053843101007387 */ /* 0x000fe80000100800 */
[----:B------:R-:W-:-:S15]  /*a10a0*/  STL [R1+0x5380], R48 ;  /* 0x0053803001007387 */ /* 0x000fde0000100800 */
[----:B------:R-:W-:-:S02]  /*a10b0*/  NOP ;  /* 0x0000000000007918 */ /* 0x000fc40000000000 */
[----:B------:R0:W-:Y:S04]  /*a10c0*/  STL.64 [R1+0xd50], R4 ;  /* 0x000d500401007387 */ /* 0x0001e80000100a00 */
[----:B------:R1:W-:Y:S04]  /*a10d0*/  STL.64 [R1+0xd58], R6 ;  /* 0x000d580601007387 */ /* 0x0003e80000100a00 */
[----:B------:R-:W3:Y:S04]  /*a10e0*/  LDL.LU R24, [R1+0x1700] ;  /* 0x0017000001187983 */ /* 0x000ee80000300800 */
[----:B------:R-:W3:Y:S04]  /*a10f0*/  LDL.LU R25, [R1+0x1704] ;  /* 0x0017040001197983 */ /* 0x000ee80000300800 */
[----:B------:R-:W3:Y:S04]  /*a1100*/  LDL.LU R26, [R1+0x1708] ;  /* 0x00170800011a7983 */ /* 0x000ee80000300800 */
[----:B------:R-:W3:Y:S04]  /*a1110*/  LDL.LU R27, [R1+0x170c] ;  /* 0x00170c00011b7983 */ /* 0x000ee80000300800 */
[----:B------:R-:W4:Y:S04]  /*a1120*/  LDL R34, [R1+0xe0] ;  /* 0x0000e00001227983 */ /* 0x000f280000100800 */
[----:B------:R-:W4:Y:S04]  /*a1130*/  LDL R35, [R1+0xe4] ;  /* 0x0000e40001237983 */ /* 0x000f280000100800 */
[----:B0-----:R-:W5:Y:S04]  /*a1140*/  LDL.LU R4, [R1+0x1730] ;  /* 0x0017300001047983 */ /* 0x001f680000300800 */
[----:B------:R-:W5:Y:S04]  /*a1150*/  LDL.LU R5, [R1+0x1734] ;  /* 0x0017340001057983 */ /* 0x000f680000300800 */
[----:B-1----:R-:W5:Y:S04]  /*a1160*/  LDL.LU R6, [R1+0x1738] ;  /* 0x0017380001067983 */ /* 0x002f680000300800 */
[----:B------:R-:W5:Y:S04]  /*a1170*/  LDL.LU R7, [R1+0x173c] ;  /* 0x00173c0001077983 */ /* 0x000f680000300800 */
[----:B------:R-:W5:Y:S04]  /*a1180*/  LDL.LU.64 R46, [R1+0xf0] ;  /* 0x0000f000012e7983 */ /* 0x000f680000300a00 */
[----:B------:R-:W2:Y:S04]  /*a1190*/  LDL.LU R40, [R1+0x1720] ;  /* 0x0017200001287983 */ /* 0x000ea80000300800 */
[----:B------:R-:W2:Y:S04]  /*a11a0*/  LDL.LU R41, [R1+0x1724] ;  /* 0x0017240001297983 */ /* 0x000ea80000300800 */
[----:B------:R-:W2:Y:S04]  /*a11b0*/  LDL.LU R42, [R1+0x1728] ;  /* 0x00172800012a7983 */ /* 0x000ea80000300800 */
[----:B------:R-:W2:Y:S04]  /*a11c0*/  LDL.LU R43, [R1+0x172c] ;  /* 0x00172c00012b7983 */ /* 0x000ea80000300800 */
[----:B------:R-:W2:Y:S04]  /*a11d0*/  LDL.LU.64 R32, [R1+0xe8] ;  /* 0x0000e80001207983 */ /* 0x000ea80000300a00 */
[----:B------:R-:W4:Y:S04]  /*a11e0*/  LDL.LU R36, [R1+0x1710] ;  /* 0x0017100001247983 */ /* 0x000f280000300800 */
[----:B------:R-:W4:Y:S04]  /*a11f0*/  LDL.LU R37, [R1+0x1714] ;  /* 0x0017140001257983 */ /* 0x000f280000300800 */
[----:B------:R-:W4:Y:S04]  /*a1200*/  LDL.LU R38, [R1+0x1718] ;  /* 0x0017180001267983 */ /* 0x000f280000300800 */
[----:B------:R-:W4:Y:S04]  /*a1210*/  LDL.LU R39, [R1+0x171c] ;  /* 0x00171c0001277983 */ /* 0x000f280000300800 */
[----:B------:R-:W3:Y:S04]  /*a1220*/  LDL.LU.64 R16, [R1+0xd8] ;  /* 0x0000d80001107983 */ /* 0x000ee80000300a00 */
[----:B------:R-:W3:Y:S04]  /*a1230*/  LDL.LU R20, [R1+0x16f0] ;  /* 0x0016f00001147983 */ /* 0x000ee80000300800 */
[----:B------:R-:W3:Y:S04]  /*a1240*/  LDL.LU R21, [R1+0x16f4] ;  /* 0x0016f40001157983 */ /* 0x000ee80000300800 */
[----:B------:R-:W3:Y:S04]  /*a1250*/  LDL.LU R22, [R1+0x16f8] ;  /* 0x0016f80001167983 */ /* 0x000ee80000300800 */
[----:B------:R-:W3:Y:S04]  /*a1260*/  LDL.LU R23, [R1+0x16fc] ;  /* 0x0016fc0001177983 */ /* 0x000ee80000300800 */
        /* <DEDUP_REMOVED lines=13> */
[----:B------:R-:W3:Y:S01]  /*a1340*/  LDL.LU R58, [R1+0x16c8] ;  /* 0x0016c800013a7983 */ /* 0x000ee20000300800 */
[----:B------:R-:W-:-:S02]  /*a1350*/  IMAD.MOV.U32 R51, RZ, RZ, R60 ;  /* 0x000000ffff337224 */ /* 0x000fc400078e003c */
[----:B------:R-:W-:Y:S01]  /*a1360*/  IMAD.MOV.U32 R50, RZ, RZ, R61 ;  /* 0x000000ffff327224 */ /* 0x000fe200078e003d */
[----:B------:R-:W3:Y:S04]  /*a1370*/  LDL.LU R59, [R1+0x16cc] ;  /* 0x0016cc00013b7983 */ /* 0x000ee80000300800 */
[----:B------:R-:W3:Y:S04]  /*a1380*/  LDL.LU.64 R60, [R1+0xb8] ;  /* 0x0000b800013c7983 */ /* 0x000ee80000300a00 */
[----:B------:R-:W-:Y:S04]  /*a1390*/  STL [R1+0x5394], R50 ;  /* 0x0053943201007387 */ /* 0x000fe80000100800 */
[----:B------:R5:W-:Y:S02]  /*a13a0*/  STL [R1+0x5390], R51 ;  /* 0x0053903301007387 */ /* 0x000be40000100800 */
[----:B-----5:R-:W-:Y:S07]  /*a13b0*/  HMMA.16816.F32 R48, R28, R46, R4 ;  /* 0x0000002e1c30723c */ /* 0x020fee0000001804 */
[----:B------:R-:W-:-:S02]  /*a13c0*/  IMAD.MOV.U32 R6, RZ, RZ, R47 ;  /* 0x000000ffff067224 */ /* 0x000fc400078e002f */
[----:B------:R-:W-:-:S14]  /*a13d0*/  IMAD.MOV.U32 R7, RZ, RZ, R46 ;  /* 0x000000ffff077224 */ /* 0x000fdc00078e002e */
[----:B------:R-:W-:Y:S04]  /*a13e0*/  STL.64 [R1+0xd40], R48 ;  /* 0x000d403001007387 */ /* 0x000fe80000100a00 */
[----:B------:R-:W-:Y:S04]  /*a13f0*/  STL.64 [R1+0xd48], R50 ;  /* 0x000d483201007387 */ /* 0x000fe80000100a00 */
[----:B------:R-:W-:Y:S04]  /*a1400*/  STL [R1+0x539c], R6 ;  /* 0x00539c0601007387 */ /* 0x000fe80000100800 */
[----:B------:R2:W-:Y:S02]  /*a1410*/  STL [R1+0x5398], R7 ;  /* 0x0053980701007387 */ /* 0x0005e40000100800 */
[----:B--2---:R-:W-:Y:S06]  /*a1420*/  HMMA.16816.F32 R4, R28, R32, R40 ;  /* 0x000000201c04723c */ /* 0x004fec0000001828 */
[----:B------:R-:W-:-:S02]  /*a1430*/  IMAD.MOV.U32 R49, RZ, RZ, R32 ;  /* 0x000000ffff317224 */ /* 0x000fc400078e0020 */
[----:B------:R-:W-:Y:S02]  /*a1440*/  IMAD.MOV.U32 R48, RZ, RZ, R33 ;  /* 0x000000ffff307224 */ /* 0x000fe400078e0021 */
[----:B----4-:R-:W-:-:S13]  /*a1450*/  HMMA.16816.F32 R32, R28, R34, R36 ;  /* 0x000000221c20723c */ /* 0x010fda0000001824 */
[----:B------:R-:W-:Y:S04]  /*a1460*/  STL.64 [R1+0xd30], R4 ;  /* 0x000d300401007387 */ /* 0x000fe80000100a00 */
[----:B------:R3:W-:Y:S02]  /*a1470*/  STL.64 [R1+0xd38], R6 ;  /* 0x000d380601007387 */ /* 0x0007e40000100a00 */
[C---:B---3--:R-:W-:Y:S02]  /*a1480*/  HMMA.16816.F32 R4, R28.reuse, R16, R24 ;  /* 0x000000101c04723c */ /* 0x048fe40000001818 */
[----:B------:R-:W-:Y:S04]  /*a1490*/  STL [R1+0x53a4], R48 ;  /* 0x0053a43001007387 */ /* 0x000fe80000100800 */
[----:B------:R-:W-:Y:S04]  /*a14a0*/  STL [R1+0x53a0], R49 ;  /* 0x0053a03101007387 */ /* 0x000fe80000100800 */
[----:B------:R-:W-:Y:S04]  /*a14b0*/  STL.64 [R1+0xd20], R32 ;  /* 0x000d202001007387 */ /* 0x000fe80000100a00 */
[----:B------:R-:W-:Y:S01]  /*a14c0*/  STL.64 [R1+0xd28], R34 ;  /* 0x000d282201007387 */ /* 0x000fe20000100a00 */
[C---:B------:R-:W-:Y:S08]  /*a14d0*/  HMMA.16816.F32 R12, R28.reuse, R52, R12 ;  /* 0x000000341c0c723c */ /* 0x040ff0000000180c */
[----:B------:R-:W-:Y:S04]  /*a14e0*/  STL.64 [R1+0xd10], R4 ;  /* 0x000d100401007387 */ /* 0x000fe80000100a00 */
[----:B------:R0:W-:Y:S02]  /*a14f0*/  STL.64 [R1+0xd18], R6 ;  /* 0x000d180601007387 */ /* 0x0001e40000100a00 */
[----:B0-----:R-:W-:Y:S01]  /*a1500*/  HMMA.16816.F32 R4, R28, R18, R20 ;  /* 0x000000121c04723c */ /* 0x001fe20000001814 */
[----:B------:R-:W-:-:S02]  /*a1510*/  IMAD.MOV.U32 R47, RZ, RZ, R17 ;  /* 0x000000ffff2f7224 */ /* 0x000fc400078e0011 */
[----:B------:R-:W-:-:S03]  /*a1520*/  IMAD.MOV.U32 R46, RZ, RZ, R16 ;  /* 0x000000ffff2e7224 */ /* 0x000fc600078e0010 */
[----:B------:R-:W-:Y:S02]  /*a1530*/  IMAD.MOV.U32 R51, RZ, RZ, R19 ;  /* 0x000000ffff337224 */ /* 0x000fe400078e0013 */
[----:B------:R-:W-:Y:S01]  /*a1540*/  IMAD.MOV.U32 R50, RZ, RZ, R18 ;  /* 0x000000ffff327224 */ /* 0x000fe200078e0012 */
[----:B------:R-:W-:Y:S04]  /*a1550*/  STL [R1+0x53ac], R47 ;  /* 0x0053ac2f01007387 */ /* 0x000fe80000100800 */
[----:B------:R-:W-:Y:S10]  /*a1560*/  STL [R1+0x53a8], R46 ;  /* 0x0053a82e01007387 */ /* 0x000ff40000100800 */
        /* <DEDUP_REMOVED lines=10> */
[----:B0-----:R-:W-:Y:S06]  /*a1610*/  HMMA.16816.F32 R4, R28, R54, R8 ;  /* 0x000000361c04723c */ /* 0x001fec0000001808 */
[----:B------:R-:W-:-:S02]  /*a1620*/  IMAD.MOV.U32 R49, RZ, RZ, R55 ;  /* 0x000000ffff317224 */ /* 0x000fc400078e0037 */
[----:B------:R-:W-:-:S15]  /*a1630*/  IMAD.MOV.U32 R48, RZ, RZ, R54 ;  /* 0x000000ffff307224 */ /* 0x000fde00078e0036 */
[----:B------:R-:W-:Y:S04]  /*a1640*/  STL.64 [R1+0xce0], R4 ;  /* 0x000ce00401007387 */ /* 0x000fe80000100a00 */
[----:B------:R0:W-:Y:S02]  /*a1650*/  STL.64 [R1+0xce8], R6 ;  /* 0x000ce80601007387 */ /* 0x0001e40000100a00 */
[----:B0-----:R-:W-:Y:S02]  /*a1660*/  HMMA.16816.F32 R4, R28, R60, R56 ;  /* 0x0000003c1c04723c */ /* 0x001fe40000001838 */
[----:B------:R-:W-:Y:S04]  /*a1670*/  STL [R1+0x53c4], R49 ;  /* 0x0053c43101007387 */ /* 0x000fe80000100800 */
[----:B------:R-:W-:Y:S01]  /*a1680*/  STL [R1+0x53c0], R48 ;  /* 0x0053c03001007387 */ /* 0x000fe20000100800 */
[----:B------:R-:W-:-:S15]  /*a1690*/  IMAD.MOV.U32 R59, RZ, RZ, R0 ;  /* 0x000000ffff3b7224 */ /* 0x000fde00078e0000 */
[----:B------:R-:W-:-:S01]  /*a16a0*/  NOP ;  /* 0x0000000000007918 */ /* 0x000fc20000000000 */
[----:B------:R-:W-:Y:S04]  /*a16b0*/  STL.64 [R1+0xcd0], R4 ;  /* 0x000cd00401007387 */ /* 0x000fe80000100a00 */
[----:B------:R-:W-:Y:S04]  /*a16c0*/  STL.64 [R1+0xcd8], R6 ;  /* 0x000cd80601007387 */ /* 0x000fe80000100a00 */
[----:B------:R-:W2:Y:S04]  /*a16d0*/  LDL R58, [R1+0x50] ;  /* 0x00005000013a7983 */ /* 0x000ea80000100800 */
[----:B------:R-:W3:Y:S04]  /*a16e0*/  LDL.LU R0, [R1+0x5584] ;  /* 0x0055840001007983 */ /* 0x000ee80000300800 */
        /* <DEDUP_REMOVED lines=14> */
[----:B------:R-:W4:Y:S04]  /*a17d0*/  LDL.LU R0, [R1+0x5580] ;  /* 0x0055800001007983 */ /* 0x000f280000300800 */
[----:B------:R-:W5:Y:S04]  /*a17e0*/  LDL.LU R20, [R1+0x1620] ;  /* 0x0016200001147983 */ /* 0x000f680000300800 */
[----:B------:R-:W5:Y:S04]  /*a17f0*/  LDL.LU R21, [R1+0x1624] ;  /* 0x0016240001157983 */ /* 0x000f680000300800 */
[----:B------:R-:W2:Y:S04]  /*a1800*/  LDL.LU R22, [R1+0x1628] ;  /* 0x0016280001167983 */ /* 0x000ea80000300800 */
[----:B------:R-:W2:Y:S01]  /*a1810*/  LDL.LU R23, [R1+0x162c] ;  /* 0x00162c0001177983 */ /* 0x000ea20000300800 */
[----:B----4-:R-:W-:-:S03]  /*a1820*/  IMAD.MOV.U32 R27, RZ, RZ, R0 ;  /* 0x000000ffff1b7224 */ /* 0x010fc600078e0000 */
[----:B--2---:R-:W-:Y:S04]  /*a1830*/  STL.64 [R1+0x5560], R22 ;  /* 0x0055601601007387 */ /* 0x004fe80000100a00 */
[----:B-----5:R-:W-:Y:S04]  /*a1840*/  STL.64 [R1+0x5558], R20 ;  /* 0x0055581401007387 */ /* 0x020fe80000100a00 */
[----:B------:R-:W2:Y:S04]  /*a1850*/  LDL R26, [R1+0x70] ;  /* 0x00007000011a7983 */ /* 0x000ea80000100800 */
[----:B------:R-:W4:Y:S04]  /*a1860*/  LDL.LU R0, [R1+0x557c] ;  /* 0x00557c0001007983 */ /* 0x000f280000300800 */
[----:B------:R-:W5:Y:S04]  /*a1870*/  LDL.LU R36, [R1+0x1640] ;  /* 0x0016400001247983 */ /* 0x000f680000300800 */
[----:B------:R-:W5:Y:S04]  /*a1880*/  LDL.LU R37, [R1+0x1644] ;  /* 0x0016440001257983 */ /* 0x000f680000300800 */
[----:B------:R-:W3:Y:S04]  /*a1890*/  LDL.LU R38, [R1+0x1648] ;  /* 0x0016480001267983 */ /* 0x000ee80000300800 */
[----:B------:R-:W3:Y:S01]  /*a18a0*/  LDL.LU R39, [R1+0x164c] ;  /* 0x00164c0001277983 */ /* 0x000ee20000300800 */
[----:B------:R-:W-:-:S02]  /*a18b0*/  IMAD.MOV.U32 R47, RZ, RZ, R60 ;  /* 0x000000ffff2f7224 */ /* 0x000fc400078e003c */
[----:B------:R-:W-:Y:S02]  /*a18c0*/  IMAD.MOV.U32 R46, RZ, RZ, R61 ;  /* 0x000000ffff2e7224 */ /* 0x000fe400078e003d */
[----:B----4-:R-:W-:Y:S01]  /*a18d0*/  IMAD.MOV.U32 R43, RZ, RZ, R0 ;  /* 0x000000ffff2b7224 */ /* 0x010fe200078e0000 */
[----:B---3--:R-:W-:Y:S04]  /*a18e0*/  STL.64 [R1+0x5570], R38 ;  /* 0x0055702601007387 */ /* 0x008fe80000100a00 */
[----:B-----5:R0:W-:Y:S04]  /*a18f0*/  STL.64 [R1+0x5568], R36 ;  /* 0x0055682401007387 */ /* 0x0201e80000100a00 */
[----:B------:R-:W3:Y:S04]  /*a1900*/  LDL R42, [R1+0x80] ;  /* 0x00008000012a7983 */ /* 0x000ee80000100800 */
[----:B------:R-:W4:Y:S04]  /*a1910*/  LDL.LU R0, [R1+0x5578] ;  /* 0x0055780001007983 */ /* 0x000f280000300800 */
[----:B0-----:R-:W5:Y:S04]  /*a1920*/  LDL.LU R36, [R1+0x16a0] ;  /* 0x0016a00001247983 */ /* 0x001f680000300800 */
[----:B------:R-:W5:Y:S04]  /*a1930*/  LDL.LU R37, [R1+0x16a4] ;  /* 0x0016a40001257983 */ /* 0x000f680000300800 */
[----:B------:R-:W5:Y:S04]  /*a1940*/  LDL.LU R38, [R1+0x16a8] ;  /* 0x0016a80001267983 */ /* 0x000f680000300800 */
[----:B------:R-:W5:Y:S04]  /*a1950*/  LDL.LU R39, [R1+0x16ac] ;  /* 0x0016ac0001277983 */ /* 0x000f680000300800 */
[----:B------:R-:W2:Y:S04]  /*a1960*/  LDL.LU R48, [R1+0x16b0] ;  /* 0x0016b00001307983 */ /* 0x000ea80000300800 */
[----:B------:R-:W2:Y:S04]  /*a1970*/  LDL.LU R49, [R1+0x16b4] ;  /* 0x0016b40001317983 */ /* 0x000ea80000300800 */
[----:B------:R-:W2:Y:S04]  /*a1980*/  LDL.LU R50, [R1+0x16b8] ;  /* 0x0016b80001327983 */ /* 0x000ea80000300800 */
[----:B------:R-:W2:Y:S04]  /*a1990*/  LDL.LU R51, [R1+0x16bc] ;  /* 0x0016bc0001337983 */ /* 0x000ea80000300800 */
[----:B------:R-:W2:Y:S04]  /*a19a0*/  LDL.LU.64 R6, [R1+0xb0] ;  /* 0x0000b00001067983 */ /* 0x000ea80000300a00 */
[----:B------:R-:W5:Y:S04]  /*a19b0*/  LDL.LU.64 R4, [R1+0xa8] ;  /* 0x0000a80001047983 */ /* 0x000f680000300a00 */
[----:B------:R-:W3:Y:S04]  /*a19c0*/  LDL.64 R40, [R1+0x88] ;  /* 0x0000880001287983 */ /* 0x000ee80000100a00 */
[----:B------:R-:W3:Y:S04]  /*a19d0*/  LDL.64 R24, [R1+0x78] ;  /* 0x0000780001187983 */ /* 0x000ee80000100a00 */
        /* <DEDUP_REMOVED lines=8> */
[----:B------:R-:W4:Y:S04]  /*a1a60*/  LDL.LU.64 R60, [R1+0xa0] ;  /* 0x0000a000013c7983 */ /* 0x000f280000300a00 */
        /* <DEDUP_REMOVED lines=8> */
[----:B------:R-:W3:Y:S04]  /*a1af0*/  LDL.64 R12, [R1+0x68] ;  /* 0x00006800010c7983 */ /* 0x000ee80000100a00 */
[----:B------:R-:W3:Y:S04]  /*a1b00*/  LDL.LU R16, [R1+0x1610] ;  /* 0x0016100001107983 */ /* 0x000ee80000300800 */
[----:B------:R-:W3:Y:S04]  /*a1b10*/  LDL.LU R17, [R1+0x1614] ;  /* 0x0016140001117983 */ /* 0x000ee80000300800 */
[----:B------:R-:W3:Y:S04]  /*a1b20*/  LDL.LU R18, [R1+0x1618] ;  /* 0x0016180001127983 */ /* 0x000ee80000300800 */
[----:B------:R-:W3:Y:S04]  /*a1b30*/  LDL.LU R19, [R1+0x161c] ;  /* 0x00161c0001137983 */ /* 0x000ee80000300800 */
[----:B------:R-:W3:Y:S04]  /*a1b40*/  LDL.64 R56, [R1+0x58] ;  /* 0x0000580001387983 */ /* 0x000ee80000100a00 */
[----:B------:R-:W-:Y:S04]  /*a1b50*/  STL.64 [R1+0x5420], R46 ;  /* 0x0054202e01007387 */ /* 0x000fe80000100a00 */
[----:B------:R0:W-:Y:S04]  /*a1b60*/  STL.64 [R1+0x5418], R44 ;  /* 0x0054182c01007387 */ /* 0x0001e80000100a00 */
[----:B0-----:R-:W3:Y:S04]  /*a1b70*/  LDL.LU R44, [R1+0x1650] ;  /* 0x00165000012c7983 */ /* 0x001ee80000300800 */
[----:B------:R-:W3:Y:S04]  /*a1b80*/  LDL.LU R45, [R1+0x1654] ;  /* 0x00165400012d7983 */ /* 0x000ee80000300800 */
[----:B------:R-:W3:Y:S04]  /*a1b90*/  LDL.LU R46, [R1+0x1658] ;  /* 0x00165800012e7983 */ /* 0x000ee80000300800 */
[----:B------:R-:W3:Y:S01]  /*a1ba0*/  LDL.LU R47, [R1+0x165c] ;  /* 0x00165c00012f7983 */ /* 0x000ee20000300800 */
[C---:B--2---:R-:W-:Y:S06]  /*a1bb0*/  HMMA.16816.F32 R48, R28.reuse, R6, R48 ;  /* 0x000000061c30723c */ /* 0x044fec0000001830 */
[C---:B-----5:R-:W-:Y:S06]  /*a1bc0*/  HMMA.16816.F32 R36, R28.reuse, R4, R36 ;  /* 0x000000041c24723c */ /* 0x060fec0000001824 */
[----:B----4-:R-:W-:Y:S11]  /*a1bd0*/  HMMA.16816.F32 R20, R28, R60, R20 ;  /* 0x0000003c1c14723c */ /* 0x010ff60000001814 */
[----:B------:R-:W-:Y:S04]  /*a1be0*/  STL.64 [R1+0xcc0], R48 ;  /* 0x000cc03001007387 */ /* 0x000fe80000100a00 */
[----:B------:R0:W-:Y:S04]  /*a1bf0*/  STL.64 [R1+0xcc8], R50 ;  /* 0x000cc83201007387 */ /* 0x0001e80000100a00 */
[----:B------:R-:W-:Y:S04]  /*a1c00*/  STL.64 [R1+0xcb0], R36 ;  /* 0x000cb02401007387 */ /* 0x000fe80000100a00 */
[----:B------:R1:W-:Y:S01]  /*a1c10*/  STL.64 [R1+0xcb8], R38 ;  /* 0x000cb82601007387 */ /* 0x0003e20000100a00 */
[----:B0-----:R-:W-:-:S02]  /*a1c20*/  IMAD.MOV.U32 R51, RZ, RZ, R6 ;  /* 0x000000ffff337224 */ /* 0x001fc400078e0006 */
[----:B------:R-:W-:Y:S02]  /*a1c30*/  IMAD.MOV.U32 R50, RZ, RZ, R7 ;  /* 0x000000ffff327224 */ /* 0x000fe400078e0007 */
[----:B------:R-:W-:Y:S02]  /*a1c40*/  IMAD.MOV.U32 R7, RZ, RZ, R4 ;  /* 0x000000ffff077224 */ /* 0x000fe400078e0004 */
[----:B------:R-:W-:Y:S01]  /*a1c50*/  IMAD.MOV.U32 R6, RZ, RZ, R5 ;  /* 0x000000ffff067224 */ /* 0x000fe200078e0005 */
[----:B-1----:R-:W2:Y:S04]  /*a1c60*/  LDL.LU.64 R38, [R1+0x5570] ;  /* 0x0055700001267983 */ /* 0x002ea80000300a00 */
[----:B------:R-:W2:Y:S04]  /*a1c70*/  LDL.LU.64 R36, [R1+0x5568] ;  /* 0x0055680001247983 */ /* 0x000ea80000300a00 */
[----:B------:R0:W-:Y:S04]  /*a1c80*/  STL.64 [R1+0x5488], R6 ;  /* 0x0054880601007387 */ /* 0x0001e80000100a00 */
[----:B------:R-:W4:Y:S04]  /*a1c90*/  LDL.LU R4, [R1+0x1660] ;  /* 0x0016600001047983 */ /* 0x000f280000300800 */
[----:B------:R-:W4:Y:S01]  /*a1ca0*/  LDL.LU R5, [R1+0x1664] ;  /* 0x0016640001057983 */ /* 0x000f220000300800 */
[----:B------:R-:W-:-:S02]  /*a1cb0*/  IMAD.MOV.U32 R49, RZ, RZ, R60 ;  /* 0x000000ffff317224 */ /* 0x000fc400078e003c */
[----:B------:R-:W-:Y:S01]  /*a1cc0*/  IMAD.MOV.U32 R48, RZ, RZ, R61 ;  /* 0x000000ffff307224 */ /* 0x000fe200078e003d */
[----:B0-----:R-:W4:Y:S04]  /*a1cd0*/  LDL.LU R6, [R1+0x1668] ;  /* 0x0016680001067983 */ /* 0x001f280000300800 */
[----:B------:R-:W4:Y:S04]  /*a1ce0*/  LDL.LU R7, [R1+0x166c] ;  /* 0x00166c0001077983 */ /* 0x000f280000300800 */
[----:B------:R-:W-:Y:S04]  /*a1cf0*/  STL.64 [R1+0xca0], R20 ;  /* 0x000ca01401007387 */ /* 0x000fe80000100a00 */
[----:B------:R0:W-:Y:S04]  /*a1d00*/  STL.64 [R1+0xca8], R22 ;  /* 0x000ca81601007387 */ /* 0x0001e80000100a00 */
[----:B0-----:R-:W5:Y:S04]  /*a1d10*/  LDL.LU.64 R22, [R1+0x5560] ;  /* 0x0055600001167983 */ /* 0x001f680000300a00 */
[----:B------:R-:W5:Y:S04]  /*a1d20*/  LDL.LU.64 R20, [R1+0x5558] ;  /* 0x0055580001147983 */ /* 0x000f680000300a00 */
[----:B------:R-:W5:Y:S04]  /*a1d30*/  LDL.LU.64 R60, [R1+0x5550] ;  /* 0x00555000013c7983 */ /* 0x000f680000300a00 */
[----:B------:R0:W-:Y:S04]  /*a1d40*/  STL.64 [R1+0x5440], R50 ;  /* 0x0054403201007387 */ /* 0x0001e80000100a00 */
[----:B0-----:R-:W2:Y:S04]  /*a1d50*/  LDL R50, [R1+0x90] ;  /* 0x0000900001327983 */ /* 0x001ea80000100800 */
[----:B------:R0:W-:Y:S04]  /*a1d60*/  STL.64 [R1+0x5438], R48 ;  /* 0x0054383001007387 */ /* 0x0001e80000100a00 */
[----:B0-----:R-:W3:Y:S01]  /*a1d70*/  LDL.64 R48, [R1+0x98] ;  /* 0x0000980001307983 */ /* 0x001ee20000100a00 */
[----:B------:R-:W-:Y:S01]  /*a1d80*/  IMAD.MOV.U32 R51, RZ, RZ, R0 ;  /* 0x000000ffff337224 */ /* 0x000fe200078e0000 */
[----:B---3--:R-:W-:Y:S06]  /*a1d90*/  HMMA.16816.F32 R8, R28, R48, R8 ;  /* 0x000000301c08723c */ /* 0x008fec0000001808 */
[----:B------:R-:W-:-:S15]  /*a1da0*/  IMAD.MOV.U32 R0, RZ, RZ, R49 ;  /* 0x000000ffff007224 */ /* 0x000fde00078e0031 */
[----:B------:R-:W-:-:S02]  /*a1db0*/  NOP ;  /* 0x0000000000007918 */ /* 0x000fc40000000000 */
[----:B------:R-:W-:Y:S04]  /*a1dc0*/  STL.64 [R1+0xc90], R8 ;  /* 0x000c900801007387 */ /* 0x000fe80000100a00 */
[----:B------:R0:W-:Y:S04]  /*a1dd0*/  STL.64 [R1+0xc98], R10 ;  /* 0x000c980a01007387 */ /* 0x0001e80000100a00 */
[----:B0-----:R-:W3:Y:S04]  /*a1de0*/  LDL.LU.64 R10, [R1+0x5548] ;  /* 0x00554800010a7983 */ /* 0x001ee80000300a00 */
[----:B------:R-:W3:Y:S04]  /*a1df0*/  LDL.LU.64 R8, [R1+0x5540] ;  /* 0x0055400001087983 */ /* 0x000ee80000300a00 */
[----:B------:R0:W-:Y:S01]  /*a1e00*/  STL [R1+0x5224], R0 ;  /* 0x0052240001007387 */ /* 0x0001e20000100800 */
[C---:B--2---:R-:W-:Y:S03]  /*a1e10*/  HMMA.16816.F32 R48, R28.reuse, R50, R52 ;  /* 0x000000321c30723c */ /* 0x044fe60000001834 */
[----:B------:R-:W2:Y:S04]  /*a1e20*/  LDL.LU.64 R54, [R1+0x5538] ;  /* 0x0055380001367983 */ /* 0x000ea80000300a00 */
[----:B------:R-:W2:Y:S01]  /*a1e30*/  LDL.LU.64 R52, [R1+0x5530] ;  /* 0x0055300001347983 */ /* 0x000ea20000300a00 */
[----:B----4-:R-:W-:Y:S06]  /*a1e40*/  HMMA.16816.F32 R4, R28, R40, R4 ;  /* 0x000000281c04723c */ /* 0x010fec0000001804 */
[----:B0-----:R-:W-:-:S02]  /*a1e50*/  IMAD.MOV.U32 R0, RZ, RZ, R41 ;  /* 0x000000ffff007224 */ /* 0x001fc400078e0029 */
[C---:B------:R-:W-:Y:S07]  /*a1e60*/  HMMA.16816.F32 R40, R28.reuse, R42, R44 ;  /* 0x0000002a1c28723c */ /* 0x040fee000000182c */
[----:B------:R-:W-:Y:S04]  /*a1e70*/  STL.64 [R1+0xc80], R48 ;  /* 0x000c803001007387 */ /* 0x000fe80000100a00 */
[----:B------:R-:W-:Y:S04]  /*a1e80*/  STL.64 [R1+0xc88], R50 ;  /* 0x000c883201007387 */ /* 0x000fe80000100a00 */
[----:B------:R-:W-:Y:S04]  /*a1e90*/  STL [R1+0x5228], R0 ;  /* 0x0052280001007387 */ /* 0x000fe80000100800 */
[----:B------:R-:W-:Y:S04]  /*a1ea0*/  STL.64 [R1+0xc70], R4 ;  /* 0x000c700401007387 */ /* 0x000fe80000100a00 */
[----:B------:R0:W-:Y:S02]  /*a1eb0*/  STL.64 [R1+0xc78], R6 ;  /* 0x000c780601007387 */ /* 0x0001e40000100a00 */
[C---:B0-----:R-:W-:Y:S06]  /*a1ec0*/  HMMA.16816.F32 R4, R28.reuse, R24, R36 ;  /* 0x000000181c04723c */ /* 0x041fec0000001824 */
[----:B------:R-:W-:Y:S01]  /*a1ed0*/  IMAD.MOV.U32 R0, RZ, RZ, R25 ;  /* 0x000000ffff007224 */ /* 0x000fe200078e0019 */
[----:B------:R-:W-:Y:S04]  /*a1ee0*/  STL.64 [R1+0xc60], R40 ;  /* 0x000c602801007387 */ /* 0x000fe80000100a00 */
[----:B------:R-:W-:Y:S01]  /*a1ef0*/  STL.64 [R1+0xc68], R42 ;  /* 0x000c682a01007387 */ /* 0x000fe20000100a00 */
[C---:B------:R-:W-:Y:S03]  /*a1f00*/  HMMA.16816.F32 R24, R28.reuse, R26, R32 ;  /* 0x0000001a1c18723c */ /* 0x040fe60000001820 */
[----:B------:R-:W-:Y:S08]  /*a1f10*/  STL [R1+0x522c], R0 ;  /* 0x00522c0001007387 */ /* 0x000ff00000100800 */
[----:B------:R-:W-:Y:S04]  /*a1f20*/  STL.64 [R1+0xc50], R4 ;  /* 0x000c500401007387 */ /* 0x000fe80000100a00 */
[----:B------:R5:W-:Y:S02]  /*a1f30*/  STL.64 [R1+0xc58], R6 ;  /* 0x000c580601007387 */ /* 0x000be40000100a00 */
[C---:B-----5:R-:W-:Y:S06]  /*a1f40*/  HMMA.16816.F32 R4, R28.reuse, R12, R20 ;  /* 0x0000000c1c04723c */ /* 0x060fec0000001814 */
[----:B------:R-:W-:Y:S01]  /*a1f50*/  IMAD.MOV.U32 R0, RZ, RZ, R13 ;  /* 0x000000ffff007224 */ /* 0x000fe200078e000d */
[----:B------:R-:W-:Y:S04]  /*a1f60*/  STL.64 [R1+0xc40], R24 ;  /* 0x000c401801007387 */ /* 0x000fe80000100a00 */
[----:B------:R-:W-:Y:S01]  /*a1f70*/  STL.64 [R1+0xc48], R26 ;  /* 0x000c481a01007387 */ /* 0x000fe20000100a00 */
[----:B------:R-:W-:Y:S03]  /*a1f80*/  HMMA.16816.F32 R12, R28, R14, R16 ;  /* 0x0000000e1c0c723c */ /* 0x000fe60000001810 */
[----:B------:R0:W-:Y:S08]  /*a1f90*/  STL [R1+0x5230], R0 ;  /* 0x0052300001007387 */ /* 0x0001f00000100800 */
[----:B------:R-:W-:Y:S04]  /*a1fa0*/  STL.64 [R1+0xc30], R4 ;  /* 0x000c300401007387 */ /* 0x000fe80000100a00 */
[----:B------:R3:W-:Y:S01]  /*a1fb0*/  STL.64 [R1+0xc38], R6 ;  /* 0x000c380601007387 */ /* 0x0007e20000100a00 */
[----:B0-----:R-:W-:-:S07]  /*a1fc0*/  IMAD.MOV.U32 R0, RZ, RZ, R57 ;  /* 0x000000ffff007224 */ /* 0x001fce00078e0039 */
[----:B------:R-:W-:Y:S04]  /*a1fd0*/  STL.64 [R1+0xc20], R12 ;  /* 0x000c200c01007387 */ /* 0x000fe80000100a00 */
[----:B------:R-:W-:Y:S04]  /*a1fe0*/  STL.64 [R1+0xc28], R14 ;  /* 0x000c280e01007387 */ /* 0x000fe80000100a00 */
[----:B------:R-:W-:Y:S01]  /*a1ff0*/  STL [R1+0x5234], R0 ;  /* 0x0052340001007387 */ /* 0x000fe20000100800 */
[----:B---3--:R-:W-:-:S15]  /*a2000*/  HMMA.16816.F32 R4, R28, R56, R8 ;  /* 0x000000381c04723c */ /* 0x008fde0000001808 */
[----:B------:R-:W-:-:S08]  /*a2010*/  NOP ;  /* 0x0000000000007918 */ /* 0x000fd00000000000 */
[----:B------:R-:W-:Y:S04]  /*a2020*/  STL.64 [R1+0xc10], R4 ;  /* 0x000c100401007387 */ /* 0x000fe80000100a00 */
[----:B------:R2:W-:Y:S04]  /*a2030*/  STL.64 [R1+0xc18], R6 ;  /* 0x000c180601007387 */ /* 0x0005e80000100a00 */
[----:B------:R-:W3:Y:S01]  /*a2040*/  LDL.LU R16, [R1+0x14d0] ;  /* 0x0014d00001107983 */ /* 0x000ee20000300800 */
[----:B--2---:R-:W-:-:S15]  /*a2050*/  HMMA.16816.F32 R4, R28, R58, R52 ;  /* 0x0000003a1c04723c */ /* 0x004fde0000001834 */
[----:B------:R-:W-:-:S08]  /*a2060*/  NOP ;  /* 0x0000000000007918 */ /* 0x000fd00000000000 */
[----:B------:R-:W-:Y:S04]  /*a2070*/  STL.64 [R1+0xc00], R4 ;  /* 0x000c000401007387 */ /* 0x000fe80000100a00 */
[----:B------:R-:W-:Y:S04]  /*a2080*/  STL.64 [R1+0xc08], R6 ;  /* 0x000c080601007387 */ /* 0x000fe80000100a00 */
[----:B------:R-:W3:Y:S04]  /*a2090*/  LDL.LU R17, [R1+0x14d4] ;  /* 0x0014d40001117983 */ /* 0x000ee80000300800 */
[----:B------:R-:W2:Y:S04]  /*a20a0*/  LDL.LU R18, [R1+0x14d8] ;  /* 0x0014d80001127983 */ /* 0x000ea80000300800 */
[----:B------:R-:W2:Y:S04]  /*a20b0*/  LDL.LU R19, [R1+0x14dc] ;  /* 0x0014dc0001137983 */ /* 0x000ea80000300800 */
[----:B--2---:R-:W-:Y:S04]  /*a20c0*/  STL.64 [R1+0x5498], R18 ;  /* 0x0054981201007387 */ /* 0x004fe80000100a00 */
[----:B---3--:R0:W-:Y:S04]  /*a20d0*/  STL.64 [R1+0x5490], R16 ;  /* 0x0054901001007387 */ /* 0x0081e80000100a00 */
        /* <DEDUP_REMOVED lines=9> */
[----:B------:R-:W3:Y:S04]  /*a2170*/  LDL.LU R39, [R1+0x151c] ;  /* 0x00151c0001277983 */ /* 0x000ee80000300800 */
[----:B---3--:R-:W-:Y:S04]  /*a2180*/  STL.64 [R1+0x54b8], R38 ;  /* 0x0054b82601007387 */ /* 0x008fe80000100a00 */
[----:B--2---:R2:W-:Y:S04]  /*a2190*/  STL.64 [R1+0x54b0], R36 ;  /* 0x0054b02401007387 */ /* 0x0045e80000100a00 */
[----:B------:R-:W3:Y:S04]  /*a21a0*/  LDL.LU R44, [R1+0x1530] ;  /* 0x00153000012c7983 */ /* 0x000ee80000300800 */
[----:B------:R-:W3:Y:S04]  /*a21b0*/  LDL.LU R45, [R1+0x1534] ;  /* 0x00153400012d7983 */ /* 0x000ee80000300800 */
[----:B------:R-:W4:Y:S04]  /*a21c0*/  LDL.LU R46, [R1+0x1538] ;  /* 0x00153800012e7983 */ /* 0x000f280000300800 */
[----:B------:R-:W4:Y:S04]  /*a21d0*/  LDL.LU R47, [R1+0x153c] ;  /* 0x00153c00012f7983 */ /* 0x000f280000300800 */
[----:B----4-:R-:W-:Y:S04]  /*a21e0*/  STL.64 [R1+0x54c8], R46 ;  /* 0x0054c82e01007387 */ /* 0x010fe80000100a00 */
[----:B---3--:R3:W-:Y:S04]  /*a21f0*/  STL.64 [R1+0x54c0], R44 ;  /* 0x0054c02c01007387 */ /* 0x0087e80000100a00 */
[----:B------:R-:W4:Y:S04]  /*a2200*/  LDL.LU R48, [R1+0x1540] ;  /* 0x0015400001307983 */ /* 0x000f280000300800 */
[----:B------:R-:W4:Y:S04]  /*a2210*/  LDL.LU R49, [R1+0x1544] ;  /* 0x0015440001317983 */ /* 0x000f280000300800 */
[----:B------:R-:W5:Y:S04]  /*a2220*/  LDL.LU R50, [R1+0x1548] ;  /* 0x0015480001327983 */ /* 0x000f680000300800 */
[----:B------:R-:W5:Y:S04]  /*a2230*/  LDL.LU R51, [R1+0x154c] ;  /* 0x00154c0001337983 */ /* 0x000f680000300800 */
[----:B-----5:R5:W-:Y:S04]  /*a2240*/  STL.64 [R1+0x54d8], R50 ;  /* 0x0054d83201007387 */ /* 0x020be80000100a00 */
[----:B----4-:R-:W-:Y:S04]  /*a2250*/  STL.64 [R1+0x54d0], R48 ;  /* 0x0054d03001007387 */ /* 0x010fe80000100a00 */
[----:B------:R-:W4:Y:S04]  /*a2260*/  LDL R58, [R1] ;  /* 0x00000000013a7983 */ /* 0x000f280000100800 */
[----:B------:R-:W4:Y:S04]  /*a2270*/  LDL R59, [R1+0x4] ;  /* 0x00000400013b7983 */ /* 0x000f280000100800 */
[----:B------:R-:W2:Y:S04]  /*a2280*/  LDL.LU R8, [R1+0x1560] ;  /* 0x0015600001087983 */ /* 0x000ea80000300800 */
[----:B------:R-:W2:Y:S04]  /*a2290*/  LDL.LU R9, [R1+0x1564] ;  /* 0x0015640001097983 */ /* 0x000ea80000300800 */
[----:B------:R-:W3:Y:S04]  /*a22a0*/  LDL.LU R10, [R1+0x1568] ;  /* 0x00156800010a7983 */ /* 0x000ee80000300800 */
[----:B------:R-:W3:Y:S04]  /*a22b0*/  LDL.LU R11, [R1+0x156c] ;  /* 0x00156c00010b7983 */ /* 0x000ee80000300800 */
[----:B---3--:R-:W-:Y:S04]  /*a22c0*/  STL.64 [R1+0x54e8], R10 ;  /* 0x0054e80a01007387 */ /* 0x008fe80000100a00 */
[----:B--2---:R-:W-:Y:S04]  /*a22d0*/  STL.64 [R1+0x54e0], R8 ;  /* 0x0054e00801007387 */ /* 0x004fe80000100a00 */
[----:B------:R-:W2:Y:S04]  /*a22e0*/  LDL R14, [R1+0x10] ;  /* 0x00001000010e7983 */ /* 0x000ea80000100800 */
[----:B------:R-:W2:Y:S04]  /*a22f0*/  LDL R15, [R1+0x14] ;  /* 0x00001400010f7983 */ /* 0x000ea80000100800 */
[----:B0-----:R-:W3:Y:S04]  /*a2300*/  LDL.LU R16, [R1+0x1580] ;  /* 0x0015800001107983 */ /* 0x001ee80000300800 */
[----:B------:R-:W3:Y:S04]  /*a2310*/  LDL.LU R17, [R1+0x1584] ;  /* 0x0015840001117983 */ /* 0x000ee80000300800 */
[----:B------:R-:W5:Y:S04]  /*a2320*/  LDL.LU R18, [R1+0x1588] ;  /* 0x0015880001127983 */ /* 0x000f680000300800 */
[----:B------:R-:W5:Y:S04]  /*a2330*/  LDL.LU R19, [R1+0x158c] ;  /* 0x00158c0001137983 */ /* 0x000f680000300800 */
[----:B-----5:R-:W-:Y:S04]  /*a2340*/  STL.64 [R1+0x54f8], R18 ;  /* 0x0054f81201007387 */ /* 0x020fe80000100a00 */
[----:B---3--:R0:W-:Y:S04]  /*a2350*/  STL.64 [R1+0x54f0], R16 ;  /* 0x0054f01001007387 */ /* 0x0081e80000100a00 */
[----:B-1----:R-:W3:Y:S04]  /*a2360*/  LDL R26, [R1+0x20] ;  /* 0x00002000011a7983 */ /* 0x002ee80000100800 */
[----:B------:R-:W3:Y:S04]  /*a2370*/  LDL R27, [R1+0x24] ;  /* 0x00002400011b7983 */ /* 0x000ee80000100800 */
[----:B------:R-:W5:Y:S04]  /*a2380*/  LDL.LU R36, [R1+0x1590] ;  /* 0x0015900001247983 */ /* 0x000f680000300800 */
[----:B------:R-:W5:Y:S04]  /*a2390*/  LDL.LU R37, [R1+0x1594] ;  /* 0x0015940001257983 */ /* 0x000f680000300800 */
[----:B------:R-:W4:Y:S04]  /*a23a0*/  LDL.LU R38, [R1+0x1598] ;  /* 0x0015980001267983 */ /* 0x000f280000300800 */
[----:B------:R-:W4:Y:S04]  /*a23b0*/  LDL.LU R39, [R1+0x159c] ;  /* 0x00159c0001277983 */ /* 0x000f280000300800 */
[----:B----4-:R1:W-:Y:S04]  /*a23c0*/  STL.64 [R1+0x5508], R38 ;  /* 0x0055082601007387 */ /* 0x0103e80000100a00 */
[----:B-----5:R-:W-:Y:S04]  /*a23d0*/  STL.64 [R1+0x5500], R36 ;  /* 0x0055002401007387 */ /* 0x020fe80000100a00 */
        /* <DEDUP_REMOVED lines=8> */
[----:B0-----:R-:W5:Y:S04]  /*a2460*/  LDL.LU R16, [R1+0x15c0] ;  /* 0x0015c00001107983 */ /* 0x001f680000300800 */
[----:B------:R-:W5:Y:S04]  /*a2470*/  LDL.LU R17, [R1+0x15c4] ;  /* 0x0015c40001117983 */ /* 0x000f680000300800 */
[----:B------:R-:W2:Y:S04]  /*a2480*/  LDL.LU R18, [R1+0x15c8] ;  /* 0x0015c80001127983 */ /* 0x000ea80000300800 */
[----:B------:R-:W2:Y:S04]  /*a2490*/  LDL.LU R19, [R1+0x15cc] ;  /* 0x0015cc0001137983 */ /* 0x000ea80000300800 */
[----:B--2---:R-:W-:Y:S04]  /*a24a0*/  STL.64 [R1+0x5528], R18 ;  /* 0x0055281201007387 */ /* 0x004fe80000100a00 */
[----:B-----5:R0:W-:Y:S04]  /*a24b0*/  STL.64 [R1+0x5520], R16 ;  /* 0x0055201001007387 */ /* 0x0201e80000100a00 */
[----:B-1----:R-:W2:Y:S04]  /*a24c0*/  LDL R38, [R1+0x40] ;  /* 0x0000400001267983 */ /* 0x002ea80000100800 */
[----:B------:R-:W2:Y:S04]  /*a24d0*/  LDL R39, [R1+0x44] ;  /* 0x0000440001277983 */ /* 0x000ea80000100800 */
[----:B0-----:R-:W5:Y:S04]  /*a24e0*/  LDL.LU R16, [R1+0x15e0] ;  /* 0x0015e00001107983 */ /* 0x001f680000300800 */
[----:B------:R-:W5:Y:S04]  /*a24f0*/  LDL.LU R17, [R1+0x15e4] ;  /* 0x0015e40001117983 */ /* 0x000f680000300800 */
[----:B------:R-:W5:Y:S04]  /*a2500*/  LDL.LU R18, [R1+0x15e8] ;  /* 0x0015e80001127983 */ /* 0x000f680000300800 */
[----:B------:R-:W5:Y:S04]  /*a2510*/  LDL.LU R19, [R1+0x15ec] ;  /* 0x0015ec0001137983 */ /* 0x000f680000300800 */
[----:B------:R-:W5:Y:S04]  /*a2520*/  LDL.64 R36, [R1+0x48] ;  /* 0x0000480001247983 */ /* 0x000f680000100a00 */
[----:B------:R-:W2:Y:S04]  /*a2530*/  LDL.LU R44, [R1+0x15d0] ;  /* 0x0015d000012c7983 */ /* 0x000ea80000300800 */
[----:B------:R-:W2:Y:S04]  /*a2540*/  LDL.LU R45, [R1+0x15d4] ;  /* 0x0015d400012d7983 */ /* 0x000ea80000300800 */
[----:B------:R-:W2:Y:S04]  /*a2550*/  LDL.LU R46, [R1+0x15d8] ;  /* 0x0015d800012e7983 */ /* 0x000ea80000300800 */
[----:B------:R-:W2:Y:S04]  /*a2560*/  LDL.LU R47, [R1+0x15dc] ;  /* 0x0015dc00012f7983 */ /* 0x000ea80000300800 */
[----:B------:R-:W3:Y:S04]  /*a2570*/  LDL.64 R48, [R1+0x38] ;  /* 0x0000380001307983 */ /* 0x000ee80000100a00 */
[----:B------:R-:W4:Y:S04]  /*a2580*/  LDL.LU R8, [R1+0x15b0] ;  /* 0x0015b00001087983 */ /* 0x000f280000300800 */
[----:B------:R-:W4:Y:S04]  /*a2590*/  LDL.LU R9, [R1+0x15b4] ;  /* 0x0015b40001097983 */ /* 0x000f280000300800 */
[----:B------:R-:W4:Y:S04]  /*a25a0*/  LDL.LU R10, [R1+0x15b8] ;  /* 0x0015b800010a7983 */ /* 0x000f280000300800 */
[----:B------:R-:W4:Y:S04]  /*a25b0*/  LDL.LU R11, [R1+0x15bc] ;  /* 0x0015bc00010b7983 */ /* 0x000f280000300800 */
[----:B------:R-:W4:Y:S04]  /*a25c0*/  LDL.64 R24, [R1+0x28] ;  /* 0x0000280001187983 */ /* 0x000f280000100a00 */
[----:B------:R-:W4:Y:S04]  /*a25d0*/  LDL.64 R12, [R1+0x18] ;  /* 0x00001800010c7983 */ /* 0x000f280000100a00 */
[----:B------:R-:W4:Y:S04]  /*a25e0*/  LDL.LU R4, [R1+0x1570] ;  /* 0x0015700001047983 */ /* 0x000f280000300800 */
[----:B------:R-:W4:Y:S04]  /*a25f0*/  LDL.LU R5, [R1+0x1574] ;  /* 0x0015740001057983 */ /* 0x000f280000300800 */
        /* <DEDUP_REMOVED lines=19> */
[----:B-----5:R-:W-:-:S15]  /*a2730*/  HMMA.16816.F32 R16, R28, R36, R16 ;  /* 0x000000241c10723c */ /* 0x020fde0000001810 */
[----:B------:R-:W-:-:S08]  /*a2740*/  NOP ;  /* 0x0000000000007918 */ /* 0x000fd00000000000 */
[----:B------:R-:W-:Y:S04]  /*a2750*/  STL.64 [R1+0xbf0], R16 ;  /* 0x000bf01001007387 */ /* 0x000fe80000100a00 */
[----:B------:R0:W-:Y:S04]  /*a2760*/  STL.64 [R1+0xbf8], R18 ;  /* 0x000bf81201007387 */ /* 0x0001e80000100a00 */
[----:B0-----:R-:W5:Y:S04]  /*a2770*/  LDL.LU.64 R18, [R1+0x5528] ;  /* 0x0055280001127983 */ /* 0x001f680000300a00 */
[----:B------:R-:W5:Y:S01]  /*a2780*/  LDL.LU.64 R16, [R1+0x5520] ;  /* 0x0055200001107983 */ /* 0x000f620000300a00 */
[----:B------:R-:W-:-:S02]  /*a2790*/  IMAD.MOV.U32 R0, RZ, RZ, R37 ;  /* 0x000000ffff007224 */ /* 0x000fc400078e0025 */
[----:B--2---:R-:W-:Y:S03]  /*a27a0*/  HMMA.16816.F32 R36, R28, R38, R44 ;  /* 0x000000261c24723c */ /* 0x004fe6000000182c */
[----:B------:R-:W-:Y:S04]  /*a27b0*/  STL [R1+0x5238], R0 ;  /* 0x0052380001007387 */ /* 0x000fe80000100800 */
[----:B------:R-:W2:Y:S04]  /*a27c0*/  LDL.LU.64 R46, [R1+0x5518] ;  /* 0x00551800012e7983 */ /* 0x000ea80000300a00 */
[----:B------:R-:W2:-:S12]  /*a27d0*/  LDL.LU.64 R44, [R1+0x5510] ;  /* 0x00551000012c7983 */ /* 0x000e980000300a00 */
[----:B------:R-:W-:Y:S04]  /*a27e0*/  STL.64 [R1+0xbe0], R36 ;  /* 0x000be02401007387 */ /* 0x000fe80000100a00 */
[----:B------:R0:W-:Y:S04]  /*a27f0*/  STL.64 [R1+0xbe8], R38 ;  /* 0x000be82601007387 */ /* 0x0001e80000100a00 */
[----:B0-----:R-:W2:Y:S04]  /*a2800*/  LDL.LU.64 R38, [R1+0x5508] ;  /* 0x0055080001267983 */ /* 0x001ea80000300a00 */
[----:B------:R-:W2:Y:S01]  /*a2810*/  LDL.LU.64 R36, [R1+0x5500] ;  /* 0x0055000001247983 */ /* 0x000ea20000300a00 */
[----:B---3--:R-:W-:Y:S01]  /*a2820*/  IMAD.MOV.U32 R0, RZ, RZ, R49 ;  /* 0x000000ffff007224 */ /* 0x008fe200078e0031 */
[----:B-----5:R-:W-:-:S15]  /*a2830*/  HMMA.16816.F32 R16, R28, R48, R16 ;  /* 0x000000301c10723c */ /* 0x020fde0000001810 */
[----:B------:R-:W-:-:S08]  /*a2840*/  NOP ;  /* 0x0000000000007918 */ /* 0x000fd00000000000 */
[----:B------:R-:W-:Y:S04]  /*a2850*/  STL.64 [R1+0xbd0], R16 ;  /* 0x000bd01001007387 */ /* 0x000fe80000100a00 */
[----:B------:R0:W-:Y:S04]  /*a2860*/  STL.64 [R1+0xbd8], R18 ;  /* 0x000bd81201007387 */ /* 0x0001e80000100a00 */
[----:B0-----:R-:W3:Y:S04]  /*a2870*/  LDL.LU.64 R18, [R1+0x54f8] ;  /* 0x0054f80001127983 */ /* 0x001ee80000300a00 */
[----:B------:R-:W3:Y:S04]  /*a2880*/  LDL.LU.64 R16, [R1+0x54f0] ;  /* 0x0054f00001107983 */ /* 0x000ee80000300a00 */
[----:B------:R0:W-:Y:S01]  /*a2890*/  STL [R1+0x523c], R0 ;  /* 0x00523c0001007387 */ /* 0x0001e20000100800 */
[C---:B----4-:R-:W-:Y:S03]  /*a28a0*/  HMMA.16816.F32 R48, R28.reuse, R50, R8 ;  /* 0x000000321c30723c */ /* 0x050fe60000001808 */
[----:B------:R-:W4:Y:S04]  /*a28b0*/  LDL.LU.64 R10, [R1+0x54e8] ;  /* 0x0054e800010a7983 */ /* 0x000f280000300a00 */
[----:B------:R-:W4:Y:S01]  /*a28c0*/  LDL.LU.64 R8, [R1+0x54e0] ;  /* 0x0054e00001087983 */ /* 0x000f220000300a00 */
[----:B--2---:R-:W-:Y:S06]  /*a28d0*/  HMMA.16816.F32 R44, R28, R24, R44 ;  /* 0x000000181c2c723c */ /* 0x004fec000000182c */
[----:B0-----:R-:W-:-:S02]  /*a28e0*/  IMAD.MOV.U32 R0, RZ, RZ, R25 ;  /* 0x000000ffff007224 */ /* 0x001fc400078e0019 */
[----:B------:R-:W-:Y:S07]  /*a28f0*/  HMMA.16816.F32 R24, R28, R26, R36 ;  /* 0x0000001a1c18723c */ /* 0x000fee0000001824 */
        /* <DEDUP_REMOVED lines=8> */
[----:B------:R0:W-:Y:S04]  /*a2980*/  STL [R1+0x5240], R0 ;  /* 0x0052400001007387 */ /* 0x0001e80000100800 */
[----:B------:R-:W5:Y:S04]  /*a2990*/  LDL.LU.64 R38, [R1+0x54b8] ;  /* 0x0054b80001267983 */ /* 0x000f680000300a00 */
[----:B------:R-:W5:Y:S04]  /*a29a0*/  LDL.LU.64 R36, [R1+0x54b0] ;  /* 0x0054b00001247983 */ /* 0x000f680000300a00 */
[----:B------:R-:W-:Y:S04]  /*a29b0*/  STL.64 [R1+0xba0], R24 ;  /* 0x000ba01801007387 */ /* 0x000fe80000100a00 */
[----:B------:R1:W-:Y:S01]  /*a29c0*/  STL.64 [R1+0xba8], R26 ;  /* 0x000ba81a01007387 */ /* 0x0003e20000100a00 */
[----:B0-----:R-:W-:-:S03]  /*a29d0*/  IMAD.MOV.U32 R0, RZ, RZ, R13 ;  /* 0x000000ffff007224 */ /* 0x001fc600078e000d */
[----:B-1----:R-:W5:Y:S04]  /*a29e0*/  LDL.LU.64 R26, [R1+0x54a8] ;  /* 0x0054a800011a7983 */ /* 0x002f680000300a00 */
[----:B------:R-:W5:Y:S01]  /*a29f0*/  LDL.LU.64 R24, [R1+0x54a0] ;  /* 0x0054a00001187983 */ /* 0x000f620000300a00 */
[C---:B---3--:R-:W-:Y:S06]  /*a2a00*/  HMMA.16816.F32 R16, R28.reuse, R12, R16 ;  /* 0x0000000c1c10723c */ /* 0x048fec0000001810 */
[C---:B------:R-:W-:Y:S06]  /*a2a10*/  HMMA.16816.F32 R12, R28.reuse, R14, R4 ;  /* 0x0000000e1c0c723c */ /* 0x040fec0000001804 */
[----:B----4-:R-:W-:Y:S11]  /*a2a20*/  HMMA.16816.F32 R8, R28, R56, R8 ;  /* 0x000000381c08723c */ /* 0x010ff60000001808 */
[----:B------:R-:W-:Y:S04]  /*a2a30*/  STL.64 [R1+0xb90], R16 ;  /* 0x000b901001007387 */ /* 0x000fe80000100a00 */
[----:B------:R0:W-:Y:S04]  /*a2a40*/  STL.64 [R1+0xb98], R18 ;  /* 0x000b981201007387 */ /* 0x0001e80000100a00 */
[----:B0-----:R-:W3:Y:S04]  /*a2a50*/  LDL.LU.64 R18, [R1+0x5498] ;  /* 0x0054980001127983 */ /* 0x001ee80000300a00 */
[----:B------:R-:W3:Y:S04]  /*a2a60*/  LDL.LU.64 R16, [R1+0x5490] ;  /* 0x0054900001107983 */ /* 0x000ee80000300a00 */
[----:B------:R0:W-:Y:S04]  /*a2a70*/  STL [R1+0x5244], R0 ;  /* 0x0052440001007387 */ /* 0x0001e80000100800 */
[----:B------:R-:W4:Y:S01]  /*a2a80*/  LDL.LU.64 R6, [R1+0x5488] ;  /* 0x0054880001067983 */ /* 0x000f220000300a00 */
        /* <DEDUP_REMOVED lines=8> */
[----:B0-----:R-:W3:Y:S04]  /*a2b10*/  LDL.LU.64 R10, [R1+0x5470] ;  /* 0x00547000010a7983 */ /* 0x001ee80000300a00 */
[----:B------:R-:W4:Y:S04]  /*a2b20*/  LDL.LU.64 R8, [R1+0x5468] ;  /* 0x0054680001087983 */ /* 0x000f280000300a00 */
[----:B------:R-:W3:Y:S04]  /*a2b30*/  LDL.LU.64 R54, [R1+0x5460] ;  /* 0x0054600001367983 */ /* 0x000ee80000300a00 */
[----:B------:R-:W4:Y:S04]  /*a2b40*/  LDL.LU.64 R52, [R1+0x5458] ;  /* 0x0054580001347983 */ /* 0x000f280000300a00 */
[----:B------:R-:W-:Y:S04]  /*a2b50*/  STL.64 [R1+0xb60], R56 ;  /* 0x000b603801007387 */ /* 0x000fe80000100a00 */
[----:B------:R0:W-:Y:S04]  /*a2b60*/  STL.64 [R1+0xb68], R58 ;  /* 0x000b683a01007387 */ /* 0x0001e80000100a00 */
[----:B0-----:R-:W4:Y:S04]  /*a2b70*/  LDL.LU.64 R58, [R1+0x5450] ;  /* 0x00545000013a7983 */ /* 0x001f280000300a00 */
[----:B------:R-:W4:Y:S01]  /*a2b80*/  LDL.LU.64 R56, [R1+0x5448] ;  /* 0x0054480001387983 */ /* 0x000f220000300a00 */
[C---:B--2---:R-:W-:Y:S06]  /*a2b90*/  HMMA.16816.F32 R48, R28.reuse, R60, R48 ;  /* 0x0000003c1c30723c */ /* 0x044fec0000001830 */
[----:B-----5:R-:W-:Y:S01]  /*a2ba0*/  HMMA.16816.F32 R24, R28, R2, R24 ;  /* 0x000000021c18723c */ /* 0x020fe20000001818 */
[----:B------:R-:W-:-:S15]  /*a2bb0*/  STL.64 [R1+0x5318], R60 ;  /* 0x0053183c01007387 */ /* 0x000fde0000100a00 */
[----:B------:R-:W-:-:S01]  /*a2bc0*/  NOP ;  /* 0x0000000000007918 */ /* 0x000fc20000000000 */
[----:B------:R-:W-:Y:S04]  /*a2bd0*/  STL.64 [R1+0xb50], R48 ;  /* 0x000b503001007387 */ /* 0x000fe80000100a00 */
[----:B------:R-:W-:Y:S01]  /*a2be0*/  STL.64 [R1+0xb58], R50 ;  /* 0x000b583201007387 */ /* 0x000fe20000100a00 */
[C---:B---3--:R-:W-:Y:S06]  /*a2bf0*/  HMMA.16816.F32 R36, R28.reuse, R54, R36 ;  /* 0x000000361c24723c */ /* 0x048fec0000001824 */
[C---:B----4-:R-:W-:Y:S06]  /*a2c00*/  HMMA.16816.F32 R32, R28.reuse, R52, R32 ;  /* 0x000000341c20723c */ /* 0x050fec0000001820 */
[C---:B------:R-:W-:Y:S06]  /*a2c10*/  HMMA.16816.F32 R44, R28.reuse, R58, R44 ;  /* 0x0000003a1c2c723c */ /* 0x040fec000000182c */
[C---:B------:R-:W-:Y:S06]  /*a2c20*/  HMMA.16816.F32 R40, R28.reuse, R56, R40 ;  /* 0x000000381c28723c */ /* 0x040fec0000001828 */
[C---:B------:R-:W-:Y:S06]  /*a2c30*/  HMMA.16816.F32 R20, R28.reuse, R8, R20 ;  /* 0x000000081c14723c */ /* 0x040fec0000001814 */
[C---:B------:R-:W-:Y:S01]  /*a2c40*/  HMMA.16816.F32 R16, R28.reuse, R10, R16 ;  /* 0x0000000a1c10723c */ /* 0x040fe20000001810 */
[----:B------:R-:W-:Y:S04]  /*a2c50*/  STL.64 [R1+0x5068], R58 ;  /* 0x0050683a01007387 */ /* 0x000fe80000100a00 */
[----:B------:R-:W-:Y:S04]  /*a2c60*/  STL.64 [R1+0xb40], R44 ;  /* 0x000b402c01007387 */ /* 0x000fe80000100a00 */
[----:B------:R-:W-:Y:S04]  /*a2c70*/  STL.64 [R1+0xb48], R46 ;  /* 0x000b482e01007387 */ /* 0x000fe80000100a00 */
[----:B------:R0:W-:Y:S04]  /*a2c80*/  STL.64 [R1+0x5060], R56 ;  /* 0x0050603801007387 */ /* 0x0001e80000100a00 */
        /* <DEDUP_REMOVED lines=8> */
[----:B------:R-:W-:Y:S04]  /*a2d10*/  STL.64 [R1+0xb00], R24 ;  /* 0x000b001801007387 */ /* 0x000fe80000100a00 */
[----:B------:R-:W-:Y:S04]  /*a2d20*/  STL.64 [R1+0xb08], R26 ;  /* 0x000b081a01007387 */ /* 0x000fe80000100a00 */
[----:B0-----:R-:W4:Y:S04]  /*a2d30*/  LDL.LU R56, [R1+0x11b0] ;  /* 0x0011b00001387983 */ /* 0x001f280000300800 */
[----:B------:R-:W-:Y:S04]  /*a2d40*/  STL.64 [R1+0xaf0], R20 ;  /* 0x000af01401007387 */ /* 0x000fe80000100a00 */
[----:B------:R-:W-:Y:S04]  /*a2d50*/  STL.64 [R1+0xaf8], R22 ;  /* 0x000af81601007387 */ /* 0x000fe80000100a00 */
[----:B------:R0:W-:Y:S04]  /*a2d60*/  STL.64 [R1+0xae0], R16 ;  /* 0x000ae01001007387 */ /* 0x0001e80000100a00 */
[----:B------:R5:W-:Y:S04]  /*a2d70*/  STL.64 [R1+0xae8], R18 ;  /* 0x000ae81201007387 */ /* 0x000be80000100a00 */
[----:B------:R-:W4:Y:S04]  /*a2d80*/  LDL.LU R57, [R1+0x11b4] ;  /* 0x0011b40001397983 */ /* 0x000f280000300800 */
[----:B------:R-:W4:Y:S04]  /*a2d90*/  LDL.LU R58, [R1+0x11b8] ;  /* 0x0011b800013a7983 */ /* 0x000f280000300800 */
[----:B------:R-:W4:Y:S04]  /*a2da0*/  LDL.LU R59, [R1+0x11bc] ;  /* 0x0011bc00013b7983 */ /* 0x000f280000300800 */
[----:B-1----:R-:W4:Y:S04]  /*a2db0*/  LDL.LU R52, [R1+0x13f0] ;  /* 0x0013f00001347983 */ /* 0x002f280000300800 */
[----:B------:R-:W4:Y:S04]  /*a2dc0*/  LDL.LU R53, [R1+0x13f4] ;  /* 0x0013f40001357983 */ /* 0x000f280000300800 */
[----:B------:R-:W4:Y:S04]  /*a2dd0*/  LDL.LU R54, [R1+0x13f8] ;  /* 0x0013f80001367983 */ /* 0x000f280000300800 */
[----:B------:R-:W4:Y:S04]  /*a2de0*/  LDL.LU R55, [R1+0x13fc] ;  /* 0x0013fc0001377983 */ /* 0x000f280000300800 */
[----:B--2---:R-:W2:Y:S04]  /*a2df0*/  LDL.LU R32, [R1+0x1450] ;  /* 0x0014500001207983 */ /* 0x004ea80000300800 */
[----:B------:R-:W2:Y:S04]  /*a2e00*/  LDL.LU R33, [R1+0x1454] ;  /* 0x0014540001217983 */ /* 0x000ea80000300800 */
[----:B---3--:R-:W2:Y:S04]  /*a2e10*/  LDL.LU R34, [R1+0x1458] ;  /* 0x0014580001227983 */ /* 0x008ea80000300800 */
[----:B------:R-:W2:Y:S04]  /*a2e20*/  LDL.LU R35, [R1+0x145c] ;  /* 0x00145c0001237983 */ /* 0x000ea80000300800 */
[----:B0-----:R-:W3:Y:S04]  /*a2e30*/  LDL.LU R16, [R1+0x14b0] ;  /* 0x0014b00001107983 */ /* 0x001ee80000300800 */
[----:B------:R-:W3:Y:S04]  /*a2e40*/  LDL.LU R17, [R1+0x14b4] ;  /* 0x0014b40001117983 */ /* 0x000ee80000300800 */
[----:B-----5:R-:W3:Y:S04]  /*a2e50*/  LDL.LU R18, [R1+0x14b8] ;  /* 0x0014b80001127983 */ /* 0x020ee80000300800 */
        /* <DEDUP_REMOVED lines=35> */
[C---:B---3--:R-:W-:Y:S06]  /*a3090*/  HMMA.16816.F32 R16, R28.reuse, R14, R16 ;  /* 0x0000000e1c10723c */ /* 0x048fec0000001810 */
[----:B-----5:R-:W-:-:S15]  /*a30a0*/  HMMA.16816.F32 R48, R28, R12, R48 ;  /* 0x0000000c1c30723c */ /* 0x020fde0000001830 */
[----:B------:R-:W-:-:S08]  /*a30b0*/  NOP ;  /* 0x0000000000007918 */ /* 0x000fd00000000000 */
        /* <DEDUP_REMOVED lines=23> */
[----:B0-----:R-:W5:Y:S04]  /*a3230*/  LDL.LU.64 R22, [R1+0x5410] ;  /* 0x0054100001167983 */ /* 0x001f680000300a00 */
[----:B------:R-:W3:Y:S04]  /*a3240*/  LDL.LU.64 R20, [R1+0x5408] ;  /* 0x0054080001147983 */ /* 0x000ee80000300a00 */
        /* <DEDUP_REMOVED lines=33> */
[----:B------:R-:W5:Y:S04]  /*a3460*/  LDL.LU.64 R32, [R1+0x53c8] ;  /* 0x0053c80001207983 */ /* 0x000f680000300a00 */
[----:B------:R-:W-:Y:S04]  /*a3470*/  STL.64 [R1+0x4ff8], R26 ;  /* 0x004ff81a01007387 */ /* 0x000fe80000100a00 */
[----:B------:R0:W-:Y:S04]  /*a3480*/  STL.64 [R1+0x4ff0], R24 ;  /* 0x004ff01801007387 */ /* 0x0001e80000100a00 */
[----:B0-----:R-:W5:Y:S04]  /*a3490*/  LDL.LU R24, [R1+0x1440] ;  /* 0x0014400001187983 */ /* 0x001f680000300800 */
[----:B------:R-:W5:Y:S04]  /*a34a0*/  LDL.LU R25, [R1+0x1444] ;  /* 0x0014440001197983 */ /* 0x000f680000300800 */
[----:B------:R-:W5:Y:S04]  /*a34b0*/  LDL.LU R26, [R1+0x1448] ;  /* 0x00144800011a7983 */ /* 0x000f680000300800 */
[----:B------:R-:W5:Y:S01]  /*a34c0*/  LDL.LU R27, [R1+0x144c] ;  /* 0x00144c00011b7983 */ /* 0x000f620000300800 */
[C---:B----4-:R-:W-:Y:S06]  /*a34d0*/  HMMA.16816.F32 R16, R28.reuse, R36, R16 ;  /* 0x000000241c10723c */ /* 0x050fec0000001810 */
[C---:B--2---:R-:W-:Y:S06]  /*a34e0*/  HMMA.16816.F32 R12, R28.reuse, R38, R12 ;  /* 0x000000261c0c723c */ /* 0x044fec000000180c */
[C---:B---3--:R-:W-:Y:S06]  /*a34f0*/  HMMA.16816.F32 R20, R28.reuse, R34, R20 ;  /* 0x000000221c14723c */ /* 0x048fec0000001814 */
[----:B-----5:R-:W-:Y:S01]  /*a3500*/  HMMA.16816.F32 R24, R28, R32, R24 ;  /* 0x000000201c18723c */ /* 0x020fe20000001818 */
        /* <DEDUP_REMOVED lines=13> */
[C---:B0-----:R-:W-:Y:S06]  /*a35e0*/  HMMA.16816.F32 R12, R28.reuse, R40, R8 ;  /* 0x000000281c0c723c */ /* 0x041fec0000001808 */
[C---:B------:R-:W-:Y:S06]  /*a35f0*/  HMMA.16816.F32 R8, R28.reuse, R42, R52 ;  /* 0x0000002a1c08723c */ /* 0x040fec0000001834 */
[----:B------:R-:W-:Y:S11]  /*a3600*/  STL.64 [R1+0x4fa0], R42 ;  /* 0x004fa02a01007387 */ /* 0x000ff60000100a00 */
[----:B------:R-:W-:Y:S04]  /*a3610*/  STL.64 [R1+0xa10], R12 ;  /* 0x000a100c01007387 */ /* 0x000fe80000100a00 */
[----:B------:R-:W-:Y:S04]  /*a3620*/  STL.64 [R1+0xa18], R14 ;  /* 0x000a180e01007387 */ /* 0x000fe80000100a00 */
[----:B------:R-:W-:Y:S04]  /*a3630*/  STL.64 [R1+0x4f98], R40 ;  /* 0x004f982801007387 */ /* 0x000fe80000100a00 */
[----:B------:R-:W-:Y:S04]  /*a3640*/  STL.64 [R1+0xa00], R8 ;  /* 0x000a000801007387 */ /* 0x000fe80000100a00 */
[----:B------:R0:W-:Y:S02]  /*a3650*/  STL.64 [R1+0xa08], R10 ;  /* 0x000a080a01007387 */ /* 0x0001e40000100a00 */
[----:B0-----:R-:W-:Y:S07]  /*a3660*/  HMMA.16816.F32 R8, R28, R44, R56 ;  /* 0x0000002c1c08723c */ /* 0x001fee0000001838 */
[----:B------:R-:W-:-:S02]  /*a3670*/  IMAD.MOV.U32 R58, RZ, RZ, R49 ;  /* 0x000000ffff3a7224 */ /* 0x000fc400078e0031 */
[----:B------:R-:W-:Y:S02]  /*a3680*/  IMAD.MOV.U32 R59, RZ, RZ, R48 ;  /* 0x000000ffff3b7224 */ /* 0x000fe400078e0030 */
[----:B------:R-:W-:Y:S02]  /*a3690*/  IMAD.MOV.U32 R56, RZ, RZ, R7 ;  /* 0x000000ffff387224 */ /* 0x000fe400078e0007 */
[----:B------:R-:W-:-:S10]  /*a36a0*/  IMAD.MOV.U32 R57, RZ, RZ, R6 ;  /* 0x000000ffff397224 */ /* 0x000fd400078e0006 */
[----:B------:R0:W-:Y:S04]  /*a36b0*/  STL.64 [R1+0x9f0], R8 ;  /* 0x0009f00801007387 */ /* 0x0001e80000100a00 */
[----:B------:R1:W-:Y:S04]  /*a36c0*/  STL.64 [R1+0x9f8], R10 ;  /* 0x0009f80a01007387 */ /* 0x0003e80000100a00 */
[----:B------:R-:W2:Y:S04]  /*a36d0*/  LDL.LU R49, [R1+0x53c4] ;  /* 0x0053c40001317983 */ /* 0x000ea80000300800 */
[----:B------:R-:W3:Y:S04]  /*a36e0*/  LDL.LU R48, [R1+0x53c0] ;  /* 0x0053c00001307983 */ /* 0x000ee80000300800 */
[----:B------:R-:W4:Y:S04]  /*a36f0*/  LDL.LU R7, [R1+0x53bc] ;  /* 0x0053bc0001077983 */ /* 0x000f280000300800 */
[----:B------:R-:W5:Y:S04]  /*a3700*/  LDL.LU R6, [R1+0x53b8] ;  /* 0x0053b80001067983 */ /* 0x000f680000300800 */
[----:B------:R-:W-:Y:S04]  /*a3710*/  STL.64 [R1+0x5250], R58 ;  /* 0x0052503a01007387 */ /* 0x000fe80000100a00 */
[----:B------:R2:W-:Y:S04]  /*a3720*/  STL.64 [R1+0x5248], R56 ;  /* 0x0052483801007387 */ /* 0x0005e80000100a00 */
[----:B0-----:R-:W2:Y:S04]  /*a3730*/  LDL.LU R8, [R1+0x7c0] ;  /* 0x0007c00001087983 */ /* 0x001ea80000300800 */
[----:B------:R-:W2:Y:S04]  /*a3740*/  LDL.LU R9, [R1+0x7c4] ;  /* 0x0007c40001097983 */ /* 0x000ea80000300800 */
[----:B-1----:R-:W3:Y:S04]  /*a3750*/  LDL.LU R10, [R1+0x7c8] ;  /* 0x0007c800010a7983 */ /* 0x002ee80000300800 */
[----:B------:R-:W3:Y:S01]  /*a3760*/  LDL.LU R11, [R1+0x7cc] ;  /* 0x0007cc00010b7983 */ /* 0x000ee20000300800 */
[----:B------:R-:W-:-:S02]  /*a3770*/  IMAD.MOV.U32 R14, RZ, RZ, R51 ;  /* 0x000000ffff0e7224 */ /* 0x000fc400078e0033 */
[----:B------:R-:W-:Y:S01]  /*a3780*/  IMAD.MOV.U32 R15, RZ, RZ, R50 ;  /* 0x000000ffff0f7224 */ /* 0x000fe200078e0032 */
[----:B---3--:R-:W-:Y:S04]  /*a3790*/  STL.64 [R1+0x5260], R10 ;  /* 0x0052600a01007387 */ /* 0x008fe80000100a00 */
[----:B--2---:R0:W-:Y:S04]  /*a37a0*/  STL.64 [R1+0x5258], R8 ;  /* 0x0052580801007387 */ /* 0x0041e80000100a00 */
        /* <DEDUP_REMOVED lines=14> */
[----:B------:R-:W2:Y:S04]  /*a3890*/  LDL.LU R20, [R1+0x800] ;  /* 0x0008000001147983 */ /* 0x000ea80000300800 */
[----:B------:R-:W2:Y:S04]  /*a38a0*/  LDL.LU R21, [R1+0x804] ;  /* 0x0008040001157983 */ /* 0x000ea80000300800 */
[----:B------:R-:W3:Y:S04]  /*a38b0*/  LDL.LU R22, [R1+0x808] ;  /* 0x0008080001167983 */ /* 0x000ee80000300800 */
[----:B------:R-:W3:Y:S04]  /*a38c0*/  LDL.LU R23, [R1+0x80c] ;  /* 0x00080c0001177983 */ /* 0x000ee80000300800 */
[----:B------:R-:W0:Y:S04]  /*a38d0*/  LDL.LU R56, [R1+0x11a0] ;  /* 0x0011a00001387983 */ /* 0x000e280000300800 */
[----:B------:R-:W0:Y:S04]  /*a38e0*/  LDL.LU R57, [R1+0x11a4] ;  /* 0x0011a40001397983 */ /* 0x000e280000300800 */
[----:B------:R-:W0:Y:S04]  /*a38f0*/  LDL.LU R58, [R1+0x11a8] ;  /* 0x0011a800013a7983 */ /* 0x000e280000300800 */
[----:B------:R-:W0:Y:S01]  /*a3900*/  LDL.LU R59, [R1+0x11ac] ;  /* 0x0011ac00013b7983 */ /* 0x000e220000300800 */
[----:B------:R-:W-:-:S02]  /*a3910*/  IMAD.MOV.U32 R26, RZ, RZ, R48 ;  /* 0x000000ffff1a7224 */ /* 0x000fc400078e0030 */
[----:B------:R-:W-:Y:S02]  /*a3920*/  IMAD.MOV.U32 R27, RZ, RZ, R49 ;  /* 0x000000ffff1b7224 */ /* 0x000fe400078e0031 */
[----:B------:R-:W-:Y:S02]  /*a3930*/  IMAD.MOV.U32 R24, RZ, RZ, R6 ;  /* 0x000000ffff187224 */ /* 0x000fe400078e0006 */
[----:B------:R-:W-:Y:S01]  /*a3940*/  IMAD.MOV.U32 R25, RZ, RZ, R7 ;  /* 0x000000ffff197224 */ /* 0x000fe200078e0007 */
[----:B---3--:R-:W-:Y:S04]  /*a3950*/  STL.64 [R1+0x5290], R22 ;  /* 0x0052901601007387 */ /* 0x008fe80000100a00 */
[----:B--2---:R-:W-:Y:S04]  /*a3960*/  STL.64 [R1+0x5288], R20 ;  /* 0x0052881401007387 */ /* 0x004fe80000100a00 */
[----:B------:R-:W2:Y:S04]  /*a3970*/  LDL.LU R48, [R1+0x53a4] ;  /* 0x0053a40001307983 */ /* 0x000ea80000300800 */
[----:B------:R-:W3:Y:S04]  /*a3980*/  LDL.LU R49, [R1+0x53a0] ;  /* 0x0053a00001317983 */ /* 0x000ee80000300800 */
        /* <DEDUP_REMOVED lines=22> */
[----:B------:R-:W0:Y:S04]  /*a3af0*/  LDL.LU R46, [R1+0x538c] ;  /* 0x00538c00012e7983 */ /* 0x000e280000300800 */
[----:B------:R-:W0:Y:S04]  /*a3b00*/  LDL.LU R47, [R1+0x5388] ;  /* 0x00538800012f7983 */ /* 0x000e280000300800 */
[----:B------:R-:W-:Y:S04]  /*a3b10*/  STL.64 [R1+0x52d0], R42 ;  /* 0x0052d02a01007387 */ /* 0x000fe80000100a00 */
[----:B------:R-:W-:Y:S04]  /*a3b20*/  STL.64 [R1+0x52c8], R40 ;  /* 0x0052c82801007387 */ /* 0x000fe80000100a00 */
[----:B------:R-:W2:Y:S04]  /*a3b30*/  LDL.LU R52, [R1+0x7a0] ;  /* 0x0007a00001347983 */ /* 0x000ea80000300800 */
[----:B------:R-:W2:Y:S04]  /*a3b40*/  LDL.LU R53, [R1+0x7a4] ;  /* 0x0007a40001357983 */ /* 0x000ea80000300800 */
[----:B------:R-:W3:Y:S04]  /*a3b50*/  LDL.LU R54, [R1+0x7a8] ;  /* 0x0007a80001367983 */ /* 0x000ee80000300800 */
[----:B------:R-:W3:Y:S01]  /*a3b60*/  LDL.LU R55, [R1+0x7ac] ;  /* 0x0007ac0001377983 */ /* 0x000ee20000300800 */
[----:B0-----:R-:W-:Y:S03]  /*a3b70*/  HMMA.16816.F32 R8, R28, R46, R56 ;  /* 0x0000002e1c08723c */ /* 0x001fe60000001838 */
[----:B---3--:R-:W-:Y:S04]  /*a3b80*/  STL.64 [R1+0x52e0], R54 ;  /* 0x0052e03601007387 */ /* 0x008fe80000100a00 */
[----:B--2---:R-:W-:Y:S04]  /*a3b90*/  STL.64 [R1+0x52d8], R52 ;  /* 0x0052d83401007387 */ /* 0x004fe80000100a00 */
[----:B------:R-:W2:-:S12]  /*a3ba0*/  LDL.LU R56, [R1+0x8a0] ;  /* 0x0008a00001387983 */ /* 0x000e980000300800 */
[----:B------:R0:W-:Y:S04]  /*a3bb0*/  STL.64 [R1+0x9e0], R8 ;  /* 0x0009e00801007387 */ /* 0x0001e80000100a00 */
[----:B------:R1:W-:Y:S04]  /*a3bc0*/  STL.64 [R1+0x9e8], R10 ;  /* 0x0009e80a01007387 */ /* 0x0003e80000100a00 */
[----:B------:R-:W2:Y:S04]  /*a3bd0*/  LDL.LU R57, [R1+0x8a4] ;  /* 0x0008a40001397983 */ /* 0x000ea80000300800 */
[----:B------:R-:W3:Y:S04]  /*a3be0*/  LDL.LU R58, [R1+0x8a8] ;  /* 0x0008a800013a7983 */ /* 0x000ee80000300800 */
[----:B------:R-:W3:Y:S01]  /*a3bf0*/  LDL.LU R59, [R1+0x8ac] ;  /* 0x0008ac00013b7983 */ /* 0x000ee20000300800 */
[----:B0-----:R-:W-:-:S02]  /*a3c00*/  IMAD.MOV.U32 R8, RZ, RZ, R7 ;  /* 0x000000ffff087224 */ /* 0x001fc400078e0007 */
[----:B-1----:R-:W-:Y:S02]  /*a3c10*/  IMAD.MOV.U32 R10, RZ, RZ, R49 ;  /* 0x000000ffff0a7224 */ /* 0x002fe400078e0031 */
[----:B------:R-:W-:Y:S02]  /*a3c20*/  IMAD.MOV.U32 R11, RZ, RZ, R48 ;  /* 0x000000ffff0b7224 */ /* 0x000fe400078e0030 */
[----:B------:R-:W-:Y:S01]  /*a3c30*/  IMAD.MOV.U32 R9, RZ, RZ, R6 ;  /* 0x000000ffff097224 */ /* 0x000fe200078e0006 */
[----:B---3--:R-:W-:Y:S04]  /*a3c40*/  STL.64 [R1+0x52f0], R58 ;  /* 0x0052f03a01007387 */ /* 0x008fe80000100a00 */
[----:B--2---:R-:W-:Y:S04]  /*a3c50*/  STL.64 [R1+0x52e8], R56 ;  /* 0x0052e83801007387 */ /* 0x004fe80000100a00 */
[----:B------:R-:W2:Y:S04]  /*a3c60*/  LDL.LU R49, [R1+0x5384] ;  /* 0x0053840001317983 */ /* 0x000ea80000300800 */
[----:B------:R-:W3:Y:S04]  /*a3c70*/  LDL.LU R48, [R1+0x5380] ;  /* 0x0053800001307983 */ /* 0x000ee80000300800 */
[----:B------:R-:W2:Y:S04]  /*a3c80*/  LDL.LU R7, [R1+0x537c] ;  /* 0x00537c0001077983 */ /* 0x000ea80000300800 */
[----:B------:R-:W2:Y:S04]  /*a3c90*/  LDL.LU R6, [R1+0x5378] ;  /* 0x0053780001067983 */ /* 0x000ea80000300800 */
[----:B------:R-:W-:Y:S04]  /*a3ca0*/  STL.64 [R1+0x5300], R10 ;  /* 0x0053000a01007387 */ /* 0x000fe80000100a00 */
[----:B------:R0:W-:Y:S04]  /*a3cb0*/  STL.64 [R1+0x52f8], R8 ;  /* 0x0052f80801007387 */ /* 0x0001e80000100a00 */
[----:B------:R-:W3:Y:S04]  /*a3cc0*/  LDL.LU R12, [R1+0x8f0] ;  /* 0x0008f000010c7983 */ /* 0x000ee80000300800 */
[----:B------:R-:W3:Y:S04]  /*a3cd0*/  LDL.LU R13, [R1+0x8f4] ;  /* 0x0008f400010d7983 */ /* 0x000ee80000300800 */
[----:B------:R-:W2:Y:S04]  /*a3ce0*/  LDL.LU R14, [R1+0x8f8] ;  /* 0x0008f800010e7983 */ /* 0x000ea80000300800 */
[----:B------:R-:W2:Y:S01]  /*a3cf0*/  LDL.LU R15, [R1+0x8fc] ;  /* 0x0008fc00010f7983 */ /* 0x000ea20000300800 */
[----:B-----5:R-:W-:-:S02]  /*a3d00*/  IMAD.MOV.U32 R22, RZ, RZ, R51 ;  /* 0x000000ffff167224 */ /* 0x020fc400078e0033 */
[----:B----4-:R-:W-:Y:S01]  /*a3d10*/  IMAD.MOV.U32 R23, RZ, RZ, R50 ;  /* 0x000000ffff177224 */ /* 0x010fe200078e0032 */
[----:B--2---:R-:W-:Y:S04]  /*a3d20*/  STL.64 [R1+0x5310], R14 ;  /* 0x0053100e01007387 */ /* 0x004fe80000100a00 */
[----:B---3--:R-:W-:Y:S04]  /*a3d30*/  STL.64 [R1+0x5308], R12 ;  /* 0x0053080c01007387 */ /* 0x008fe80000100a00 */
        /* <DEDUP_REMOVED lines=18> */
[----:B------:R-:W-:-:S02]  /*a3e60*/  IMAD.MOV.U32 R34, RZ, RZ, R6 ;  /* 0x000000ffff227224 */ /* 0x000fc400078e0006 */
[----:B------:R-:W-:Y:S02]  /*a3e70*/  IMAD.MOV.U32 R35, RZ, RZ, R7 ;  /* 0x000000ffff237224 */ /* 0x000fe400078e0007 */
[----:B---3--:R-:W-:Y:S02]  /*a3e80*/  IMAD.MOV.U32 R32, RZ, RZ, R50 ;  /* 0x000000ffff207224 */ /* 0x008fe400078e0032 */
[----:B--2---:R-:W-:Y:S01]  /*a3e90*/  IMAD.MOV.U32 R33, RZ, RZ, R51 ;  /* 0x000000ffff217224 */ /* 0x004fe200078e0033 */
[----:B-----5:R-:W-:Y:S04]  /*a3ea0*/  STL.64 [R1+0x5348], R38 ;  /* 0x0053482601007387 */ /* 0x020fe80000100a00 */
[----:B----4-:R1:W-:Y:S04]  /*a3eb0*/  STL.64 [R1+0x5340], R36 ;  /* 0x0053402401007387 */ /* 0x0103e80000100a00 */
[----:B------:R-:W2:Y:S04]  /*a3ec0*/  LDL.LU R6, [R1+0x5364] ;  /* 0x0053640001067983 */ /* 0x000ea80000300800 */
[----:B------:R-:W3:Y:S04]  /*a3ed0*/  LDL.LU R7, [R1+0x5360] ;  /* 0x0053600001077983 */ /* 0x000ee80000300800 */
[----:B------:R-:W4:Y:S04]  /*a3ee0*/  LDL.LU R50, [R1+0x535c] ;  /* 0x00535c0001327983 */ /* 0x000f280000300800 */
[----:B------:R-:W4:Y:S04]  /*a3ef0*/  LDL.LU R51, [R1+0x5358] ;  /* 0x0053580001337983 */ /* 0x000f280000300800 */
[----:B------:R-:W5:Y:S04]  /*a3f00*/  LDL.LU R52, [R1+0x13b0] ;  /* 0x0013b00001347983 */ /* 0x000f680000300800 */
[----:B------:R-:W5:Y:S04]  /*a3f10*/  LDL.LU R53, [R1+0x13b4] ;  /* 0x0013b40001357983 */ /* 0x000f680000300800 */
[----:B------:R-:W5:Y:S04]  /*a3f20*/  LDL.LU R54, [R1+0x13b8] ;  /* 0x0013b80001367983 */ /* 0x000f680000300800 */
[----:B------:R-:W5:Y:S04]  /*a3f30*/  LDL.LU R55, [R1+0x13bc] ;  /* 0x0013bc0001377983 */ /* 0x000f680000300800 */
[----:B0-----:R-:W5:Y:S04]  /*a3f40*/  LDL.LU R8, [R1+0x13c0] ;  /* 0x0013c00001087983 */ /* 0x001f680000300800 */
[----:B------:R-:W5:Y:S04]  /*a3f50*/  LDL.LU R9, [R1+0x13c4] ;  /* 0x0013c40001097983 */ /* 0x000f680000300800 */
[----:B------:R-:W5:Y:S01]  /*a3f60*/  LDL.LU R10, [R1+0x13c8] ;  /* 0x0013c800010a7983 */ /* 0x000f620000300800 */
[----:B------:R-:W-:-:S03]  /*a3f70*/  IMAD.MOV.U32 R59, RZ, RZ, R48 ;  /* 0x000000ffff3b7224 */ /* 0x000fc600078e0030 */
[----:B------:R-:W5:Y:S04]  /*a3f80*/  LDL.LU R11, [R1+0x13cc] ;  /* 0x0013cc00010b7983 */ /* 0x000f680000300800 */
[----:B------:R-:W4:Y:S01]  /*a3f90*/  LDL.LU R48, [R1+0x4540] ;  /* 0x0045400001307983 */ /* 0x000f220000300800 */
[----:B------:R-:W-:Y:S02]  /*a3fa0*/  IMAD.MOV.U32 R58, RZ, RZ, R49 ;  /* 0x000000ffff3a7224 */ /* 0x000fe400078e0031 */
[----:B------:R-:W-:Y:S02]  /*a3fb0*/  IMAD R4, R4, 0x100, R60 ;  /* 0x0000010004047824 */ /* 0x000fe400078e023c */
[----:B------:R-:W-:Y:S02]  /*a3fc0*/  IMAD R5, R5, 0x100, R61 ;  /* 0x0000010005057824 */ /* 0x000fe400078e023d */
[----:B--2---:R-:W-:-:S02]  /*a3fd0*/  IMAD.MOV.U32 R57, RZ, RZ, R6 ;  /* 0x000000ffff397224 */ /* 0x004fc400078e0006 */
[----:B---3--:R-:W-:Y:S01]  /*a3fe0*/  IMAD.MOV.U32 R56, RZ, RZ, R7 ;  /* 0x000000ffff387224 */ /* 0x008fe200078e0007 */
[----:B------:R-:W4:Y:S04]  /*a3ff0*/  LDL.LU R6, [R1+0x453c] ;  /* 0x00453c0001067983 */ /* 0x000f280000300800 */
[----:B------:R-:W2:Y:S04]  /*a4000*/  LDL.LU R49, [R1+0x4548] ;  /* 0x0045480001317983 */ /* 0x000ea80000300800 */
[----:B------:R-:W2:Y:S04]  /*a4010*/  LDL.LU R7, [R1+0x4544] ;  /* 0x0045440001077983 */ /* 0x000ea80000300800 */
[----:B-1----:R-:W3:Y:S04]  /*a4020*/  LDL.LU R36, [R1+0x1b90] ;  /* 0x001b900001247983 */ /* 0x002ee80000300800 */
[----:B------:R-:W3:Y:S04]  /*a4030*/  LDL.LU R37, [R1+0x1b94] ;  /* 0x001b940001257983 */ /* 0x000ee80000300800 */
[----:B------:R-:W3:Y:S04]  /*a4040*/  LDL.LU R38, [R1+0x1b98] ;  /* 0x001b980001267983 */ /* 0x000ee80000300800 */
[----:B------:R-:W3:Y:S04]  /*a4050*/  LDL.LU R39, [R1+0x1b9c] ;  /* 0x001b9c0001277983 */ /* 0x000ee80000300800 */
[----:B------:R-:W5:Y:S04]  /*a4060*/  LDL.LU R20, [R1+0x1b80] ;  /* 0x001b800001147983 */ /* 0x000f680000300800 */
[----:B------:R-:W5:Y:S04]  /*a4070*/  LDL.LU R21, [R1+0x1b84] ;  /* 0x001b840001157983 */ /* 0x000f680000300800 */
[----:B------:R-:W5:Y:S04]  /*a4080*/  LDL.LU R22, [R1+0x1b88] ;  /* 0x001b880001167983 */ /* 0x000f680000300800 */
[----:B------:R-:W5:Y:S04]  /*a4090*/  LDL.LU R23, [R1+0x1b8c] ;  /* 0x001b8c0001177983 */ /* 0x000f680000300800 */
        /* <DEDUP_REMOVED lines=18> */
[----:B------:R-:W-:Y:S04]  /*a41c0*/  STL.64 [R1+0x4fc0], R46 ;  /* 0x004fc02e01007387 */ /* 0x000fe80000100a00 */
[----:B------:R0:W-:Y:S04]  /*a41d0*/  STL.64 [R1+0x4fb8], R44 ;  /* 0x004fb82c01007387 */ /* 0x0001e80000100a00 */
[----:B0-----:R-:W3:Y:S04]  /*a41e0*/  LDL.LU R44, [R1+0x860] ;  /* 0x00086000012c7983 */ /* 0x001ee80000300800 */
[----:B------:R-:W3:Y:S04]  /*a41f0*/  LDL.LU R45, [R1+0x864] ;  /* 0x00086400012d7983 */ /* 0x000ee80000300800 */
[----:B------:R-:W3:Y:S04]  /*a4200*/  LDL.LU R46, [R1+0x868] ;  /* 0x00086800012e7983 */ /* 0x000ee80000300800 */
[----:B------:R-:W3:Y:S01]  /*a4210*/  LDL.LU R47, [R1+0x86c] ;  /* 0x00086c00012f7983 */ /* 0x000ee20000300800 */
[----:B----4-:R-:W-:-:S03]  /*a4220*/  IMAD R6, R6, 0x100, R48 ;  /* 0x0000010006067824 */ /* 0x010fc600078e0230 */
[----:B------:R-:W4:Y:S01]  /*a4230*/  LDL.LU R48, [R1+0x5354] ;  /* 0x0053540001307983 */ /* 0x000f220000300800 */
[----:B--2---:R-:W-:-:S03]  /*a4240*/  IMAD R7, R7, 0x100, R49 ;  /* 0x0000010007077824 */ /* 0x004fc600078e0231 */
[----:B------:R-:W4:Y:S01]  /*a4250*/  LDL.LU R49, [R1+0x5350] ;  /* 0x0053500001317983 */ /* 0x000f220000300800 */
[----:B-----5:R-:W-:Y:S01]  /*a4260*/  HMMA.16816.F32 R20, R28, R50, R20 ;  /* 0x000000321c14723c */ /* 0x020fe20000001814 */
[----:B------:R-:W-:Y:S02]  /*a4270*/  F2FP.F16.E5M2.UNPACK_B R4, R4 ;  /* 0x00000004ff04723e */ /* 0x000fe400020004ff */
[----:B------:R-:W-:Y:S02]  /*a4280*/  F2FP.F16.E5M2.UNPACK_B R5, R5 ;  /* 0x00000005ff05723e */ /* 0x000fe400020004ff */
[----:B------:R-:W-:Y:S02]  /*a4290*/  F2FP.F16.E5M2.UNPACK_B R6, R6 ;  /* 0x00000006ff06723e */ /* 0x000fe400020004ff */
[----:B------:R-:W-:-:S07]  /*a42a0*/  F2FP.F16.E5M2.UNPACK_B R7, R7 ;  /* 0x00000007ff07723e */ /* 0x000fce00020004ff */
[C---:B---3--:R-:W-:Y:S06]  /*a42b0*/  HMMA.16816.F32 R12, R4.reuse, R56, R12 ;  /* 0x00000038040c723c */ /* 0x048fec000000180c */
[----:B------:R-:W-:Y:S06]  /*a42c0*/  HMMA.16816.F32 R56, R4, R58, R8 ;  /* 0x0000003a0438723c */ /* 0x000fec0000001808 */
[C---:B----4-:R-:W-:Y:S06]  /*a42d0*/  HMMA.16816.F32 R36, R28.reuse, R48, R36 ;  /* 0x000000301c24723c */ /* 0x050fec0000001824 */
[----:B------:R-:W-:-:S15]  /*a42e0*/  HMMA.16816.F32 R28, R28, R60, R24 ;  /* 0x0000003c1c1c723c */ /* 0x000fde0000001818 */
[----:B------:R-:W-:-:S02]  /*a42f0*/  NOP ;  /* 0x0000000000007918 */ /* 0x000fc40000000000 */
[----:B------:R-:W-:Y:S04]  /*a4300*/  STL.64 [R1+0x11b0], R36 ;  /* 0x0011b02401007387 */ /* 0x000fe80000100a00 */
[----:B------:R0:W-:Y:S04]  /*a4310*/  STL.64 [R1+0x11b8], R38 ;  /* 0x0011b82601007387 */ /* 0x0001e80000100a00 */
[----:B0-----:R-:W2:Y:S04]  /*a4320*/  LDL.LU.64 R38, [R1+0x5348] ;  /* 0x0053480001267983 */ /* 0x001ea80000300a00 */
[----:B------:R-:W2:Y:S04]  /*a4330*/  LDL.LU.64 R36, [R1+0x5340] ;  /* 0x0053400001247983 */ /* 0x000ea80000300a00 */
[----:B------:R-:W-:Y:S04]  /*a4340*/  STL.64 [R1+0x11a0], R20 ;  /* 0x0011a01401007387 */ /* 0x000fe80000100a00 */
[----:B------:R0:W-:Y:S04]  /*a4350*/  STL.64 [R1+0x11a8], R22 ;  /* 0x0011a81601007387 */ /* 0x0001e80000100a00 */
[----:B0-----:R-:W3:Y:S04]  /*a4360*/  LDL.LU.64 R22, [R1+0x5338] ;  /* 0x0053380001167983 */ /* 0x001ee80000300a00 */
[----:B------:R-:W2:Y:S04]  /*a4370*/  LDL.LU.64 R20, [R1+0x5330] ;  /* 0x0053300001147983 */ /* 0x000ea80000300a00 */
[----:B------:R-:W-:Y:S04]  /*a4380*/  STL.64 [R1+0x4fe0], R50 ;  /* 0x004fe03201007387 */ /* 0x000fe80000100a00 */
[----:B------:R0:W-:Y:S04]  /*a4390*/  STL.64 [R1+0x4fd8], R48 ;  /* 0x004fd83001007387 */ /* 0x0001e80000100a00 */
[----:B0-----:R-:W4:Y:S04]  /*a43a0*/  LDL.LU R48, [R1+0x880] ;  /* 0x0008800001307983 */ /* 0x001f280000300800 */
[----:B------:R-:W4:Y:S04]  /*a43b0*/  LDL.LU R49, [R1+0x884] ;  /* 0x0008840001317983 */ /* 0x000f280000300800 */
[----:B------:R-:W4:Y:S04]  /*a43c0*/  LDL.LU R50, [R1+0x888] ;  /* 0x0008880001327983 */ /* 0x000f280000300800 */
[----:B------:R-:W4:Y:S04]  /*a43d0*/  LDL.LU R51, [R1+0x88c] ;  /* 0x00088c0001337983 */ /* 0x000f280000300800 */
[----:B------:R-:W3:Y:S04]  /*a43e0*/  LDL.LU.64 R26, [R1+0x5328] ;  /* 0x00532800011a7983 */ /* 0x000ee80000300a00 */
[----:B------:R-:W3:Y:S04]  /*a43f0*/  LDL.LU.64 R24, [R1+0x5320] ;  /* 0x0053200001187983 */ /* 0x000ee80000300a00 */
[----:B------:R-:W5:Y:S04]  /*a4400*/  LDL.LU.64 R60, [R1+0x5318] ;  /* 0x00531800013c7983 */ /* 0x000f680000300a00 */
[----:B------:R-:W-:Y:S04]  /*a4410*/  STL.64 [R1+0x9d0], R28 ;  /* 0x0009d01c01007387 */ /* 0x000fe80000100a00 */
[----:B------:R0:W-:Y:S04]  /*a4420*/  STL.64 [R1+0x9d8], R30 ;  /* 0x0009d81e01007387 */ /* 0x0001e80000100a00 */
[----:B0-----:R-:W4:Y:S04]  /*a4430*/  LDL.LU R30, [R1+0xe0] ;  /* 0x0000e000011e7983 */ /* 0x001f280000300800 */
[----:B------:R-:W4:Y:S04]  /*a4440*/  LDL.LU R31, [R1+0xe4] ;  /* 0x0000e400011f7983 */ /* 0x000f280000300800 */
[----:B------:R-:W-:Y:S04]  /*a4450*/  STL.64 [R1+0x9b0], R12 ;  /* 0x0009b00c01007387 */ /* 0x000fe80000100a00 */
[----:B------:R0:W-:Y:S04]  /*a4460*/  STL.64 [R1+0x9b8], R14 ;  /* 0x0009b80e01007387 */ /* 0x0001e80000100a00 */
[----:B0-----:R-:W5:Y:S04]  /*a4470*/  LDL.LU.64 R14, [R1+0x5310] ;  /* 0x00531000010e7983 */ /* 0x001f680000300a00 */
[----:B------:R-:W5:Y:S04]  /*a4480*/  LDL.LU.64 R12, [R1+0x5308] ;  /* 0x00530800010c7983 */ /* 0x000f680000300a00 */
[----:B------:R-:W4:Y:S04]  /*a4490*/  LDL.LU.64 R10, [R1+0x5300] ;  /* 0x00530000010a7983 */ /* 0x000f280000300a00 */
[----:B------:R-:W5:Y:S04]  /*a44a0*/  LDL.LU.64 R8, [R1+0x52f8] ;  /* 0x0052f80001087983 */ /* 0x000f680000300a00 */
[----:B------:R-:W-:Y:S04]  /*a44b0*/  STL.64 [R1+0x9a0], R56 ;  /* 0x0009a03801007387 */ /* 0x000fe80000100a00 */
[----:B------:R0:W-:Y:S04]  /*a44c0*/  STL.64 [R1+0x9a8], R58 ;  /* 0x0009a83a01007387 */ /* 0x0001e80000100a00 */
[----:B0-----:R-:W4:Y:S04]  /*a44d0*/  LDL.LU.64 R58, [R1+0x52f0] ;  /* 0x0052f000013a7983 */ /* 0x001f280000300a00 */
[----:B------:R-:W4:Y:S01]  /*a44e0*/  LDL.LU.64 R56, [R1+0x52e8] ;  /* 0x0052e80001387983 */ /* 0x000f220000300a00 */
[C---:B------:R-:W-:Y:S06]  /*a44f0*/  HMMA.16816.F32 R52, R4.reuse, R32, R52 ;  /* 0x000000200434723c */ /* 0x040fec0000001834 */
[----:B------:R-:W-:-:S15]  /*a4500*/  HMMA.16816.F32 R32, R4, R34, R40 ;  /* 0x000000220420723c */ /* 0x000fde0000001828 */
[----:B------:R-:W-:-:S02]  /*a4510*/  NOP ;  /* 0x0000000000007918 */ /* 0x000fc40000000000 */
        /* <DEDUP_REMOVED lines=9> */
[----:B------:R-:W4:Y:S01]  /*a45b0*/  LDL.LU.64 R32, [R1+0x52b8] ;  /* 0x0052b80001207983 */ /* 0x000f220000300a00 */
        /* <DEDUP_REMOVED lines=8> */
[----:B------:R-:W2:Y:S01]  /*a4640*/  LDL.LU.64 R24, [R1+0x5298] ;  /* 0x0052980001187983 */ /* 0x000ea20000300a00 */
[C---:B-----5:R-:W-:Y:S06]  /*a4650*/  HMMA.16816.F32 R12, R4.reuse, R8, R12 ;  /* 0x00000008040c723c */ /* 0x060fec000000180c */
[C---:B----4-:R-:W-:Y:S01]  /*a4660*/  HMMA.16816.F32 R8, R4.reuse, R10, R16 ;  /* 0x0000000a0408723c */ /* 0x050fe20000001810 */
[----:B------:R-:W-:Y:S04]  /*a4670*/  STL.64 [R1+0x910], R20 ;  /* 0x0009101401007387 */ /* 0x000fe80000100a00 */
[----:B------:R0:W-:Y:S04]  /*a4680*/  STL.64 [R1+0x918], R22 ;  /* 0x0009181601007387 */ /* 0x0001e80000100a00 */
[----:B0-----:R-:W4:Y:S04]  /*a4690*/  LDL.LU.64 R22, [R1+0x5290] ;  /* 0x0052900001167983 */ /* 0x001f280000300a00 */
[----:B------:R-:W4:Y:S04]  /*a46a0*/  LDL.LU.64 R20, [R1+0x5288] ;  /* 0x0052880001147983 */ /* 0x000f280000300a00 */
[----:B------:R-:W-:Y:S04]  /*a46b0*/  STL.64 [R1+0x8f0], R12 ;  /* 0x0008f00c01007387 */ /* 0x000fe80000100a00 */
[----:B------:R0:W-:Y:S01]  /*a46c0*/  STL.64 [R1+0x8f8], R14 ;  /* 0x0008f80e01007387 */ /* 0x0001e20000100a00 */
[C---:B------:R-:W-:Y:S03]  /*a46d0*/  HMMA.16816.F32 R28, R4.reuse, R30, R56 ;  /* 0x0000001e041c723c */ /* 0x040fe60000001838 */
[----:B0-----:R-:W5:Y:S04]  /*a46e0*/  LDL.LU.64 R14, [R1+0x5280] ;  /* 0x00528000010e7983 */ /* 0x001f680000300a00 */
[----:B------:R-:W4:Y:S04]  /*a46f0*/  LDL.LU.64 R12, [R1+0x5278] ;  /* 0x00527800010c7983 */ /* 0x000f280000300a00 */
[----:B------:R-:W5:Y:S04]  /*a4700*/  LDL.LU.64 R18, [R1+0x5270] ;  /* 0x0052700001127983 */ /* 0x000f680000300a00 */
[----:B------:R-:W5:Y:S04]  /*a4710*/  LDL.LU.64 R16, [R1+0x5268] ;  /* 0x0052680001107983 */ /* 0x000f680000300a00 */
[----:B------:R-:W-:Y:S04]  /*a4720*/  STL.64 [R1+0x8c0], R8 ;  /* 0x0008c00801007387 */ /* 0x000fe80000100a00 */
[----:B------:R0:W-:Y:S04]  /*a4730*/  STL.64 [R1+0x8c8], R10 ;  /* 0x0008c80a01007387 */ /* 0x0001e80000100a00 */
[----:B0-----:R-:W5:Y:S04]  /*a4740*/  LDL.LU.64 R10, [R1+0x5260] ;  /* 0x00526000010a7983 */ /* 0x001f680000300a00 */
[----:B------:R-:W5:Y:S04]  /*a4750*/  LDL.LU.64 R8, [R1+0x5258] ;  /* 0x0052580001087983 */ /* 0x000f680000300a00 */
[----:B------:R-:W5:Y:S04]  /*a4760*/  LDL.LU.64 R58, [R1+0x5250] ;  /* 0x00525000013a7983 */ /* 0x000f680000300a00 */
[----:B------:R-:W5:Y:S01]  /*a4770*/  LDL.LU.64 R56, [R1+0x5248] ;  /* 0x0052480001387983 */ /* 0x000f620000300a00 */
[C---:B------:R-:W-:Y:S06]  /*a4780*/  HMMA.16816.F32 R48, R4.reuse, R40, R48 ;  /* 0x000000280430723c */ /* 0x040fec0000001830 */
[----:B------:R-:W-:Y:S01]  /*a4790*/  HMMA.16816.F32 R40, R4, R42, R44 ;  /* 0x0000002a0428723c */ /* 0x000fe2000000182c */
[----:B------:R-:W-:Y:S04]  /*a47a0*/  STL.64 [R1+0x8a0], R28 ;  /* 0x0008a01c01007387 */ /* 0x000fe80000100a00 */
[----:B------:R2:W-:-:S12]  /*a47b0*/  STL.64 [R1+0x8a8], R30 ;  /* 0x0008a81e01007387 */ /* 0x0005d80000100a00 */
[----:B------:R-:W-:Y:S04]  /*a47c0*/  STL.64 [R1+0x880], R48 ;  /* 0x0008803001007387 */ /* 0x000fe80000100a00 */
[----:B------:R-:W-:Y:S04]  /*a47d0*/  STL.64 [R1+0x888], R50 ;  /* 0x0008883201007387 */ /* 0x000fe80000100a00 */
[----:B------:R-:W-:Y:S04]  /*a47e0*/  STL.64 [R1+0x860], R40 ;  /* 0x0008602801007387 */ /* 0x000fe80000100a00 */
[----:B------:R-:W-:Y:S01]  /*a47f0*/  STL.64 [R1+0x868], R42 ;  /* 0x0008682a01007387 */ /* 0x000fe20000100a00 */
[C---:B--2---:R-:W-:Y:S06]  /*a4800*/  HMMA.16816.F32 R28, R4.reuse, R24, R36 ;  /* 0x00000018041c723c */ /* 0x044fec0000001824 */
[----:B---3--:R-:W-:-:S15]  /*a4810*/  HMMA.16816.F32 R24, R4, R26, R32 ;  /* 0x0000001a0418723c */ /* 0x008fde0000001820 */
[----:B------:R-:W-:-:S02]  /*a4820*/  NOP ;  /* 0x0000000000007918 */ /* 0x000fc40000000000 */
[----:B------:R-:W-:Y:S04]  /*a4830*/  STL.64 [R1+0x840], R28 ;  /* 0x0008401c01007387 */ /* 0x000fe80000100a00 */
[----:B------:R-:W-:Y:S04]  /*a4840*/  STL.64 [R1+0x848], R30 ;  /* 0x0008481e01007387 */ /* 0x000fe80000100a00 */
[----:B------:R0:W-:Y:S04]  /*a4850*/  STL.64 [R1+0x820], R24 ;  /* 0x0008201801007387 */ /* 0x0001e80000100a00 */
[----:B------:R1:W-:Y:S01]  /*a4860*/  STL.64 [R1+0x828], R26 ;  /* 0x0008281a01007387 */ /* 0x0003e20000100a00 */
[C---:B----4-:R-:W-:Y:S06]  /*a4870*/  HMMA.16816.F32 R20, R4.reuse, R12, R20 ;  /* 0x0000000c0414723c */ /* 0x050fec0000001814 */
[C---:B-----5:R-:W-:Y:S06]  /*a4880*/  HMMA.16816.F32 R16, R4.reuse, R14, R16 ;  /* 0x0000000e0410723c */ /* 0x060fec0000001810 */
[C---:B------:R-:W-:Y:S06]  /*a4890*/  HMMA.16816.F32 R12, R4.reuse, R56, R8 ;  /* 0x00000038040c723c */ /* 0x040fec0000001808 */
[----:B------:R-:W-:Y:S05]  /*a48a0*/  HMMA.16816.F32 R8, R4, R58, R52 ;  /* 0x0000003a0408723c */ /* 0x000fea0000001834 */
[----:B------:R-:W-:Y:S04]  /*a48b0*/  STL.64 [R1+0x800], R20 ;  /* 0x0008001401007387 */ /* 0x000fe80000100a00 */
[----:B------:R-:W-:Y:S04]  /*a48c0*/  STL.64 [R1+0x808], R22 ;  /* 0x0008081601007387 */ /* 0x000fe80000100a00 */
[----:B------:R-:W-:Y:S04]  /*a48d0*/  STL.64 [R1+0x7e0], R16 ;  /* 0x0007e01001007387 */ /* 0x000fe80000100a00 */
[----:B------:R2:W-:Y:S04]  /*a48e0*/  STL.64 [R1+0x7e8], R18 ;  /* 0x0007e81201007387 */ /* 0x0005e80000100a00 */
[----:B0-----:R-:W3:Y:S04]  /*a48f0*/  LDL.LU R24, [R1+0x650] ;  /* 0x0006500001187983 */ /* 0x001ee80000300800 */
[----:B------:R-:W-:Y:S04]  /*a4900*/  STL.64 [R1+0x7c0], R12 ;  /* 0x0007c00c01007387 */ /* 0x000fe80000100a00 */
[----:B------:R-:W-:Y:S04]  /*a4910*/  STL.64 [R1+0x7c8], R14 ;  /* 0x0007c80e01007387 */ /* 0x000fe80000100a00 */
[----:B------:R-:W-:Y:S04]  /*a4920*/  STL.64 [R1+0x7a0], R8 ;  /* 0x0007a00801007387 */ /* 0x000fe80000100a00 */
[----:B------:R-:W-:Y:S04]  /*a4930*/  STL.64 [R1+0x7a8], R10 ;  /* 0x0007a80a01007387 */ /* 0x000fe80000100a00 */
[----:B------:R-:W3:Y:S04]  /*a4940*/  LDL.LU R25, [R1+0x654] ;  /* 0x0006540001197983 */ /* 0x000ee80000300800 */
[----:B-1----:R-:W4:Y:S04]  /*a4950*/  LDL.LU R26, [R1+0x658] ;  /* 0x00065800011a7983 */ /* 0x002f280000300800 */
[----:B------:R-:W4:Y:S04]  /*a4960*/  LDL.LU R27, [R1+0x65c] ;  /* 0x00065c00011b7983 */ /* 0x000f280000300800 */
[----:B----4-:R-:W-:Y:S04]  /*a4970*/  STL.64 [R1+0x50a8], R26 ;  /* 0x0050a81a01007387 */ /* 0x010fe80000100a00 */
[----:B---3--:R0:W-:Y:S04]  /*a4980*/  STL.64 [R1+0x50a0], R24 ;  /* 0x0050a01801007387 */ /* 0x0081e80000100a00 */
[----:B------:R-:W3:Y:S04]  /*a4990*/  LDL.LU R32, [R1+0x6a0] ;  /* 0x0006a00001207983 */ /* 0x000ee80000300800 */
[----:B------:R-:W3:Y:S04]  /*a49a0*/  LDL.LU R33, [R1+0x6a4] ;  /* 0x0006a40001217983 */ /* 0x000ee80000300800 */
[----:B------:R-:W4:Y:S04]  /*a49b0*/  LDL.LU R34, [R1+0x6a8] ;  /* 0x0006a80001227983 */ /* 0x000f280000300800 */
        /* <DEDUP_REMOVED lines=17> */
[----:B------:R-:W5:Y:S04]  /*a4ad0*/  LDL.LU R50, [R1+0x498] ;  /* 0x0004980001327983 */ /* 0x000f680000300800 */
[----:B------:R-:W5:Y:S04]  /*a4ae0*/  LDL.LU R51, [R1+0x49c] ;  /* 0x00049c0001337983 */ /* 0x000f680000300800 */
[----:B-----5:R-:W-:Y:S04]  /*a4af0*/  STL.64 [R1+0x50e8], R50 ;  /* 0x0050e83201007387 */ /* 0x020fe80000100a00 */
[----:B---3--:R3:W-:Y:S04]  /*a4b00*/  STL.64 [R1+0x50e0], R48 ;  /* 0x0050e03001007387 */ /* 0x0087e80000100a00 */
[----:B------:R-:W5:Y:S04]  /*a4b10*/  LDL.LU R30, [R1] ;  /* 0x00000000011e7983 */ /* 0x000f680000300800 */
[----:B------:R-:W5:Y:S04]  /*a4b20*/  LDL.LU R31, [R1+0x4] ;  /* 0x00000400011f7983 */ /* 0x000f680000300800 */
[----:B------:R-:W2:Y:S04]  /*a4b30*/  LDL.LU R56, [R1+0x4b0] ;  /* 0x0004b00001387983 */ /* 0x000ea80000300800 */
[----:B------:R-:W2:Y:S04]  /*a4b40*/  LDL.LU R57, [R1+0x4b4] ;  /* 0x0004b40001397983 */ /* 0x000ea80000300800 */
[----:B------:R-:W4:Y:S04]  /*a4b50*/  LDL.LU R58, [R1+0x4b8] ;  /* 0x0004b800013a7983 */ /* 0x000f280000300800 */
[----:B------:R-:W4:Y:S01]  /*a4b60*/  LDL.LU R59, [R1+0x4bc] ;  /* 0x0004bc00013b7983 */ /* 0x000f220000300800 */
[----:B------:R-:W-:-:S03]  /*a4b70*/  IMAD.MOV.U32 R54, RZ, RZ, R0 ;  /* 0x000000ffff367224 */ /* 0x000fc600078e0000 */
[----:B----4-:R-:W-:Y:S04]  /*a4b80*/  STL.64 [R1+0x50f8], R58 ;  /* 0x0050f83a01007387 */ /* 0x010fe80000100a00 */
[----:B--2---:R2:W-:Y:S04]  /*a4b90*/  STL.64 [R1+0x50f0], R56 ;  /* 0x0050f03801007387 */ /* 0x0045e80000100a00 */
[----:B------:R-:W4:Y:S04]  /*a4ba0*/  LDL.LU R0, [R1+0x5244] ;  /* 0x0052440001007983 */ /* 0x000f280000300800 */
[----:B------:R-:W3:Y:S04]  /*a4bb0*/  LDL.LU R55, [R1+0xc] ;  /* 0x00000c0001377983 */ /* 0x000ee80000300800 */
[----:B------:R-:W5:Y:S04]  /*a4bc0*/  LDL.LU R52, [R1+0x10] ;  /* 0x0000100001347983 */ /* 0x000f680000300800 */
[----:B------:R-:W5:Y:S04]  /*a4bd0*/  LDL.LU R53, [R1+0x14] ;  /* 0x0000140001357983 */ /* 0x000f680000300800 */
[----:B---3--:R3:W-:Y:S04]  /*a4be0*/  STL.64 [R1+0x5108], R54 ;  /* 0x0051083601007387 */ /* 0x0087e80000100a00 */
[----:B-----5:R-:W-:Y:S04]  /*a4bf0*/  STL.64 [R1+0x5100], R52 ;  /* 0x0051003401007387 */ /* 0x020fe80000100a00 */
[----:B------:R-:W5:Y:S01]  /*a4c00*/  LDL.LU R18, [R1+0x18] ;  /* 0x0000180001127983 */ /* 0x000f620000300800 */
[----:B----4-:R-:W-:-:S03]  /*a4c10*/  IMAD.MOV.U32 R19, RZ, RZ, R0 ;  /* 0x000000ffff137224 */ /* 0x010fc600078e0000 */
[----:B------:R-:W4:Y:S04]  /*a4c20*/  LDL.LU R0, [R1+0x5240] ;  /* 0x0052400001007983 */ /* 0x000f280000300800 */
[----:B0-----:R-:W2:Y:S04]  /*a4c30*/  LDL.LU R24, [R1+0x8d0] ;  /* 0x0008d00001187983 */ /* 0x001ea80000300800 */
[----:B------:R-:W2:Y:S04]  /*a4c40*/  LDL.LU R25, [R1+0x8d4] ;  /* 0x0008d40001197983 */ /* 0x000ea80000300800 */
[----:B------:R-:W3:Y:S04]  /*a4c50*/  LDL.LU R26, [R1+0x8d8] ;  /* 0x0008d800011a7983 */ /* 0x000ee80000300800 */
[----:B------:R-:W3:Y:S04]  /*a4c60*/  LDL.LU R27, [R1+0x8dc] ;  /* 0x0008dc00011b7983 */ /* 0x000ee80000300800 */
[----:B---3--:R-:W-:Y:S04]  /*a4c70*/  STL.64 [R1+0x5118], R26 ;  /* 0x0051181a01007387 */ /* 0x008fe80000100a00 */
[----:B--2---:R0:W-:Y:S04]  /*a4c80*/  STL.64 [R1+0x5110], R24 ;  /* 0x0051101801007387 */ /* 0x0041e80000100a00 */
[----:B------:R-:W2:Y:S04]  /*a4c90*/  LDL.LU R16, [R1+0x20] ;  /* 0x0000200001107983 */ /* 0x000ea80000300800 */
[----:B------:R-:W2:Y:S04]  /*a4ca0*/  LDL.LU R17, [R1+0x24] ;  /* 0x0000240001117983 */ /* 0x000ea80000300800 */
[----:B-----5:R-:W-:Y:S04]  /*a4cb0*/  STL.64 [R1+0x5128], R18 ;  /* 0x0051281201007387 */ /* 0x020fe80000100a00 */
[----:B--2---:R-:W-:Y:S04]  /*a4cc0*/  STL.64 [R1+0x5120], R16 ;  /* 0x0051201001007387 */ /* 0x004fe80000100a00 */
[----:B-1----:R-:W2:Y:S04]  /*a4cd0*/  LDL.LU R32, [R1+0x540] ;  /* 0x0005400001207983 */ /* 0x002ea80000300800 */
[----:B------:R-:W2:Y:S04]  /*a4ce0*/  LDL.LU R33, [R1+0x544] ;  /* 0x0005440001217983 */ /* 0x000ea80000300800 */
[----:B------:R-:W3:Y:S04]  /*a4cf0*/  LDL.LU R34, [R1+0x548] ;  /* 0x0005480001227983 */ /* 0x000ee80000300800 */
[----:B------:R-:W3:Y:S01]  /*a4d00*/  LDL.LU R35, [R1+0x54c] ;  /* 0x00054c0001237983 */ /* 0x000ee20000300800 */
[----:B----4-:R-:W-:-:S03]  /*a4d10*/  IMAD.MOV.U32 R29, RZ, RZ, R0 ;  /* 0x000000ffff1d7224 */ /* 0x010fc600078e0000 */
[----:B---3--:R1:W-:Y:S04]  /*a4d20*/  STL.64 [R1+0x5138], R34 ;  /* 0x0051382201007387 */ /* 0x0083e80000100a00 */
[----:B--2---:R-:W-:Y:S04]  /*a4d30*/  STL.64 [R1+0x5130], R32 ;  /* 0x0051302001007387 */ /* 0x004fe80000100a00 */
[----:B------:R-:W2:Y:S04]  /*a4d40*/  LDL.LU R28, [R1+0x28] ;  /* 0x00002800011c7983 */ /* 0x000ea80000300800 */
[----:B------:R-:W3:Y:S04]  /*a4d50*/  LDL.LU R0, [R1+0x523c] ;  /* 0x00523c0001007983 */ /* 0x000ee80000300800 */
[----:B------:R-:W-:Y:S04]  /*a4d60*/  STL.64 [R1+0x5148], R30 ;  /* 0x0051481e01007387 */ /* 0x000fe80000100a00 */
[----:B--2---:R2:W-:Y:S04]  /*a4d70*/  STL.64 [R1+0x5140], R28 ;  /* 0x0051401c01007387 */ /* 0x0045e80000100a00 */
[----:B------:R-:W4:Y:S04]  /*a4d80*/  LDL.LU R46, [R1+0x30] ;  /* 0x00003000012e7983 */ /* 0x000f280000300800 */
[----:B------:R-:W4:Y:S04]  /*a4d90*/  LDL.LU R47, [R1+0x34] ;  /* 0x00003400012f7983 */ /* 0x000f280000300800 */
[----:B------:R-:W5:Y:S04]  /*a4da0*/  LDL.LU R48, [R1+0x590] ;  /* 0x0005900001307983 */ /* 0x000f680000300800 */
[----:B------:R-:W5:Y:S04]  /*a4db0*/  LDL.LU R49, [R1+0x594] ;  /* 0x0005940001317983 */ /* 0x000f680000300800 */
[----:B------:R-:W2:Y:S04]  /*a4dc0*/  LDL.LU R50, [R1+0x598] ;  /* 0x0005980001327983 */ /* 0x000ea80000300800 */
[----:B------:R-:W2:Y:S01]  /*a4dd0*/  LDL.LU R51, [R1+0x59c] ;  /* 0x00059c0001337983 */ /* 0x000ea20000300800 */
[----:B---3--:R-:W-:-:S03]  /*a4de0*/  IMAD.MOV.U32 R45, RZ, RZ, R0 ;  /* 0x000000ffff2d7224 */ /* 0x008fc600078e0000 */
[----:B--2---:R-:W-:Y:S04]  /*a4df0*/  STL.64 [R1+0x5158], R50 ;  /* 0x0051583201007387 */ /* 0x004fe80000100a00 */
[----:B-----5:R2:W-:Y:S04]  /*a4e00*/  STL.64 [R1+0x5150], R48 ;  /* 0x0051503001007387 */ /* 0x0205e80000100a00 */
[----:B------:R-:W3:Y:S04]  /*a4e10*/  LDL.LU R44, [R1+0x38] ;  /* 0x00003800012c7983 */ /* 0x000ee80000300800 */
[----:B------:R-:W5:Y:S04]  /*a4e20*/  LDL.LU R0, [R1+0x5238] ;  /* 0x0052380001007983 */ /* 0x000f680000300800 */
[----:B----4-:R4:W-:Y:S04]  /*a4e30*/  STL.64 [R1+0x5168], R46 ;  /* 0x0051682e01007387 */ /* 0x0109e80000100a00 */
[----:B---3--:R-:W-:Y:S04]  /*a4e40*/  STL.64 [R1+0x5160], R44 ;  /* 0x0051602c01007387 */ /* 0x008fe80000100a00 */
[----:B------:R-:W3:Y:S04]  /*a4e50*/  LDL.LU R56, [R1+0x5c0] ;  /* 0x0005c00001387983 */ /* 0x000ee80000300800 */
[----:B------:R-:W3:Y:S04]  /*a4e60*/  LDL.LU R57, [R1+0x5c4] ;  /* 0x0005c40001397983 */ /* 0x000ee80000300800 */
[----:B------:R-:W2:Y:S04]  /*a4e70*/  LDL.LU R58, [R1+0x5c8] ;  /* 0x0005c800013a7983 */ /* 0x000ea80000300800 */
[----:B------:R-:W2:Y:S04]  /*a4e80*/  LDL.LU R59, [R1+0x5cc] ;  /* 0x0005cc00013b7983 */ /* 0x000ea80000300800 */
[----:B--2---:R-:W-:Y:S04]  /*a4e90*/  STL.64 [R1+0x5178], R58 ;  /* 0x0051783a01007387 */ /* 0x004fe80000100a00 */
[----:B---3--:R2:W-:Y:S04]  /*a4ea0*/  STL.64 [R1+0x5170], R56 ;  /* 0x0051703801007387 */ /* 0x0085e80000100a00 */
[----:B------:R-:W3:Y:S04]  /*a4eb0*/  LDL.LU R54, [R1+0x40] ;  /* 0x0000400001367983 */ /* 0x000ee80000300800 */
[----:B------:R-:W3:Y:S04]  /*a4ec0*/  LDL.LU R55, [R1+0x44] ;  /* 0x0000440001377983 */ /* 0x000ee80000300800 */
[----:B0-----:R-:W4:Y:S04]  /*a4ed0*/  LDL.LU R24, [R1+0x5e0] ;  /* 0x0005e00001187983 */ /* 0x001f280000300800 */
[----:B------:R-:W4:Y:S04]  /*a4ee0*/  LDL.LU R25, [R1+0x5e4] ;  /* 0x0005e40001197983 */ /* 0x000f280000300800 */
[----:B------:R-:W2:Y:S04]  /*a4ef0*/  LDL.LU R26, [R1+0x5e8] ;  /* 0x0005e800011a7983 */ /* 0x000ea80000300800 */
[----:B------:R-:W2:Y:S01]  /*a4f00*/  LDL.LU R27, [R1+0x5ec] ;  /* 0x0005ec00011b7983 */ /* 0x000ea20000300800 */
[----:B-----5:R-:W-:-:S03]  /*a4f10*/  IMAD.MOV.U32 R53, RZ, RZ, R0 ;  /* 0x000000ffff357224 */ /* 0x020fc600078e0000 */
[----:B--2---:R-:W-:Y:S04]  /*a4f20*/  STL.64 [R1+0x5188], R26 ;  /* 0x0051881a01007387 */ /* 0x004fe80000100a00 */
[----:B----4-:R-:W-:Y:S04]  /*a4f30*/  STL.64 [R1+0x5180], R24 ;  /* 0x0051801801007387 */ /* 0x010fe80000100a00 */
[----:B------:R-:W2:Y:S04]  /*a4f40*/  LDL.LU R52, [R1+0x48] ;  /* 0x0000480001347983 */ /* 0x000ea80000300800 */
[----:B------:R-:W4:Y:S04]  /*a4f50*/  LDL.LU R0, [R1+0x5234] ;  /* 0x0052340001007983 */ /* 0x000f280000300800 */
[----:B---3--:R0:W-:Y:S04]  /*a4f60*/  STL.64 [R1+0x5198], R54 ;  /* 0x0051983601007387 */ /* 0x0081e80000100a00 */
[----:B--2---:R-:W-:Y:S04]  /*a4f70*/  STL.64 [R1+0x5190], R52 ;  /* 0x0051903401007387 */ /* 0x004fe80000100a00 */
[----:B-1----:R-:W2:Y:S04]  /*a4f80*/  LDL.LU R34, [R1+0x50] ;  /* 0x0000500001227983 */ /* 0x002ea80000300800 */
[----:B------:R-:W2:Y:S04]  /*a4f90*/  LDL.LU R35, [R1+0x54] ;  /* 0x0000540001237983 */ /* 0x000ea80000300800 */
[----:B------:R-:W3:Y:S04]  /*a4fa0*/  LDL.LU R28, [R1+0x630] ;  /* 0x00063000011c7983 */ /* 0x000ee80000300800 */
[----:B------:R-:W3:Y:S04]  /*a4fb0*/  LDL.LU R29, [R1+0x634] ;  /* 0x00063400011d7983 */ /* 0x000ee80000300800 */
[----:B------:R-:W5:Y:S04]  /*a4fc0*/  LDL.LU R30, [R1+0x638] ;  /* 0x00063800011e7983 */ /* 0x000f680000300800 */
[----:B------:R-:W5:Y:S01]  /*a4fd0*/  LDL.LU R31, [R1+0x63c] ;  /* 0x00063c00011f7983 */ /* 0x000f620000300800 */
[----:B----4-:R-:W-:-:S03]  /*a4fe0*/  IMAD.MOV.U32 R33, RZ, RZ, R0 ;  /* 0x000000ffff217224 */ /* 0x010fc600078e0000 */
[----:B-----5:R-:W-:Y:S04]  /*a4ff0*/  STL.64 [R1+0x51a8], R30 ;  /* 0x0051a81e01007387 */ /* 0x020fe80000100a00 */
[----:B---3--:R1:W-:Y:S04]  /*a5000*/  STL.64 [R1+0x51a0], R28 ;  /* 0x0051a01c01007387 */ /* 0x0083e80000100a00 */
[----:B------:R-:W3:Y:S04]  /*a5010*/  LDL.LU R32, [R1+0x58] ;  /* 0x0000580001207983 */ /* 0x000ee80000300800 */
[----:B------:R-:W4:Y:S04]  /*a5020*/  LDL.LU R0, [R1+0x5230] ;  /* 0x0052300001007983 */ /* 0x000f280000300800 */
[----:B--2---:R-:W-:Y:S04]  /*a5030*/  STL.64 [R1+0x51b8], R34 ;  /* 0x0051b82201007387 */ /* 0x004fe80000100a00 */
[----:B---3--:R2:W-:Y:S04]  /*a5040*/  STL.64 [R1+0x51b0], R32 ;  /* 0x0051b02001007387 */ /* 0x0085e80000100a00 */
[----:B------:R-:W3:Y:S04]  /*a5050*/  LDL.LU R48, [R1+0x660] ;  /* 0x0006600001307983 */ /* 0x000ee80000300800 */
[----:B------:R-:W3:Y:S04]  /*a5060*/  LDL.LU R49, [R1+0x664] ;  /* 0x0006640001317983 */ /* 0x000ee80000300800 */
[----:B------:R-:W5:Y:S04]  /*a5070*/  LDL.LU R50, [R1+0x668] ;  /* 0x0006680001327983 */ /* 0x000f680000300800 */
[----:B------:R-:W5:Y:S04]  /*a5080*/  LDL.LU R51, [R1+0x66c] ;  /* 0x00066c0001337983 */ /* 0x000f680000300800 */
[----:B-----5:R-:W-:Y:S04]  /*a5090*/  STL.64 [R1+0x51c8], R50 ;  /* 0x0051c83201007387 */ /* 0x020fe80000100a00 */
[----:B---3--:R3:W-:Y:S04]  /*a50a0*/  STL.64 [R1+0x51c0], R48 ;  /* 0x0051c03001007387 */ /* 0x0087e80000100a00 */
[----:B------:R-:W5:Y:S04]  /*a50b0*/  LDL.LU R46, [R1+0x60] ;  /* 0x00006000012e7983 */ /* 0x000f680000300800 */
[----:B------:R-:W5:Y:S04]  /*a50c0*/  LDL.LU R47, [R1+0x64] ;  /* 0x00006400012f7983 */ /* 0x000f680000300800 */
[----:B------:R-:W2:Y:S04]  /*a50d0*/  LDL.LU R56, [R1+0x680] ;  /* 0x0006800001387983 */ /* 0x000ea80000300800 */
[----:B------:R-:W2:Y:S04]  /*a50e0*/  LDL.LU R57, [R1+0x684] ;  /* 0x0006840001397983 */ /* 0x000ea80000300800 */
[----:B------:R-:W3:Y:S04]  /*a50f0*/  LDL.LU R58, [R1+0x688] ;  /* 0x00068800013a7983 */ /* 0x000ee80000300800 */
[----:B------:R-:W3:Y:S01]  /*a5100*/  LDL.LU R59, [R1+0x68c] ;  /* 0x00068c00013b7983 */ /* 0x000ee20000300800 */
[----:B----4-:R-:W-:-:S03]  /*a5110*/  IMAD.MOV.U32 R45, RZ, RZ, R0 ;  /* 0x000000ffff2d7224 */ /* 0x010fc600078e0000 */
[----:B---3--:R-:W-:Y:S04]  /*a5120*/  STL.64 [R1+0x51d8], R58 ;  /* 0x0051d83a01007387 */ /* 0x008fe80000100a00 */
[----:B--2---:R2:W-:Y:S04]  /*a5130*/  STL.64 [R1+0x51d0], R56 ;  /* 0x0051d03801007387 */ /* 0x0045e80000100a00 */
[----:B------:R-:W3:Y:S04]  /*a5140*/  LDL.LU R44, [R1+0x68] ;  /* 0x00006800012c7983 */ /* 0x000ee80000300800 */
[----:B------:R-:W4:Y:S04]  /*a5150*/  LDL.LU R0, [R1+0x522c] ;  /* 0x00522c0001007983 */ /* 0x000f280000300800 */
[----:B-----5:R-:W-:Y:S04]  /*a5160*/  STL.64 [R1+0x51e8], R46 ;  /* 0x0051e82e01007387 */ /* 0x020fe80000100a00 */
[----:B---3--:R-:W-:Y:S04]  /*a5170*/  STL.64 [R1+0x51e0], R44 ;  /* 0x0051e02c01007387 */ /* 0x008fe80000100a00 */
[----:B0-----:R-:W3:Y:S04]  /*a5180*/  LDL.LU R54, [R1+0x70] ;  /* 0x0000700001367983 */ /* 0x001ee80000300800 */
[----:B------:R-:W3:Y:S04]  /*a5190*/  LDL.LU R55, [R1+0x74] ;  /* 0x0000740001377983 */ /* 0x000ee80000300800 */
[----:B-1----:R-:W5:Y:S04]  /*a51a0*/  LDL.LU R28, [R1+0x6d0] ;  /* 0x0006d000011c7983 */ /* 0x002f680000300800 */
[----:B------:R-:W5:Y:S04]  /*a51b0*/  LDL.LU R29, [R1+0x6d4] ;  /* 0x0006d400011d7983 */ /* 0x000f680000300800 */
[----:B------:R-:W2:Y:S04]  /*a51c0*/  LDL.LU R30, [R1+0x6d8] ;  /* 0x0006d800011e7983 */ /* 0x000ea80000300800 */
[----:B------:R-:W2:Y:S01]  /*a51d0*/  LDL.LU R31, [R1+0x6dc] ;  /* 0x0006dc00011f7983 */ /* 0x000ea20000300800 */
[----:B----4-:R-:W-:-:S03]  /*a51e0*/  IMAD.MOV.U32 R53, RZ, RZ, R0 ;  /* 0x000000ffff357224 */ /* 0x010fc600078e0000 */
[----:B--2---:R0:W-:Y:S04]  /*a51f0*/  STL.64 [R1+0x51f8], R30 ;  /* 0x0051f81e01007387 */ /* 0x0041e80000100a00 */
[----:B-----5:R-:W-:Y:S04]  /*a5200*/  STL.64 [R1+0x51f0], R28 ;  /* 0x0051f01c01007387 */ /* 0x020fe80000100a00 */
[----:B------:R-:W2:Y:S04]  /*a5210*/  LDL.LU R52, [R1+0x78] ;  /* 0x0000780001347983 */ /* 0x000ea80000300800 */
[----:B------:R-:W4:Y:S04]  /*a5220*/  LDL.LU R0, [R1+0x5228] ;  /* 0x0052280001007983 */ /* 0x000f280000300800 */
[----:B---3--:R-:W-:Y:S04]  /*a5230*/  STL.64 [R1+0x5208], R54 ;  /* 0x0052083601007387 */ /* 0x008fe80000100a00 */
[----:B--2---:R1:W-:Y:S04]  /*a5240*/  STL.64 [R1+0x5200], R52 ;  /* 0x0052003401007387 */ /* 0x0043e80000100a00 */
        /* <DEDUP_REMOVED lines=8> */
[----:B------:R-:W3:Y:S04]  /*a52d0*/  LDL.LU R51, [R1+0x84] ;  /* 0x0000840001337983 */ /* 0x000ee80000300800 */
[----:B------:R-:W3:Y:S04]  /*a52e0*/  LDL.LU R56, [R1+0x720] ;  /* 0x0007200001387983 */ /* 0x000ee80000300800 */
[----:B------:R-:W3:Y:S04]  /*a52f0*/  LDL.LU R57, [R1+0x724] ;  /* 0x0007240001397983 */ /* 0x000ee80000300800 */
[----:B------:R-:W3:Y:S04]  /*a5300*/  LDL.LU R58, [R1+0x728] ;  /* 0x00072800013a7983 */ /* 0x000ee80000300800 */
[----:B------:R-:W3:Y:S04]  /*a5310*/  LDL.LU R59, [R1+0x72c] ;  /* 0x00072c00013b7983 */ /* 0x000ee80000300800 */
[----:B------:R-:W4:Y:S04]  /*a5320*/  LDL.LU R48, [R1+0x88] ;  /* 0x0000880001307983 */ /* 0x000f280000300800 */
[----:B------:R-:W5:Y:S04]  /*a5330*/  LDL.LU R0, [R1+0x5224] ;  /* 0x0052240001007983 */ /* 0x000f680000300800 */
[----:B0-----:R-:W3:Y:S04]  /*a5340*/  LDL.LU R30, [R1+0x90] ;  /* 0x00009000011e7983 */ /* 0x001ee80000300800 */
[----:B------:R-:W3:Y:S04]  /*a5350*/  LDL.LU R31, [R1+0x94] ;  /* 0x00009400011f7983 */ /* 0x000ee80000300800 */
[----:B-1----:R-:W3:Y:S04]  /*a5360*/  LDL.LU R52, [R1+0x760] ;  /* 0x0007600001347983 */ /* 0x002ee80000300800 */
[----:B------:R-:W3:Y:S04]  /*a5370*/  LDL.LU R53, [R1+0x764] ;  /* 0x0007640001357983 */ /* 0x000ee80000300800 */
[----:B------:R-:W3:Y:S04]  /*a5380*/  LDL.LU R54, [R1+0x768] ;  /* 0x0007680001367983 */ /* 0x000ee80000300800 */
[----:B------:R-:W3:Y:S04]  /*a5390*/  LDL.LU R55, [R1+0x76c] ;  /* 0x00076c0001377983 */ /* 0x000ee80000300800 */
[----:B------:R-:W4:Y:S01]  /*a53a0*/  LDL.LU R28, [R1+0x98] ;  /* 0x00009800011c7983 */ /* 0x000f220000300800 */
        /* <DEDUP_REMOVED lines=38> */
[C---:B----4-:R-:W-:Y:S06]  /*a5610*/  HMMA.16816.F32 R32, R4.reuse, R28, R32 ;  /* 0x0000001c0420723c */ /* 0x050fec0000001820 */
[C---:B---3--:R-:W-:Y:S06]  /*a5620*/  HMMA.16816.F32 R28, R4.reuse, R30, R52 ;  /* 0x0000001e041c723c */ /* 0x048fec0000001834 */
[C---:B--2---:R-:W-:Y:S11]  /*a5630*/  HMMA.16816.F32 R44, R4.reuse, R48, R44 ;  /* 0x00000030042c723c */ /* 0x044ff6000000182c */
        /* <DEDUP_REMOVED lines=8> */
[----:B0-----:R-:W3:Y:S04]  /*a56c0*/  LDL.LU.64 R30, [R1+0x51f8] ;  /* 0x0051f800011e7983 */ /* 0x001ee80000300a00 */
[----:B------:R-:W3:Y:S04]  /*a56d0*/  LDL.LU.64 R28, [R1+0x51f0] ;  /* 0x0051f000011c7983 */ /* 0x000ee80000300a00 */
[----:B------:R-:W-:Y:S04]  /*a56e0*/  STL.64 [R1+0x740], R44 ;  /* 0x0007402c01007387 */ /* 0x000fe80000100a00 */
[----:B------:R0:W-:Y:S04]  /*a56f0*/  STL.64 [R1+0x748], R46 ;  /* 0x0007482e01007387 */ /* 0x0001e80000100a00 */
[----:B0-----:R-:W4:Y:S04]  /*a5700*/  LDL.LU.64 R46, [R1+0x51e8] ;  /* 0x0051e800012e7983 */ /* 0x001f280000300a00 */
[----:B------:R-:W5:Y:S01]  /*a5710*/  LDL.LU.64 R44, [R1+0x51e0] ;  /* 0x0051e000012c7983 */ /* 0x000f620000300a00 */
[----:B------:R-:W-:Y:S03]  /*a5720*/  HMMA.16816.F32 R48, R4, R50, R56 ;  /* 0x000000320430723c */ /* 0x000fe60000001838 */
[----:B------:R-:W4:Y:S04]  /*a5730*/  LDL.LU.64 R58, [R1+0x51d8] ;  /* 0x0051d800013a7983 */ /* 0x000f280000300a00 */
[----:B------:R-:W4:-:S15]  /*a5740*/  LDL.LU.64 R56, [R1+0x51d0] ;  /* 0x0051d00001387983 */ /* 0x000f1e0000300a00 */
[----:B------:R-:W-:-:S01]  /*a5750*/  NOP ;  /* 0x0000000000007918 */ /* 0x000fc20000000000 */
        /* <DEDUP_REMOVED lines=8> */
[----:B------:R0:W-:Y:S01]  /*a57e0*/  STL.64 [R1+0x708], R34 ;  /* 0x0007082201007387 */ /* 0x0001e20000100a00 */
[C---:B-----5:R-:W-:Y:S03]  /*a57f0*/  HMMA.16816.F32 R24, R4.reuse, R44, R24 ;  /* 0x0000002c0418723c */ /* 0x060fe60000001818 */
[----:B0-----:R-:W2:Y:S04]  /*a5800*/  LDL.LU.64 R34, [R1+0x51b8] ;  /* 0x0051b80001227983 */ /* 0x001ea80000300a00 */
[----:B------:R-:W3:Y:S04]  /*a5810*/  LDL.LU.64 R32, [R1+0x51b0] ;  /* 0x0051b00001207983 */ /* 0x000ee80000300a00 */
[----:B------:R-:W2:Y:S04]  /*a5820*/  LDL.LU.64 R30, [R1+0x51a8] ;  /* 0x0051a800011e7983 */ /* 0x000ea80000300a00 */
[----:B------:R-:W2:Y:S04]  /*a5830*/  LDL.LU.64 R28, [R1+0x51a0] ;  /* 0x0051a000011c7983 */ /* 0x000ea80000300a00 */
[----:B------:R-:W-:Y:S04]  /*a5840*/  STL.64 [R1+0x6d0], R52 ;  /* 0x0006d03401007387 */ /* 0x000fe80000100a00 */
[----:B------:R0:W-:Y:S04]  /*a5850*/  STL.64 [R1+0x6d8], R54 ;  /* 0x0006d83601007387 */ /* 0x0001e80000100a00 */
[----:B0-----:R-:W5:Y:S04]  /*a5860*/  LDL.LU.64 R54, [R1+0x5198] ;  /* 0x0051980001367983 */ /* 0x001f680000300a00 */
[----:B------:R-:W5:Y:S04]  /*a5870*/  LDL.LU.64 R52, [R1+0x5190] ;  /* 0x0051900001347983 */ /* 0x000f680000300a00 */
[----:B------:R-:W-:Y:S04]  /*a5880*/  STL.64 [R1+0x6b0], R24 ;  /* 0x0006b01801007387 */ /* 0x000fe80000100a00 */
[----:B------:R0:W-:Y:S01]  /*a5890*/  STL.64 [R1+0x6b8], R26 ;  /* 0x0006b81a01007387 */ /* 0x0001e20000100a00 */
[C---:B----4-:R-:W-:Y:S03]  /*a58a0*/  HMMA.16816.F32 R44, R4.reuse, R46, R56 ;  /* 0x0000002e042c723c */ /* 0x050fe60000001838 */
[----:B0-----:R-:W4:Y:S04]  /*a58b0*/  LDL.LU.64 R26, [R1+0x5188] ;  /* 0x00518800011a7983 */ /* 0x001f280000300a00 */
[----:B------:R-:W4:Y:S04]  /*a58c0*/  LDL.LU.64 R24, [R1+0x5180] ;  /* 0x0051800001187983 */ /* 0x000f280000300a00 */
[----:B------:R-:W4:Y:S04]  /*a58d0*/  LDL.LU.64 R58, [R1+0x5178] ;  /* 0x00517800013a7983 */ /* 0x000f280000300a00 */
[----:B------:R-:W4:Y:S08]  /*a58e0*/  LDL.LU.64 R56, [R1+0x5170] ;  /* 0x0051700001387983 */ /* 0x000f300000300a00 */
[----:B------:R-:W-:Y:S04]  /*a58f0*/  STL.64 [R1+0x680], R44 ;  /* 0x0006802c01007387 */ /* 0x000fe80000100a00 */
[----:B------:R0:W-:Y:S04]  /*a5900*/  STL.64 [R1+0x688], R46 ;  /* 0x0006882e01007387 */ /* 0x0001e80000100a00 */
[----:B0-----:R-:W4:Y:S04]  /*a5910*/  LDL.LU.64 R46, [R1+0x5168] ;  /* 0x00516800012e7983 */ /* 0x001f280000300a00 */
[----:B------:R-:W4:Y:S01]  /*a5920*/  LDL.LU.64 R44, [R1+0x5160] ;  /* 0x00516000012c7983 */ /* 0x000f220000300a00 */
[C---:B---3--:R-:W-:Y:S06]  /*a5930*/  HMMA.16816.F32 R48, R4.reuse, R32, R48 ;  /* 0x000000200430723c */ /* 0x048fec0000001830 */
[C---:B--2---:R-:W-:Y:S06]  /*a5940*/  HMMA.16816.F32 R32, R4.reuse, R34, R28 ;  /* 0x000000220420723c */ /* 0x044fec000000181c */
[C---:B-----5:R-:W-:Y:S11]  /*a5950*/  HMMA.16816.F32 R16, R4.reuse, R52, R16 ;  /* 0x000000340410723c */ /* 0x060ff60000001810 */
[----:B------:R-:W-:Y:S04]  /*a5960*/  STL.64 [R1+0x660], R48 ;  /* 0x0006603001007387 */ /* 0x000fe80000100a00 */
[----:B------:R0:W-:Y:S01]  /*a5970*/  STL.64 [R1+0x668], R50 ;  /* 0x0006683201007387 */ /* 0x0001e20000100a00 */
[C---:B----4-:R-:W-:Y:S03]  /*a5980*/  HMMA.16816.F32 R52, R4.reuse, R54, R24 ;  /* 0x000000360434723c */ /* 0x050fe60000001818 */
[----:B0-----:R-:W2:Y:S04]  /*a5990*/  LDL.LU.64 R50, [R1+0x5158] ;  /* 0x0051580001327983 */ /* 0x001ea80000300a00 */
[----:B------:R-:W2:Y:S04]  /*a59a0*/  LDL.LU.64 R48, [R1+0x5150] ;  /* 0x0051500001307983 */ /* 0x000ea80000300a00 */
[----:B------:R-:W3:Y:S04]  /*a59b0*/  LDL.LU.64 R30, [R1+0x5148] ;  /* 0x00514800011e7983 */ /* 0x000ee80000300a00 */
[----:B------:R-:W4:Y:S04]  /*a59c0*/  LDL.LU.64 R28, [R1+0x5140] ;  /* 0x00514000011c7983 */ /* 0x000f280000300a00 */
[----:B------:R-:W-:Y:S04]  /*a59d0*/  STL.64 [R1+0x630], R32 ;  /* 0x0006302001007387 */ /* 0x000fe80000100a00 */
[----:B------:R0:W-:Y:S04]  /*a59e0*/  STL.64 [R1+0x638], R34 ;  /* 0x0006382201007387 */ /* 0x0001e80000100a00 */
[----:B0-----:R-:W5:Y:S04]  /*a59f0*/  LDL.LU.64 R34, [R1+0x5138] ;  /* 0x0051380001227983 */ /* 0x001f680000300a00 */
[----:B------:R-:W5:Y:S04]  /*a5a00*/  LDL.LU.64 R32, [R1+0x5130] ;  /* 0x0051300001207983 */ /* 0x000f680000300a00 */
[----:B------:R-:W-:Y:S04]  /*a5a10*/  STL.64 [R1+0x610], R16 ;  /* 0x0006101001007387 */ /* 0x000fe80000100a00 */
[----:B------:R0:W-:Y:S04]  /*a5a20*/  STL.64 [R1+0x618], R18 ;  /* 0x0006181201007387 */ /* 0x0001e80000100a00 */
[----:B0-----:R-:W3:Y:S04]  /*a5a30*/  LDL.LU.64 R18, [R1+0x5128] ;  /* 0x0051280001127983 */ /* 0x001ee80000300a00 */
[----:B------:R-:W5:Y:S04]  /*a5a40*/  LDL.LU.64 R16, [R1+0x5120] ;  /* 0x0051200001107983 */ /* 0x000f680000300a00 */
[----:B------:R-:W3:Y:S04]  /*a5a50*/  LDL.LU.64 R26, [R1+0x5118] ;  /* 0x00511800011a7983 */ /* 0x000ee80000300a00 */
[----:B------:R-:W3:Y:S04]  /*a5a60*/  LDL.LU.64 R24, [R1+0x5110] ;  /* 0x0051100001187983 */ /* 0x000ee80000300a00 */
[----:B------:R-:W-:Y:S04]  /*a5a70*/  STL.64 [R1+0x5e0], R52 ;  /* 0x0005e03401007387 */ /* 0x000fe80000100a00 */
[----:B------:R0:W-:Y:S01]  /*a5a80*/  STL.64 [R1+0x5e8], R54 ;  /* 0x0005e83601007387 */ /* 0x0001e20000100a00 */
[----:B------:R-:W-:Y:S03]  /*a5a90*/  HMMA.16816.F32 R56, R4, R44, R56 ;  /* 0x0000002c0438723c */ /* 0x000fe60000001838 */
[----:B0-----:R-:W3:Y:S04]  /*a5aa0*/  LDL.LU.64 R54, [R1+0x5108] ;  /* 0x0051080001367983 */ /* 0x001ee80000300a00 */
[----:B------:R-:W3:-:S15]  /*a5ab0*/  LDL.LU.64 R52, [R1+0x5100] ;  /* 0x0051000001347983 */ /* 0x000ede0000300a00 */
[----:B------:R-:W-:-:S01]  /*a5ac0*/  NOP ;  /* 0x0000000000007918 */ /* 0x000fc20000000000 */
[----:B------:R-:W-:Y:S04]  /*a5ad0*/  STL.64 [R1+0x5c0], R56 ;  /* 0x0005c03801007387 */ /* 0x000fe80000100a00 */
[----:B------:R0:W-:Y:S04]  /*a5ae0*/  STL.64 [R1+0x5c8], R58 ;  /* 0x0005c83a01007387 */ /* 0x0001e80000100a00 */
[----:B0-----:R-:W3:Y:S04]  /*a5af0*/  LDL.LU.64 R58, [R1+0x50f8] ;  /* 0x0050f800013a7983 */ /* 0x001ee80000300a00 */
[----:B------:R-:W3:Y:S01]  /*a5b00*/  LDL.LU.64 R56, [R1+0x50f0] ;  /* 0x0050f00001387983 */ /* 0x000ee20000300a00 */
[C---:B--2---:R-:W-:Y:S06]  /*a5b10*/  HMMA.16816.F32 R44, R4.reuse, R46, R48 ;  /* 0x0000002e042c723c */ /* 0x044fec0000001830 */
[C---:B----4-:R-:W-:Y:S01]  /*a5b20*/  HMMA.16816.F32 R36, R4.reuse, R28, R36 ;  /* 0x0000001c0424723c */ /* 0x050fe20000001824 */
[----:B------:R-:W2:Y:S04]  /*a5b30*/  LDL.LU.64 R50, [R1+0x50e8] ;  /* 0x0050e80001327983 */ /* 0x000ea80000300a00 */
[----:B------:R-:W2:Y:S01]  /*a5b40*/  LDL.LU.64 R48, [R1+0x50e0] ;  /* 0x0050e00001307983 */ /* 0x000ea20000300a00 */
[C---:B-----5:R-:W-:Y:S06]  /*a5b50*/  HMMA.16816.F32 R32, R4.reuse, R16, R32 ;  /* 0x000000100420723c */ /* 0x060fec0000001820 */
[C---:B---3--:R-:W-:Y:S05]  /*a5b60*/  HMMA.16816.F32 R16, R4.reuse, R18, R24 ;  /* 0x000000120410723c */ /* 0x048fea0000001818 */
[----:B------:R-:W-:Y:S04]  /*a5b70*/  STL.64 [R1+0x590], R44 ;  /* 0x0005902c01007387 */ /* 0x000fe80000100a00 */
[----:B------:R0:W-:Y:S04]  /*a5b80*/  STL.64 [R1+0x598], R46 ;  /* 0x0005982e01007387 */ /* 0x0001e80000100a00 */
[----:B0-----:R-:W3:Y:S04]  /*a5b90*/  LDL.LU.64 R46, [R1+0x50d8] ;  /* 0x0050d800012e7983 */ /* 0x001ee80000300a00 */
[----:B------:R-:W3:Y:S01]  /*a5ba0*/  LDL.LU.64 R44, [R1+0x50d0] ;  /* 0x0050d000012c7983 */ /* 0x000ee20000300a00 */
[C---:B------:R-:W-:Y:S06]  /*a5bb0*/  HMMA.16816.F32 R12, R4.reuse, R52, R12 ;  /* 0x00000034040c723c */ /* 0x040fec000000180c */
        /* <DEDUP_REMOVED lines=9> */
[----:B------:R-:W3:Y:S04]  /*a5c50*/  LDL.LU.64 R26, [R1+0x50a8] ;  /* 0x0050a800011a7983 */ /* 0x000ee80000300a00 */
[----:B------:R-:W3:Y:S04]  /*a5c60*/  LDL.LU.64 R24, [R1+0x50a0] ;  /* 0x0050a00001187983 */ /* 0x000ee80000300a00 */
[----:B------:R0:W-:Y:S04]  /*a5c70*/  STL.64 [R1+0x520], R16 ;  /* 0x0005201001007387 */ /* 0x0001e80000100a00 */
[----:B------:R1:W-:Y:S04]  /*a5c80*/  STL.64 [R1+0x528], R18 ;  /* 0x0005281201007387 */ /* 0x0003e80000100a00 */
[----:B0-----:R-:W5:Y:S04]  /*a5c90*/  LDL.LU R16, [R1+0x5b0] ;  /* 0x0005b00001107983 */ /* 0x001f680000300800 */
[----:B------:R-:W5:Y:S04]  /*a5ca0*/  LDL.LU R17, [R1+0x5b4] ;  /* 0x0005b40001117983 */ /* 0x000f680000300800 */
[----:B-1----:R-:W5:Y:S04]  /*a5cb0*/  LDL.LU R18, [R1+0x5b8] ;  /* 0x0005b80001127983 */ /* 0x002f680000300800 */
[----:B------:R-:W5:Y:S04]  /*a5cc0*/  LDL.LU R19, [R1+0x5bc] ;  /* 0x0005bc0001137983 */ /* 0x000f680000300800 */
[----:B------:R-:W-:Y:S04]  /*a5cd0*/  STL.64 [R1+0x4f0], R12 ;  /* 0x0004f00c01007387 */ /* 0x000fe80000100a00 */
[----:B------:R0:W-:Y:S01]  /*a5ce0*/  STL.64 [R1+0x4f8], R14 ;  /* 0x0004f80e01007387 */ /* 0x0001e20000100a00 */
[C---:B------:R-:W-:Y:S03]  /*a5cf0*/  HMMA.16816.F32 R28, R4.reuse, R30, R56 ;  /* 0x0000001e041c723c */ /* 0x040fe60000001838 */
[----:B0-----:R-:W5:Y:S04]  /*a5d00*/  LDL.LU.64 R14, [R1+0x5098] ;  /* 0x00509800010e7983 */ /* 0x001f680000300a00 */
[----:B------:R-:W5:Y:S04]  /*a5d10*/  LDL.LU.64 R12, [R1+0x5090] ;  /* 0x00509000010c7983 */ /* 0x000f680000300a00 */
[----:B------:R-:W5:Y:S04]  /*a5d20*/  LDL.LU.64 R10, [R1+0x5088] ;  /* 0x00508800010a7983 */ /* 0x000f680000300a00 */
[----:B------:R-:W5:Y:S04]  /*a5d30*/  LDL.LU.64 R8, [R1+0x5080] ;  /* 0x0050800001087983 */ /* 0x000f680000300a00 */
[----:B------:R-:W-:Y:S04]  /*a5d40*/  STL.64 [R1+0x4d0], R52 ;  /* 0x0004d03401007387 */ /* 0x000fe80000100a00 */
[----:B------:R0:W-:Y:S04]  /*a5d50*/  STL.64 [R1+0x4d8], R54 ;  /* 0x0004d83601007387 */ /* 0x0001e80000100a00 */
[----:B0-----:R-:W4:Y:S04]  /*a5d60*/  LDL.LU.64 R54, [R1+0x5078] ;  /* 0x0050780001367983 */ /* 0x001f280000300a00 */
[----:B------:R-:W5:Y:S04]  /*a5d70*/  LDL.LU.64 R52, [R1+0x5070] ;  /* 0x0050700001347983 */ /* 0x000f680000300a00 */
[----:B------:R-:W4:Y:S04]  /*a5d80*/  LDL.LU.64 R58, [R1+0x5068] ;  /* 0x00506800013a7983 */ /* 0x000f280000300a00 */
[----:B------:R-:W5:Y:S04]  /*a5d90*/  LDL.LU.64 R56, [R1+0x5060] ;  /* 0x0050600001387983 */ /* 0x000f680000300a00 */
[----:B------:R-:W-:Y:S04]  /*a5da0*/  STL.64 [R1+0x4b0], R28 ;  /* 0x0004b01c01007387 */ /* 0x000fe80000100a00 */
[----:B------:R4:W-:Y:S01]  /*a5db0*/  STL.64 [R1+0x4b8], R30 ;  /* 0x0004b81e01007387 */ /* 0x0009e20000100a00 */
[----:B--2---:R-:W-:-:S15]  /*a5dc0*/  HMMA.16816.F32 R48, R4, R60, R48 ;  /* 0x0000003c0430723c */ /* 0x004fde0000001830 */
[----:B------:R-:W-:-:S08]  /*a5dd0*/  NOP ;  /* 0x0000000000007918 */ /* 0x000fd00000000000 */
[----:B------:R-:W-:Y:S04]  /*a5de0*/  STL.64 [R1+0x490], R48 ;  /* 0x0004903001007387 */ /* 0x000fe80000100a00 */
[----:B------:R-:W-:Y:S01]  /*a5df0*/  STL.64 [R1+0x498], R50 ;  /* 0x0004983201007387 */ /* 0x000fe20000100a00 */
[C---:B---3--:R-:W-:Y:S06]  /*a5e00*/  HMMA.16816.F32 R24, R4.reuse, R2, R24 ;  /* 0x000000020418723c */ /* 0x048fec0000001818 */
[C---:B----4-:R-:W-:Y:S06]  /*a5e10*/  HMMA.16816.F32 R28, R4.reuse, R58, R44 ;  /* 0x0000003a041c723c */ /* 0x050fec000000182c */
[C---:B-----5:R-:W-:Y:S06]  /*a5e20*/  HMMA.16816.F32 R40, R4.reuse, R56, R40 ;  /* 0x000000380428723c */ /* 0x060fec0000001828 */
[C---:B------:R-:W-:Y:S06]  /*a5e30*/  HMMA.16816.F32 R36, R4.reuse, R54, R36 ;  /* 0x000000360424723c */ /* 0x040fec0000001824 */
[C---:B------:R-:W-:Y:S05]  /*a5e40*/  HMMA.16816.F32 R20, R4.reuse, R8, R20 ;  /* 0x000000080414723c */ /* 0x040fea0000001814 */
[----:B------:R-:W-:Y:S04]  /*a5e50*/  STL.64 [R1+0x470], R28 ;  /* 0x0004701c01007387 */ /* 0x000fe80000100a00 */
[----:B------:R0:W-:Y:S02]  /*a5e60*/  STL.64 [R1+0x478], R30 ;  /* 0x0004781e01007387 */ /* 0x0001e40000100a00 */
[C---:B0-----:R-:W-:Y:S02]  /*a5e70*/  HMMA.16816.F32 R28, R4.reuse, R52, R32 ;  /* 0x00000034041c723c */ /* 0x041fe40000001820 */
[----:B------:R-:W-:Y:S04]  /*a5e80*/  STL.64 [R1+0x450], R40 ;  /* 0x0004502801007387 */ /* 0x000fe80000100a00 */
[----:B------:R-:W-:Y:S04]  /*a5e90*/  STL.64 [R1+0x458], R42 ;  /* 0x0004582a01007387 */ /* 0x000fe80000100a00 */
[----:B------:R-:W-:Y:S04]  /*a5ea0*/  STL.64 [R1+0x420], R36 ;  /* 0x0004202401007387 */ /* 0x000fe80000100a00 */
[----:B------:R-:W-:Y:S09]  /*a5eb0*/  STL.64 [R1+0x428], R38 ;  /* 0x0004282601007387 */ /* 0x000ff20000100a00 */
[----:B------:R0:W-:Y:S04]  /*a5ec0*/  STL.64 [R1+0x400], R28 ;  /* 0x0004001c01007387 */ /* 0x0001e80000100a00 */
[----:B------:R1:W-:Y:S04]  /*a5ed0*/  STL.64 [R1+0x408], R30 ;  /* 0x0004081e01007387 */ /* 0x0003e80000100a00 */
[----:B------:R-:W2:Y:S04]  /*a5ee0*/  LDL.LU R52, [R1+0x4550] ;  /* 0x0045500001347983 */ /* 0x000ea80000300800 */
[----:B------:R3:W-:Y:S04]  /*a5ef0*/  STL.64 [R1+0x3e0], R24 ;  /* 0x0003e01801007387 */ /* 0x0007e80000100a00 */
[----:B------:R4:W-:Y:S04]  /*a5f00*/  STL.64 [R1+0x3e8], R26 ;  /* 0x0003e81a01007387 */ /* 0x0009e80000100a00 */
[----:B------:R-:W2:Y:S04]  /*a5f10*/  LDL.LU R53, [R1+0x454c] ;  /* 0x00454c0001357983 */ /* 0x000ea80000300800 */
[----:B------:R-:W-:Y:S04]  /*a5f20*/  STL.64 [R1+0x3c0], R20 ;  /* 0x0003c01401007387 */ /* 0x000fe80000100a00 */
[----:B------:R-:W-:Y:S04]  /*a5f30*/  STL.64 [R1+0x3c8], R22 ;  /* 0x0003c81601007387 */ /* 0x000fe80000100a00 */
[----:B------:R-:W5:Y:S04]  /*a5f40*/  LDL.LU R54, [R1+0x4558] ;  /* 0x0045580001367983 */ /* 0x000f680000300800 */
[----:B------:R-:W5:Y:S04]  /*a5f50*/  LDL.LU R55, [R1+0x4554] ;  /* 0x0045540001377983 */ /* 0x000f680000300800 */
[----:B-----5:R-:W-:Y:S04]  /*a5f60*/  STL.64 [R1+0x5008], R54 ;  /* 0x0050083601007387 */ /* 0x020fe80000100a00 */
[----:B--2---:R-:W-:Y:S04]  /*a5f70*/  STL.64 [R1+0x5000], R52 ;  /* 0x0050003401007387 */ /* 0x004fe80000100a00 */
[----:B------:R-:W2:Y:S04]  /*a5f80*/  LDL.LU R56, [R1+0x4560] ;  /* 0x0045600001387983 */ /* 0x000ea80000300800 */
[----:B------:R-:W2:Y:S04]  /*a5f90*/  LDL.LU R57, [R1+0x455c] ;  /* 0x00455c0001397983 */ /* 0x000ea80000300800 */
[----:B------:R-:W5:Y:S04]  /*a5fa0*/  LDL.LU R58, [R1+0x4568] ;  /* 0x00456800013a7983 */ /* 0x000f680000300800 */
[----:B------:R-:W5:Y:S01]  /*a5fb0*/  LDL.LU R59, [R1+0x4564] ;  /* 0x00456400013b7983 */ /* 0x000f620000300800 */
[----:B------:R-:W-:Y:S03]  /*a5fc0*/  HMMA.16816.F32 R8, R4, R10, R16 ;  /* 0x0000000a0408723c */ /* 0x000fe60000001810 */
[----:B-----5:R-:W-:Y:S04]  /*a5fd0*/  STL.64 [R1+0x5028], R58 ;  /* 0x0050283a01007387 */ /* 0x020fe80000100a00 */
[----:B--2---:R-:W-:Y:S04]  /*a5fe0*/  STL.64 [R1+0x5020], R56 ;  /* 0x0050203801007387 */ /* 0x004fe80000100a00 */
[----:B------:R-:W2:Y:S04]  /*a5ff0*/  LDL.LU R60, [R1+0x1ba8] ;  /* 0x001ba800013c7983 */ /* 0x000ea80000300800 */
[----:B------:R-:W5:Y:S04]  /*a6000*/  LDL.LU R61, [R1+0x1bac] ;  /* 0x001bac00013d7983 */ /* 0x000f680000300800 */
[----:B0-----:R-:W3:Y:S04]  /*a6010*/  LDL.LU R28, [R1+0x160] ;  /* 0x00016000011c7983 */ /* 0x001ee80000300800 */
[----:B------:R-:W3:Y:S04]  /*a6020*/  LDL.LU R29, [R1+0x164] ;  /* 0x00016400011d7983 */ /* 0x000ee80000300800 */
[----:B-1----:R-:W4:Y:S01]  /*a6030*/  LDL.LU R30, [R1+0x168] ;  /* 0x00016800011e7983 */ /* 0x002f220000300800 */
[----:B------:R-:W-:-:S03]  /*a6040*/  IMAD.MOV.U32 R31, RZ, RZ, R0 ;  /* 0x000000ffff1f7224 */ /* 0x000fc600078e0000 */
[----:B------:R-:W2:Y:S04]  /*a6050*/  LDL.LU R0, [R1+0x5058] ;  /* 0x0050580001007983 */ /* 0x000ea80000300800 */
[----:B----4-:R-:W-:Y:S04]  /*a6060*/  STL.64 [R1+0x5050], R30 ;  /* 0x0050501e01007387 */ /* 0x010fe80000100a00 */
[----:B---3--:R0:W-:Y:S04]  /*a6070*/  STL.64 [R1+0x5048], R28 ;  /* 0x0050481c01007387 */ /* 0x0081e80000100a00 */
[----:B------:R-:W3:Y:S04]  /*a6080*/  LDL.LU R36, [R1+0x260] ;  /* 0x0002600001247983 */ /* 0x000ee80000300800 */
[----:B------:R1:W-:Y:S04]  /*a6090*/  STL.64 [R1+0x3a0], R8 ;  /* 0x0003a00801007387 */ /* 0x0003e80000100a00 */
[----:B------:R4:W-:Y:S04]  /*a60a0*/  STL.64 [R1+0x3a8], R10 ;  /* 0x0003a80a01007387 */ /* 0x0009e80000100a00 */
[----:B------:R-:W3:Y:S04]  /*a60b0*/  LDL.LU R37, [R1+0x264] ;  /* 0x0002640001257983 */ /* 0x000ee80000300800 */
[----:B------:R-:W3:Y:S04]  /*a60c0*/  LDL.LU R38, [R1+0x268] ;  /* 0x0002680001267983 */ /* 0x000ee80000300800 */
[----:B------:R-:W3:Y:S04]  /*a60d0*/  LDL.LU R39, [R1+0x26c] ;  /* 0x00026c0001277983 */ /* 0x000ee80000300800 */
        /* <DEDUP_REMOVED lines=8> */
[----:B0-----:R-:W3:Y:S04]  /*a6160*/  LDL.LU R28, [R1+0x560] ;  /* 0x00056000011c7983 */ /* 0x001ee80000300800 */
        /* <DEDUP_REMOVED lines=29> */
[----:B----4-:R-:W4:Y:S04]  /*a6340*/  LDL.LU R10, [R1+0x178] ;  /* 0x00017800010a7983 */ /* 0x010f280000300800 */
[----:B------:R-:W4:Y:S04]  /*a6350*/  LDL.LU R11, [R1+0x17c] ;  /* 0x00017c00010b7983 */ /* 0x000f280000300800 */
[----:B------:R-:W4:Y:S04]  /*a6360*/  LDL.LU R40, [R1+0x240] ;  /* 0x0002400001287983 */ /* 0x000f280000300800 */
[----:B------:R-:W4:Y:S04]  /*a6370*/  LDL.LU R41, [R1+0x244] ;  /* 0x0002440001297983 */ /* 0x000f280000300800 */
[----:B------:R-:W4:Y:S04]  /*a6380*/  LDL.LU R42, [R1+0x248] ;  /* 0x00024800012a7983 */ /* 0x000f280000300800 */
[----:B------:R-:W4:Y:S01]  /*a6390*/  LDL.LU R43, [R1+0x24c] ;  /* 0x00024c00012b7983 */ /* 0x000f220000300800 */
[C---:B---3--:R-:W-:Y:S06]  /*a63a0*/  HMMA.16816.F32 R28, R4.reuse, R12, R28 ;  /* 0x0000000c041c723c */ /* 0x048fec000000181c */
[----:B--2---:R-:W-:-:S15]  /*a63b0*/  HMMA.16816.F32 R12, R4, R14, R16 ;  /* 0x0000000e040c723c */ /* 0x004fde0000001810 */
[----:B------:R-:W-:-:S02]  /*a63c0*/  NOP ;  /* 0x0000000000007918 */ /* 0x000fc40000000000 */
[----:B------:R-:W-:Y:S04]  /*a63d0*/  STL.64 [R1+0x380], R28 ;  /* 0x0003801c01007387 */ /* 0x000fe80000100a00 */
[----:B------:R0:W-:Y:S04]  /*a63e0*/  STL.64 [R1+0x388], R30 ;  /* 0x0003881e01007387 */ /* 0x0001e80000100a00 */
[----:B0-----:R-:W2:Y:S04]  /*a63f0*/  LDL.LU.64 R30, [R1+0x5050] ;  /* 0x00505000011e7983 */ /* 0x001ea80000300a00 */
[----:B------:R-:W2:Y:S04]  /*a6400*/  LDL.LU.64 R28, [R1+0x5048] ;  /* 0x00504800011c7983 */ /* 0x000ea80000300a00 */
[----:B------:R-:W3:Y:S04]  /*a6410*/  LDL.LU.64 R18, [R1+0x5040] ;  /* 0x0050400001127983 */ /* 0x000ee80000300a00 */
[----:B------:R-:W5:Y:S04]  /*a6420*/  LDL.LU.64 R16, [R1+0x5038] ;  /* 0x0050380001107983 */ /* 0x000f680000300a00 */
[----:B------:R0:W-:Y:S04]  /*a6430*/  STL.64 [R1+0x360], R12 ;  /* 0x0003600c01007387 */ /* 0x0001e80000100a00 */
[----:B------:R1:W-:Y:S04]  /*a6440*/  STL.64 [R1+0x368], R14 ;  /* 0x0003680e01007387 */ /* 0x0003e80000100a00 */
[----:B0-----:R-:W2:Y:S04]  /*a6450*/  LDL.LU R12, [R1+0x190] ;  /* 0x00019000010c7983 */ /* 0x001ea80000300800 */
[----:B------:R-:W2:Y:S04]  /*a6460*/  LDL.LU R13, [R1+0x194] ;  /* 0x00019400010d7983 */ /* 0x000ea80000300800 */
[----:B-1----:R-:W2:Y:S01]  /*a6470*/  LDL.LU R14, [R1+0x198] ;  /* 0x00019800010e7983 */ /* 0x002ea20000300800 */
[----:B------:R-:W-:-:S03]  /*a6480*/  IMAD.MOV.U32 R15, RZ, RZ, R0 ;  /* 0x000000ffff0f7224 */ /* 0x000fc600078e0000 */
[----:B------:R-:W4:Y:S01]  /*a6490*/  LDL.LU R0, [R1+0x5030] ;  /* 0x0050300001007983 */ /* 0x000f220000300800 */
[C---:B-----5:R-:W-:Y:S06]  /*a64a0*/  HMMA.16816.F32 R56, R4.reuse, R16, R56 ;  /* 0x000000100438723c */ /* 0x060fec0000001838 */
[----:B---3--:R-:W-:-:S15]  /*a64b0*/  HMMA.16816.F32 R16, R4, R18, R20 ;  /* 0x000000120410723c */ /* 0x008fde0000001814 */
        /* <DEDUP_REMOVED lines=9> */
[----:B0-----:R-:W3:Y:S04]  /*a6550*/  LDL.LU R16, [R1+0x1b0] ;  /* 0x0001b00001107983 */ /* 0x001ee80000300800 */
[----:B------:R-:W3:Y:S04]  /*a6560*/  LDL.LU R17, [R1+0x1b4] ;  /* 0x0001b40001117983 */ /* 0x000ee80000300800 */
[----:B-1----:R-:W3:Y:S04]  /*a6570*/  LDL.LU R18, [R1+0x1b8] ;  /* 0x0001b80001127983 */ /* 0x002ee80000300800 */
[----:B------:R-:W3:Y:S01]  /*a6580*/  LDL.LU R19, [R1+0x1bc] ;  /* 0x0001bc0001137983 */ /* 0x000ee20000300800 */
[C---:B----4-:R-:W-:Y:S06]  /*a6590*/  HMMA.16816.F32 R52, R4.reuse, R20, R52 ;  /* 0x000000140434723c */ /* 0x050fec0000001834 */
[----:B--2---:R-:W-:-:S15]  /*a65a0*/  HMMA.16816.F32 R20, R4, R22, R24 ;  /* 0x000000160414723c */ /* 0x004fde0000001818 */
        /* <DEDUP_REMOVED lines=11> */
[----:B-1----:R-:W2:Y:S01]  /*a6660*/  LDL.LU R22, [R1+0x1d8] ;  /* 0x0001d80001167983 */ /* 0x002ea20000300800 */
[----:B------:R-:W-:-:S03]  /*a6670*/  IMAD.MOV.U32 R23, RZ, RZ, R0 ;  /* 0x000000ffff177224 */ /* 0x000fc600078e0000 */
[----:B------:R-:W4:Y:S01]  /*a6680*/  LDL.LU R0, [R1+0x4fe8] ;  /* 0x004fe80001007983 */ /* 0x000f220000300800 */
        /* <DEDUP_REMOVED lines=26> */
[----:B0-----:R-:W5:Y:S04]  /*a6830*/  LDL.LU R32, [R1+0x210] ;  /* 0x0002100001207983 */ /* 0x001f680000300800 */
[----:B------:R-:W5:Y:S04]  /*a6840*/  LDL.LU R33, [R1+0x214] ;  /* 0x0002140001217983 */ /* 0x000f680000300800 */
[----:B-1----:R-:W5:Y:S01]  /*a6850*/  LDL.LU R34, [R1+0x218] ;  /* 0x0002180001227983 */ /* 0x002f620000300800 */
[----:B---3--:R-:W-:-:S15]  /*a6860*/  HMMA.16816.F32 R40, R4, R36, R40 ;  /* 0x000000240428723c */ /* 0x008fde0000001828 */
[----:B------:R-:W-:-:S08]  /*a6870*/  NOP ;  /* 0x0000000000007918 */ /* 0x000fd00000000000 */
[----:B------:R-:W-:Y:S04]  /*a6880*/  STL.64 [R1+0x240], R40 ;  /* 0x0002402801007387 */ /* 0x000fe80000100a00 */
[----:B------:R0:W-:Y:S04]  /*a6890*/  STL.64 [R1+0x248], R42 ;  /* 0x0002482a01007387 */ /* 0x0001e80000100a00 */
[----:B0-----:R-:W3:Y:S04]  /*a68a0*/  LDL.LU.64 R42, [R1+0x4fa0] ;  /* 0x004fa000012a7983 */ /* 0x001ee80000300a00 */
[----:B------:R-:W3:Y:S01]  /*a68b0*/  LDL.LU.64 R40, [R1+0x4f98] ;  /* 0x004f980001287983 */ /* 0x000ee20000300a00 */
[----:B------:R-:W-:Y:S01]  /*a68c0*/  IMAD.MOV.U32 R35, RZ, RZ, R0 ;  /* 0x000000ffff237224 */ /* 0x000fe200078e0000 */
[C---:B----4-:R-:W-:Y:S06]  /*a68d0*/  HMMA.16816.F32 R16, R4.reuse, R44, R16 ;  /* 0x0000002c0410723c */ /* 0x050fec0000001810 */
[C---:B-----5:R-:W-:Y:S06]  /*a68e0*/  HMMA.16816.F32 R32, R4.reuse, R38, R32 ;  /* 0x000000260420723c */ /* 0x060fec0000001820 */
[C---:B--2---:R-:W-:Y:S06]  /*a68f0*/  HMMA.16816.F32 R12, R4.reuse, R46, R12 ;  /* 0x0000002e040c723c */ /* 0x044fec000000180c */
[----:B------:R-:W-:Y:S01]  /*a6900*/  HMMA.16816.F32 R8, R4, R48, R8 ;  /* 0x000000300408723c */ /* 0x000fe20000001808 */
[----:B------:R-:W-:-:S02]  /*a6910*/  F2FP.F16.E5M2.UNPACK_B R2, R60.H1 ;  /* 0x0000003cff02723e */ /* 0x000fc400030004ff */
[----:B------:R-:W-:-:S03]  /*a6920*/  F2FP.F16.E5M2.UNPACK_B R3, R61.H1 ;  /* 0x0000003dff03723e */ /* 0x000fc600030004ff */
[C---:B---3--:R-:W-:Y:S06]  /*a6930*/  HMMA.16816.F32 R24, R4.reuse, R40, R24 ;  /* 0x000000280418723c */ /* 0x048fec0000001818 */
[----:B------:R-:W-:-:S15]  /*a6940*/  HMMA.16816.F32 R20, R4, R42, R20 ;  /* 0x0000002a0414723c */ /* 0x000fde0000001814 */
[----:B------:R-:W-:-:S02]  /*a6950*/  NOP ;  /* 0x0000000000007918 */ /* 0x000fc40000000000 */
[----:B------:R-:W-:Y:S01]  /*a6960*/  STL.64 [R1+0x1f0], R24 ;  /* 0x0001f01801007387 */ /* 0x000fe20000100a00 */
[----:B------:R-:W-:-:S03]  /*a6970*/  IMAD.MOV.U32 R0, RZ, RZ, R27 ;  /* 0x000000ffff007224 */ /* 0x000fc600078e001b */
[----:B------:R-:W-:Y:S04]  /*a6980*/  STL.64 [R1+0x210], R32 ;  /* 0x0002102001007387 */ /* 0x000fe80000100a00 */
[----:B------:R-:W-:Y:S04]  /*a6990*/  STL.64 [R1+0x218], R34 ;  /* 0x0002182201007387 */ /* 0x000fe80000100a00 */
[----:B------:R-:W-:Y:S04]  /*a69a0*/  STL [R1+0x1f8], R26 ;  /* 0x0001f81a01007387 */ /* 0x000fe80000100800 */
[----:B------:R0:W-:Y:S04]  /*a69b0*/  STL [R1+0x4620], R0 ;  /* 0x0046200001007387 */ /* 0x0001e80000100800 */
[----:B------:R-:W-:Y:S04]  /*a69c0*/  STL.64 [R1+0x1b0], R16 ;  /* 0x0001b01001007387 */ /* 0x000fe80000100a00 */
[----:B------:R-:W-:Y:S04]  /*a69d0*/  STL.64 [R1+0x1d0], R20 ;  /* 0x0001d01401007387 */ /* 0x000fe80000100a00 */
[----:B------:R-:W-:Y:S04]  /*a69e0*/  STL.64 [R1+0x1d8], R22 ;  /* 0x0001d81601007387 */ /* 0x000fe80000100a00 */
[----:B------:R-:W-:Y:S01]  /*a69f0*/  STL [R1+0x1b8], R18 ;  /* 0x0001b81201007387 */ /* 0x000fe20000100800 */
[----:B0-----:R-:W-:-:S05]  /*a6a00*/  IMAD.MOV.U32 R0, RZ, RZ, R19 ;  /* 0x000000ffff007224 */ /* 0x001fca00078e0013 */
[----:B------:R0:W-:Y:S04]  /*a6a10*/  STL [R1+0x4668], R0 ;  /* 0x0046680001007387 */ /* 0x0001e80000100800 */
[----:B------:R-:W-:Y:S04]  /*a6a20*/  STL.64 [R1+0x190], R12 ;  /* 0x0001900c01007387 */ /* 0x000fe80000100a00 */
[----:B------:R-:W-:Y:S04]  /*a6a30*/  STL.64 [R1+0x198], R14 ;  /* 0x0001980e01007387 */ /* 0x000fe80000100a00 */
[----:B------:R-:W-:Y:S04]  /*a6a40*/  STL.64 [R1+0x170], R8 ;  /* 0x0001700801007387 */ /* 0x000fe80000100a00 */
[----:B------:R1:W-:Y:S01]  /*a6a50*/  STL [R1+0x178], R10 ;  /* 0x0001780a01007387 */ /* 0x0003e20000100800 */
[----:B0-----:R-:W-:-:S02]  /*a6a60*/  IMAD.MOV.U32 R0, RZ, RZ, R11 ;  /* 0x000000ffff007224 */ /* 0x001fc400078e000b */
[----:B-1----:R-:W-:Y:S03]  /*a6a70*/  HMMA.16816.F32 R8, R4, R50, R28 ;  /* 0x000000320408723c */ /* 0x002fe6000000181c */
[----:B------:R-:W-:Y:S01]  /*a6a80*/  STL [R1+0x4690], R0 ;  /* 0x0046900001007387 */ /* 0x000fe20000100800 */
[----:B------:R-:W-:Y:S02]  /*a6a90*/  IMAD R34, R57, 0x100, R56 ;  /* 0x0000010039227824 */ /* 0x000fe400078e0238 */
[----:B------:R-:W-:-:S15]  /*a6aa0*/  IMAD R35, R59, 0x100, R58 ;  /* 0x000001003b237824 */ /* 0x000fde00078e023a */
[----:B------:R-:W-:-:S02]  /*a6ab0*/  NOP ;  /* 0x0000000000007918 */ /* 0x000fc40000000000 */
[----:B------:R0:W-:Y:S04]  /*a6ac0*/  STL.64 [R1+0x160], R8 ;  /* 0x0001600801007387 */ /* 0x0001e80000100a00 */
[----:B------:R1:W-:Y:S04]  /*a6ad0*/  STL [R1+0x168], R10 ;  /* 0x0001680a01007387 */ /* 0x0003e80000100800 */
[----:B------:R-:W-:Y:S04]  /*a6ae0*/  STL [R1+0x130], R2 ;  /* 0x0001300201007387 */ /* 0x000fe80000100800 */
        /* <DEDUP_REMOVED lines=30> */
[----:B------:R-:W5:Y:S01]  /*a6cd0*/  LDL.LU R9, [R1+0x1e4] ;  /* 0x0001e40001097983 */ /* 0x000f620000300800 */
[----:B------:R-:W-:-:S03]  /*a6ce0*/  IMAD.MOV.U32 R0, RZ, RZ, R11 ;  /* 0x000000ffff007224 */ /* 0x000fc600078e000b */
[----:B-1----:R-:W5:Y:S04]  /*a6cf0*/  LDL.LU R10, [R1+0x1e8] ;  /* 0x0001e800010a7983 */ /* 0x002f680000300800 */
[----:B------:R-:W5:Y:S01]  /*a6d00*/  LDL.LU R11, [R1+0x1ec] ;  /* 0x0001ec00010b7983 */ /* 0x000f620000300800 */
[----:B------:R-:W-:-:S03]  /*a6d10*/  IMAD R32, R53, 0x100, R52 ;  /* 0x0000010035207824 */ /* 0x000fc600078e0234 */
[----:B------:R-:W5:Y:S04]  /*a6d20*/  LDL.LU R52, [R1+0x1c28] ;  /* 0x001c280001347983 */ /* 0x000f680000300800 */
[----:B------:R-:W5:Y:S01]  /*a6d30*/  LDL.LU R53, [R1+0x1c2c] ;  /* 0x001c2c0001357983 */ /* 0x000f620000300800 */
[----:B------:R-:W-:-:S03]  /*a6d40*/  IMAD R33, R55, 0x100, R54 ;  /* 0x0000010037217824 */ /* 0x000fc600078e0236 */
[----:B------:R-:W5:Y:S04]  /*a6d50*/  LDL.LU R54, [R1+0x1c38] ;  /* 0x001c380001367983 */ /* 0x000f680000300800 */
[----:B------:R-:W5:Y:S04]  /*a6d60*/  LDL.LU R55, [R1+0x1c3c] ;  /* 0x001c3c0001377983 */ /* 0x000f680000300800 */
[----:B------:R-:W-:Y:S01]  /*a6d70*/  STL [R1+0x4868], R0 ;  /* 0x0048680001007387 */ /* 0x000fe20000100800 */
[----:B------:R-:W-:Y:S02]  /*a6d80*/  F2FP.F16.E5M2.UNPACK_B R32, R32 ;  /* 0x00000020ff20723e */ /* 0x000fe400020004ff */
[----:B------:R-:W-:-:S02]  /*a6d90*/  F2FP.F16.E5M2.UNPACK_B R33, R33 ;  /* 0x00000021ff21723e */ /* 0x000fc400020004ff */
[----:B------:R-:W-:Y:S02]  /*a6da0*/  F2FP.F16.E5M2.UNPACK_B R34, R34 ;  /* 0x00000022ff22723e */ /* 0x000fe400020004ff */
[----:B------:R-:W-:Y:S01]  /*a6db0*/  F2FP.F16.E5M2.UNPACK_B R35, R35 ;  /* 0x00000023ff23723e */ /* 0x000fe200020004ff */
[----:B---3--:R-:W-:Y:S01]  /*a6dc0*/  HMMA.16816.F32 R4, R4, R60, R36 ;  /* 0x0000003c0404723c */ /* 0x008fe20000001824 */
[----:B------:R-:W3:Y:S04]  /*a6dd0*/  LDL.LU R60, [R1+0x1c48] ;  /* 0x001c4800013c7983 */ /* 0x000ee80000300800 */
[----:B------:R-:W3:Y:S01]  /*a6de0*/  LDL.LU R61, [R1+0x1c4c] ;  /* 0x001c4c00013d7983 */ /* 0x000ee20000300800 */
[----:B----4-:R-:W-:-:S15]  /*a6df0*/  F2FP.F16.E5M2.UNPACK_B R18, R28.H1 ;  /* 0x0000001cff12723e */ /* 0x010fde00030004ff */
[----:B------:R-:W-:-:S02]  /*a6e00*/  NOP ;  /* 0x0000000000007918 */ /* 0x000fc40000000000 */
[----:B------:R-:W-:Y:S04]  /*a6e10*/  STL.64 [R1+0x150], R4 ;  /* 0x0001500401007387 */ /* 0x000fe80000100a00 */
[----:B------:R2:W-:Y:S02]  /*a6e20*/  STL.64 [R1+0x158], R6 ;  /* 0x0001580601007387 */ /* 0x0005e40000100a00 */
[----:B--2---:R-:W-:Y:S01]  /*a6e30*/  HMMA.16816.F32 R4, R32, R2, R24 ;  /* 0x000000022004723c */ /* 0x004fe20000001818 */
[----:B-----5:R-:W-:-:S05]  /*a6e40*/  F2FP.F16.E5M2.UNPACK_B R19, R29.H1 ;  /* 0x0000001dff13723e */ /* 0x020fca00030004ff */
[----:B------:R-:W-:Y:S02]  /*a6e50*/  IMAD.MOV.U32 R29, RZ, RZ, R2 ;  /* 0x000000ffff1d7224 */ /* 0x000fe400078e0002 */
[----:B------:R-:W-:-:S15]  /*a6e60*/  IMAD.MOV.U32 R28, RZ, RZ, R3 ;  /* 0x000000ffff1c7224 */ /* 0x000fde00078e0003 */
[----:B------:R-:W-:Y:S04]  /*a6e70*/  STL.64 [R1+0x230], R4 ;  /* 0x0002300401007387 */ /* 0x000fe80000100a00 */
[----:B------:R0:W-:Y:S02]  /*a6e80*/  STL.64 [R1+0x238], R6 ;  /* 0x0002380601007387 */ /* 0x0001e40000100a00 */
[----:B0-----:R-:W-:Y:S01]  /*a6e90*/  HMMA.16816.F32 R4, R32, R18, R20 ;  /* 0x000000122004723c */ /* 0x001fe20000001814 */
[----:B------:R-:W-:Y:S02]  /*a6ea0*/  F2FP.F16.E5M2.UNPACK_B R2, R30.H1 ;  /* 0x0000001eff02723e */ /* 0x000fe400030004ff */
[----:B------:R-:W-:-:S03]  /*a6eb0*/  F2FP.F16.E5M2.UNPACK_B R3, R31.H1 ;  /* 0x0000001fff03723e */ /* 0x000fc600030004ff */
[----:B------:R-:W-:Y:S04]  /*a6ec0*/  STL.64 [R1+0x120], R18 ;  /* 0x0001201201007387 */ /* 0x000fe80000100a00 */
[----:B------:R-:W-:-:S13]  /*a6ed0*/  HMMA.16816.F32 R12, R32, R2, R12 ;  /* 0x00000002200c723c */ /* 0x000fda000000180c */
[----:B------:R0:W-:Y:S02]  /*a6ee0*/  STL.64 [R1+0x1a0], R4 ;  /* 0x0001a00401007387 */ /* 0x0001e40000100a00 */
[----:B0-----:R-:W-:Y:S02]  /*a6ef0*/  F2FP.F16.E5M2.UNPACK_B R4, R16.H1 ;  /* 0x00000010ff04723e */ /* 0x001fe400030004ff */
[----:B------:R-:W-:-:S07]  /*a6f00*/  F2FP.F16.E5M2.UNPACK_B R5, R17.H1 ;  /* 0x00000011ff05723e */ /* 0x000fce00030004ff */
[----:B------:R-:W-:Y:S01]  /*a6f10*/  HMMA.16816.F32 R8, R32, R4, R8 ;  /* 0x000000042008723c */ /* 0x000fe20000001808 */
[----:B------:R-:W-:Y:S02]  /*a6f20*/  IMAD.MOV.U32 R31, RZ, RZ, R18 ;  /* 0x000000ffff1f7224 */ /* 0x000fe400078e0012 */
[----:B------:R-:W-:Y:S01]  /*a6f30*/  IMAD.MOV.U32 R30, RZ, RZ, R19 ;  /* 0x000000ffff1e7224 */ /* 0x000fe200078e0013 */
[----:B------:R-:W-:Y:S04]  /*a6f40*/  STL.64 [R1+0x1a8], R6 ;  /* 0x0001a80601007387 */ /* 0x000fe80000100a00 */
[----:B------:R0:W-:Y:S01]  /*a6f50*/  STL.64 [R1+0x118], R2 ;  /* 0x0001180201007387 */ /* 0x0001e20000100a00 */
[----:B------:R-:W-:Y:S02]  /*a6f60*/  IMAD.MOV.U32 R47, RZ, RZ, R2 ;  /* 0x000000ffff2f7224 */ /* 0x000fe400078e0002 */
[----:B------:R-:W-:Y:S01]  /*a6f70*/  IMAD.MOV.U32 R46, RZ, RZ, R3 ;  /* 0x000000ffff2e7224 */ /* 0x000fe200078e0003 */
[----:B------:R-:W-:Y:S04]  /*a6f80*/  STL.64 [R1+0x4f78], R30 ;  /* 0x004f781e01007387 */ /* 0x000fe80000100a00 */
[----:B------:R-:W-:Y:S04]  /*a6f90*/  STL.64 [R1+0x4f70], R28 ;  /* 0x004f701c01007387 */ /* 0x000fe80000100a00 */
[----:B------:R-:W-:Y:S04]  /*a6fa0*/  STL.64 [R1+0x1c0], R12 ;  /* 0x0001c00c01007387 */ /* 0x000fe80000100a00 */
[----:B------:R-:W-:Y:S04]  /*a6fb0*/  STL.64 [R1+0x1c8], R14 ;  /* 0x0001c80e01007387 */ /* 0x000fe80000100a00 */
[----:B------:R-:W-:Y:S04]  /*a6fc0*/  STL.64 [R1+0x110], R4 ;  /* 0x0001100401007387 */ /* 0x000fe80000100a00 */
[----:B------:R-:W-:Y:S01]  /*a6fd0*/  STL.64 [R1+0x4f80], R46 ;  /* 0x004f802e01007387 */ /* 0x000fe20000100a00 */
[----:B0-----:R-:W-:-:S02]  /*a6fe0*/  F2FP.F16.E5M2.UNPACK_B R2, R52.H1 ;  /* 0x00000034ff02723e */ /* 0x001fc400030004ff */
[----:B------:R-:W-:-:S03]  /*a6ff0*/  F2FP.F16.E5M2.UNPACK_B R3, R53.H1 ;  /* 0x00000035ff03723e */ /* 0x000fc600030004ff */
[----:B------:R-:W-:Y:S04]  /*a7000*/  STL [R1+0x108], R2 ;  /* 0x0001080201007387 */ /* 0x000fe80000100800 */
[----:B------:R-:W-:Y:S04]  /*a7010*/  STL.64 [R1+0x1e0], R8 ;  /* 0x0001e00801007387 */ /* 0x000fe80000100a00 */
[----:B------:R0:W-:Y:S02]  /*a7020*/  STL.64 [R1+0x1e8], R10 ;  /* 0x0001e80a01007387 */ /* 0x0001e40000100a00 */
[----:B0-----:R-:W-:Y:S01]  /*a7030*/  HMMA.16816.F32 R8, R32, R2, R56 ;  /* 0x000000022008723c */ /* 0x001fe20000001838 */
[----:B------:R-:W-:Y:S01]  /*a7040*/  IMAD.MOV.U32 R0, RZ, RZ, R5 ;  /* 0x000000ffff007224 */ /* 0x000fe200078e0005 */
[----:B------:R-:W-:-:S02]  /*a7050*/  F2FP.F16.E5M2.UNPACK_B R6, R54.H1 ;  /* 0x00000036ff06723e */ /* 0x000fc400030004ff */
[----:B------:R-:W-:Y:S02]  /*a7060*/  F2FP.F16.E5M2.UNPACK_B R7, R55.H1 ;  /* 0x00000037ff07723e */ /* 0x000fe400030004ff */
[----:B------:R0:W-:Y:S04]  /*a7070*/  STL [R1+0x4f18], R0 ;  /* 0x004f180001007387 */ /* 0x0001e80000100800 */
[----:B------:R-:W-:Y:S04]  /*a7080*/  STL [R1+0x10c], R3 ;  /* 0x00010c0301007387 */ /* 0x000fe80000100800 */
[----:B------:R-:W-:Y:S01]  /*a7090*/  STL [R1+0x100], R6 ;  /* 0x0001000601007387 */ /* 0x000fe20000100800 */
[----:B0-----:R-:W-:-:S08]  /*a70a0*/  IMAD.MOV.U32 R0, RZ, RZ, R3 ;  /* 0x000000ffff007224 */ /* 0x001fd000078e0003 */
[----:B------:R0:W-:Y:S04]  /*a70b0*/  STL.64 [R1+0x200], R8 ;  /* 0x0002000801007387 */ /* 0x0001e80000100a00 */
[----:B------:R1:W-:Y:S04]  /*a70c0*/  STL.64 [R1+0x208], R10 ;  /* 0x0002080a01007387 */ /* 0x0003e80000100a00 */
[----:B------:R2:W-:Y:S04]  /*a70d0*/  STL [R1+0x4f1c], R0 ;  /* 0x004f1c0001007387 */ /* 0x0005e80000100800 */
[----:B------:R-:W-:Y:S04]  /*a70e0*/  STL [R1+0x104], R7 ;  /* 0x0001040701007387 */ /* 0x000fe80000100800 */
[----:B0-----:R-:W4:Y:S04]  /*a70f0*/  LDL.LU R8, [R1+0x2d0] ;  /* 0x0002d00001087983 */ /* 0x001f280000300800 */
[----:B------:R-:W4:Y:S01]  /*a7100*/  LDL.LU R9, [R1+0x2d4] ;  /* 0x0002d40001097983 */ /* 0x000f220000300800 */
[----:B---3--:R-:W-:-:S02]  /*a7110*/  F2FP.F16.E5M2.UNPACK_B R4, R60.H1 ;  /* 0x0000003cff04723e */ /* 0x008fc400030004ff */
[----:B------:R-:W-:-:S03]  /*a7120*/  F2FP.F16.E5M2.UNPACK_B R5, R61.H1 ;  /* 0x0000003dff05723e */ /* 0x000fc600030004ff */
[----:B------:R-:W-:Y:S04]  /*a7130*/  STL [R1+0xf8], R4 ;  /* 0x0000f80401007387 */ /* 0x000fe80000100800 */
[----:B-1----:R-:W4:Y:S04]  /*a7140*/  LDL.LU R10, [R1+0x2d8] ;  /* 0x0002d800010a7983 */ /* 0x002f280000300800 */
[----:B------:R-:W-:Y:S04]  /*a7150*/  STL [R1+0xfc], R5 ;  /* 0x0000fc0501007387 */ /* 0x000fe80000100800 */
        /* <DEDUP_REMOVED lines=39> */
[----:B--2---:R-:W-:-:S05]  /*a73d0*/  IMAD.MOV.U32 R0, RZ, RZ, R7 ;  /* 0x000000ffff007224 */ /* 0x004fca00078e0007 */
[----:B------:R0:W-:Y:S02]  /*a73e0*/  STL [R1+0x4f20], R0 ;  /* 0x004f200001007387 */ /* 0x0001e40000100800 */
[----:B0-----:R-:W-:Y:S01]  /*a73f0*/  IMAD.MOV.U32 R0, RZ, RZ, R5 ;  /* 0x000000ffff007224 */ /* 0x001fe200078e0005 */
[----:B-----5:R-:W-:Y:S07]  /*a7400*/  HMMA.16816.F32 R28, R32, R6, R48 ;  /* 0x00000006201c723c */ /* 0x020fee0000001830 */
[----:B----4-:R-:W-:-:S02]  /*a7410*/  F2FP.F16.E5M2.UNPACK_B R6, R40.H1 ;  /* 0x00000028ff06723e */ /* 0x010fc400030004ff */
[----:B---3--:R-:W-:-:S07]  /*a7420*/  F2FP.F16.E5M2.UNPACK_B R7, R41.H1 ;  /* 0x00000029ff07723e */ /* 0x008fce00030004ff */
[C---:B------:R-:W-:Y:S07]  /*a7430*/  HMMA.16816.F32 R24, R32.reuse, R6, R24 ;  /* 0x000000062018723c */ /* 0x040fee0000001818 */
[----:B------:R-:W-:Y:S04]  /*a7440*/  STL.64 [R1+0x220], R28 ;  /* 0x0002201c01007387 */ /* 0x000fe80000100a00 */
[----:B------:R0:W-:Y:S02]  /*a7450*/  STL.64 [R1+0x228], R30 ;  /* 0x0002281e01007387 */ /* 0x0001e40000100a00 */
[----:B0-----:R-:W-:Y:S02]  /*a7460*/  HMMA.16816.F32 R28, R32, R4, R36 ;  /* 0x00000004201c723c */ /* 0x001fe40000001824 */
[----:B------:R-:W-:Y:S05]  /*a7470*/  STL [R1+0xf0], R6 ;  /* 0x0000f00601007387 */ /* 0x000fea0000100800 */
[----:B------:R-:W-:-:S02]  /*a7480*/  F2FP.F16.E5M2.UNPACK_B R4, R18.H1 ;  /* 0x00000012ff04723e */ /* 0x000fc400030004ff */
[----:B------:R-:W-:Y:S02]  /*a7490*/  F2FP.F16.E5M2.UNPACK_B R5, R19.H1 ;  /* 0x00000013ff05723e */ /* 0x000fe400030004ff */
[----:B------:R-:W-:Y:S02]  /*a74a0*/  F2FP.F16.E5M2.UNPACK_B R2, R2.H1 ;  /* 0x00000002ff02723e */ /* 0x000fe400030004ff */
[----:B------:R-:W-:-:S03]  /*a74b0*/  F2FP.F16.E5M2.UNPACK_B R3, R3.H1 ;  /* 0x00000003ff03723e */ /* 0x000fc600030004ff */
[C---:B------:R-:W-:Y:S07]  /*a74c0*/  HMMA.16816.F32 R20, R32.reuse, R4, R20 ;  /* 0x000000042014723c */ /* 0x040fee0000001814 */
[----:B------:R-:W-:Y:S04]  /*a74d0*/  STL.64 [R1+0x250], R28 ;  /* 0x0002501c01007387 */ /* 0x000fe80000100a00 */
[----:B------:R-:W-:Y:S04]  /*a74e0*/  STL.64 [R1+0x258], R30 ;  /* 0x0002581e01007387 */ /* 0x000fe80000100a00 */
[----:B------:R0:W-:Y:S04]  /*a74f0*/  STL [R1+0x4f24], R0 ;  /* 0x004f240001007387 */ /* 0x0001e80000100800 */
[----:B------:R-:W-:Y:S04]  /*a7500*/  STL [R1+0xf4], R7 ;  /* 0x0000f40701007387 */ /* 0x000fe80000100800 */
[----:B------:R1:W-:Y:S04]  /*a7510*/  STL [R1+0xe8], R4 ;  /* 0x0000e80401007387 */ /* 0x0003e80000100800 */
[----:B------:R-:W-:Y:S04]  /*a7520*/  STL.64 [R1+0x270], R24 ;  /* 0x0002701801007387 */ /* 0x000fe80000100a00 */
[----:B------:R-:W-:Y:S04]  /*a7530*/  STL.64 [R1+0x278], R26 ;  /* 0x0002781a01007387 */ /* 0x000fe80000100a00 */
[----:B------:R2:W-:Y:S01]  /*a7540*/  STL [R1+0xec], R5 ;  /* 0x0000ec0501007387 */ /* 0x0005e20000100800 */
[----:B------:R-:W-:Y:S01]  /*a7550*/  HMMA.16816.F32 R12, R32, R2, R12 ;  /* 0x00000002200c723c */ /* 0x000fe2000000180c */
[----:B0-----:R-:W-:Y:S01]  /*a7560*/  IMAD.MOV.U32 R0, RZ, RZ, R5 ;  /* 0x000000ffff007224 */ /* 0x001fe200078e0005 */
[----:B-1----:R-:W-:-:S02]  /*a7570*/  F2FP.F16.E5M2.UNPACK_B R4, R16.H1 ;  /* 0x00000010ff04723e */ /* 0x002fc400030004ff */
[----:B--2---:R-:W-:-:S07]  /*a7580*/  F2FP.F16.E5M2.UNPACK_B R5, R17.H1 ;  /* 0x00000011ff05723e */ /* 0x004fce00030004ff */
[----:B------:R-:W-:Y:S01]  /*a7590*/  HMMA.16816.F32 R8, R32, R4, R8 ;  /* 0x000000042008723c */ /* 0x000fe20000001808 */
[----:B------:R0:W-:Y:S04]  /*a75a0*/  STL [R1+0xe0], R2 ;  /* 0x0000e00201007387 */ /* 0x0001e80000100800 */
[----:B------:R-:W-:Y:S04]  /*a75b0*/  STL.64 [R1+0x290], R20 ;  /* 0x0002901401007387 */ /* 0x000fe80000100a00 */
[----:B------:R-:W-:Y:S04]  /*a75c0*/  STL.64 [R1+0x298], R22 ;  /* 0x0002981601007387 */ /* 0x000fe80000100a00 */
[----:B------:R1:W-:Y:S04]  /*a75d0*/  STL [R1+0x4f28], R0 ;  /* 0x004f280001007387 */ /* 0x0003e80000100800 */
[----:B------:R2:W-:Y:S04]  /*a75e0*/  STL [R1+0xe4], R3 ;  /* 0x0000e40301007387 */ /* 0x0005e80000100800 */
[----:B------:R-:W-:Y:S04]  /*a75f0*/  STL [R1+0xd8], R4 ;  /* 0x0000d80401007387 */ /* 0x000fe80000100800 */
[----:B------:R-:W-:Y:S04]  /*a7600*/  STL.64 [R1+0x2b0], R12 ;  /* 0x0002b00c01007387 */ /* 0x000fe80000100a00 */
[----:B------:R-:W-:Y:S01]  /*a7610*/  STL.64 [R1+0x2b8], R14 ;  /* 0x0002b80e01007387 */ /* 0x000fe20000100a00 */
[----:B0-----:R-:W-:Y:S01]  /*a7620*/  F2FP.F16.E5M2.UNPACK_B R2, R52.H1 ;  /* 0x00000034ff02723e */ /* 0x001fe200030004ff */
[----:B-1----:R-:W-:Y:S01]  /*a7630*/  IMAD.MOV.U32 R0, RZ, RZ, R3 ;  /* 0x000000ffff007224 */ /* 0x002fe200078e0003 */
[----:B--2---:R-:W-:-:S04]  /*a7640*/  F2FP.F16.E5M2.UNPACK_B R3, R53.H1 ;  /* 0x00000035ff03723e */ /* 0x004fc800030004ff */
[----:B------:R-:W-:Y:S04]  /*a7650*/  STL [R1+0x4f2c], R0 ;  /* 0x004f2c0001007387 */ /* 0x000fe80000100800 */
        /* <DEDUP_REMOVED lines=8> */
[----:B------:R-:W-:Y:S04]  /*a76e0*/  STL [R1+0x4f30], R0 ;  /* 0x004f300001007387 */ /* 0x000fe80000100800 */
[----:B------:R-:W-:Y:S04]  /*a76f0*/  STL [R1+0xd4], R3 ;  /* 0x0000d40301007387 */ /* 0x000fe80000100800 */
[----:B------:R-:W-:Y:S01]  /*a7700*/  STL [R1+0xc8], R6 ;  /* 0x0000c80601007387 */ /* 0x000fe20000100800 */
[----:B------:R-:W-:-:S02]  /*a7710*/  F2FP.F16.E5M2.UNPACK_B R4, R60.H1 ;  /* 0x0000003cff04723e */ /* 0x000fc400030004ff */
[----:B------:R-:W-:-:S06]  /*a7720*/  F2FP.F16.E5M2.UNPACK_B R5, R61.H1 ;  /* 0x0000003dff05723e */ /* 0x000fcc00030004ff */
[----:B------:R0:W-:Y:S04]  /*a7730*/  STL.64 [R1+0x2f0], R8 ;  /* 0x0002f00801007387 */ /* 0x0001e80000100a00 */
[----:B------:R1:W-:Y:S04]  /*a7740*/  STL.64 [R1+0x2f8], R10 ;  /* 0x0002f80a01007387 */ /* 0x0003e80000100a00 */
[----:B------:R-:W-:Y:S04]  /*a7750*/  STL [R1+0xcc], R7 ;  /* 0x0000cc0701007387 */ /* 0x000fe80000100800 */
[----:B------:R-:W2:Y:S04]  /*a7760*/  LDL.LU R12, [R1+0x1cf8] ;  /* 0x001cf800010c7983 */ /* 0x000ea80000300800 */
[----:B0-----:R-:W3:Y:S04]  /*a7770*/  LDL.LU R8, [R1+0x390] ;  /* 0x0003900001087983 */ /* 0x001ee80000300800 */
[----:B------:R-:W-:Y:S04]  /*a7780*/  STL [R1+0xc0], R4 ;  /* 0x0000c00401007387 */ /* 0x000fe80000100800 */
[----:B------:R-:W3:Y:S04]  /*a7790*/  LDL.LU R9, [R1+0x394] ;  /* 0x0003940001097983 */ /* 0x000ee80000300800 */
[----:B------:R-:W-:Y:S04]  /*a77a0*/  STL [R1+0xc4], R5 ;  /* 0x0000c40501007387 */ /* 0x000fe80000100800 */
[----:B-1----:R-:W3:Y:S04]  /*a77b0*/  LDL.LU R10, [R1+0x398] ;  /* 0x00039800010a7983 */ /* 0x002ee80000300800 */
        /* <DEDUP_REMOVED lines=36> */
[----:B------:R-:W-:-:S05]  /*a7a00*/  IMAD.MOV.U32 R0, RZ, RZ, R7 ;  /* 0x000000ffff007224 */ /* 0x000fca00078e0007 */
[----:B------:R0:W-:Y:S02]  /*a7a10*/  STL [R1+0x4f34], R0 ;  /* 0x004f340001007387 */ /* 0x0001e40000100800 */
[----:B0-----:R-:W-:Y:S01]  /*a7a20*/  IMAD.MOV.U32 R0, RZ, RZ, R5 ;  /* 0x000000ffff007224 */ /* 0x001fe200078e0005 */
[----:B----4-:R-:W-:-:S15]  /*a7a30*/  HMMA.16816.F32 R28, R32, R6, R40 ;  /* 0x00000006201c723c */ /* 0x010fde0000001828 */
[----:B------:R-:W-:-:S08]  /*a7a40*/  NOP ;  /* 0x0000000000007918 */ /* 0x000fd00000000000 */
[----:B------:R-:W-:Y:S04]  /*a7a50*/  STL.64 [R1+0x310], R28 ;  /* 0x0003101c01007387 */ /* 0x000fe80000100a00 */
[----:B------:R3:W-:Y:S02]  /*a7a60*/  STL.64 [R1+0x318], R30 ;  /* 0x0003181e01007387 */ /* 0x0007e40000100a00 */
[----:B---3--:R-:W-:Y:S01]  /*a7a70*/  HMMA.16816.F32 R28, R32, R4, R36 ;  /* 0x00000004201c723c */ /* 0x008fe20000001824 */
[----:B-----5:R-:W-:Y:S02]  /*a7a80*/  F2FP.F16.E5M2.UNPACK_B R6, R26.H1 ;  /* 0x0000001aff06723e */ /* 0x020fe400030004ff */
[----:B--2---:R-:W-:-:S03]  /*a7a90*/  F2FP.F16.E5M2.UNPACK_B R7, R27.H1 ;  /* 0x0000001bff07723e */ /* 0x004fc600030004ff */
[----:B------:R0:W-:Y:S01]  /*a7aa0*/  STL [R1+0xb8], R6 ;  /* 0x0000b80601007387 */ /* 0x0001e20000100800 */
[----:B------:R-:W-:Y:S02]  /*a7ab0*/  F2FP.F16.E5M2.UNPACK_B R4, R24.H1 ;  /* 0x00000018ff04723e */ /* 0x000fe400030004ff */
[----:B------:R-:W-:Y:S01]  /*a7ac0*/  F2FP.F16.E5M2.UNPACK_B R5, R25.H1 ;  /* 0x00000019ff05723e */ /* 0x000fe200030004ff */
[----:B------:R-:W-:Y:S07]  /*a7ad0*/  HMMA.16816.F32 R20, R32, R6, R20 ;  /* 0x000000062014723c */ /* 0x000fee0000001814 */
[----:B0-----:R-:W-:-:S06]  /*a7ae0*/  F2FP.F16.E5M2.UNPACK_B R6, R14.H1 ;  /* 0x0000000eff06723e */ /* 0x001fcc00030004ff */
[----:B------:R-:W-:Y:S04]  /*a7af0*/  STL.64 [R1+0x330], R28 ;  /* 0x0003301c01007387 */ /* 0x000fe80000100a00 */
[----:B------:R-:W-:Y:S04]  /*a7b00*/  STL.64 [R1+0x338], R30 ;  /* 0x0003381e01007387 */ /* 0x000fe80000100a00 */
[----:B------:R0:W-:Y:S04]  /*a7b10*/  STL [R1+0x4f38], R0 ;  /* 0x004f380001007387 */ /* 0x0001e80000100800 */
[----:B------:R1:W-:Y:S01]  /*a7b20*/  STL [R1+0xbc], R7 ;  /* 0x0000bc0701007387 */ /* 0x0003e20000100800 */
[----:B------:R-:W-:Y:S01]  /*a7b30*/  HMMA.16816.F32 R16, R32, R4, R16 ;  /* 0x000000042010723c */ /* 0x000fe20000001810 */
[----:B0-----:R-:W-:Y:S01]  /*a7b40*/  IMAD.MOV.U32 R0, RZ, RZ, R7 ;  /* 0x000000ffff007224 */ /* 0x001fe200078e0007 */
[----:B-1----:R-:W-:-:S07]  /*a7b50*/  F2FP.F16.E5M2.UNPACK_B R7, R15.H1 ;  /* 0x0000000fff07723e */ /* 0x002fce00030004ff */
[----:B------:R-:W-:Y:S01]  /*a7b60*/  HMMA.16816.F32 R8, R32, R6, R8 ;  /* 0x000000062008723c */ /* 0x000fe20000001808 */
[----:B------:R0:W-:Y:S04]  /*a7b70*/  STL [R1+0xb0], R4 ;  /* 0x0000b00401007387 */ /* 0x0001e80000100800 */
[----:B------:R-:W-:Y:S04]  /*a7b80*/  STL.64 [R1+0x350], R20 ;  /* 0x0003501401007387 */ /* 0x000fe80000100a00 */
[----:B------:R-:W-:Y:S04]  /*a7b90*/  STL.64 [R1+0x358], R22 ;  /* 0x0003581601007387 */ /* 0x000fe80000100a00 */
[----:B------:R-:W-:Y:S04]  /*a7ba0*/  STL [R1+0x4f3c], R0 ;  /* 0x004f3c0001007387 */ /* 0x000fe80000100800 */
[----:B------:R1:W-:Y:S04]  /*a7bb0*/  STL [R1+0xb4], R5 ;  /* 0x0000b40501007387 */ /* 0x0003e80000100800 */
[----:B------:R-:W-:Y:S04]  /*a7bc0*/  STL [R1+0xa8], R6 ;  /* 0x0000a80601007387 */ /* 0x000fe80000100800 */
[----:B------:R-:W-:Y:S04]  /*a7bd0*/  STL.64 [R1+0x440], R16 ;  /* 0x0004401001007387 */ /* 0x000fe80000100a00 */
[----:B------:R-:W-:Y:S01]  /*a7be0*/  STL.64 [R1+0x448], R18 ;  /* 0x0004481201007387 */ /* 0x000fe20000100a00 */
[----:B0-----:R-:W-:-:S03]  /*a7bf0*/  F2FP.F16.E5M2.UNPACK_B R4, R12.H1 ;  /* 0x0000000cff04723e */ /* 0x001fc600030004ff */
[----:B------:R-:W-:Y:S01]  /*a7c00*/  STL [R1+0xac], R7 ;  /* 0x0000ac0701007387 */ /* 0x000fe20000100800 */
[----:B-1----:R-:W-:-:S03]  /*a7c10*/  F2FP.F16.E5M2.UNPACK_B R5, R13.H1 ;  /* 0x0000000dff05723e */ /* 0x002fc600030004ff */
        /* <DEDUP_REMOVED lines=9> */
[----:B------:R-:W-:Y:S09]  /*a7cb0*/  STL [R1+0x98], R2 ;  /* 0x0000980201007387 */ /* 0x000ff20000100800 */
        /* <DEDUP_REMOVED lines=9> */
[----:B------:R0:W-:Y:S04]  /*a7d50*/  STL.64 [R1+0x5b0], R8 ;  /* 0x0005b00801007387 */ /* 0x0001e80000100a00 */
[----:B------:R1:W-:Y:S04]  /*a7d60*/  STL.64 [R1+0x5b8], R10 ;  /* 0x0005b80a01007387 */ /* 0x0003e80000100a00 */
[----:B------:R-:W2:Y:S04]  /*a7d70*/  LDL.LU R2, [R1+0x1d78] ;  /* 0x001d780001027983 */ /* 0x000ea80000300800 */
[----:B------:R-:W-:Y:S04]  /*a7d80*/  STL [R1+0x94], R7 ;  /* 0x0000940701007387 */ /* 0x000fe80000100800 */
        /* <DEDUP_REMOVED lines=42> */
[----:B------:R-:W-:Y:S01]  /*a8030*/  STL [R1+0x4f48], R0 ;  /* 0x004f480001007387 */ /* 0x000fe20000100800 */
[----:B---3--:R-:W-:Y:S01]  /*a8040*/  HMMA.16816.F32 R28, R32, R6, R40 ;  /* 0x00000006201c723c */ /* 0x008fe20000001828 */
[----:B-----5:R-:W-:-:S02]  /*a8050*/  F2FP.F16.E5M2.UNPACK_B R4, R44.H1 ;  /* 0x0000002cff04723e */ /* 0x020fc400030004ff */
[----:B--2---:R-:W-:-:S03]  /*a8060*/  F2FP.F16.E5M2.UNPACK_B R5, R45.H1 ;  /* 0x0000002dff05723e */ /* 0x004fc600030004ff */
[----:B------:R-:W-:-:S15]  /*a8070*/  STL [R1+0x88], R4 ;  /* 0x0000880401007387 */ /* 0x000fde0000100800 */
[----:B------:R-:W-:-:S02]  /*a8080*/  NOP ;  /* 0x0000000000007918 */ /* 0x000fc40000000000 */
[----:B------:R-:W-:Y:S04]  /*a8090*/  STL.64 [R1+0x600], R28 ;  /* 0x0006001c01007387 */ /* 0x000fe80000100a00 */
[----:B------:R4:W-:Y:S02]  /*a80a0*/  STL.64 [R1+0x608], R30 ;  /* 0x0006081e01007387 */ /* 0x0009e40000100a00 */
[----:B----4-:R-:W-:Y:S01]  /*a80b0*/  HMMA.16816.F32 R28, R32, R4, R36 ;  /* 0x00000004201c723c */ /* 0x010fe20000001824 */
[----:B------:R-:W-:Y:S02]  /*a80c0*/  F2FP.F16.E5M2.UNPACK_B R6, R26.H1 ;  /* 0x0000001aff06723e */ /* 0x000fe400030004ff */
[----:B------:R-:W-:-:S03]  /*a80d0*/  F2FP.F16.E5M2.UNPACK_B R7, R27.H1 ;  /* 0x0000001bff07723e */ /* 0x000fc600030004ff */
[----:B------:R-:W-:Y:S01]  /*a80e0*/  IMAD.MOV.U32 R0, RZ, RZ, R5 ;  /* 0x000000ffff007224 */ /* 0x000fe200078e0005 */
[----:B------:R0:W-:Y:S04]  /*a80f0*/  STL [R1+0x8c], R5 ;  /* 0x00008c0501007387 */ /* 0x0001e80000100800 */
[----:B------:R1:W-:Y:S01]  /*a8100*/  STL [R1+0x80], R6 ;  /* 0x0000800601007387 */ /* 0x0003e20000100800 */
[----:B------:R-:W-:Y:S01]  /*a8110*/  F2FP.F16.E5M2.UNPACK_B R4, R24.H1 ;  /* 0x00000018ff04723e */ /* 0x000fe200030004ff */
[----:B------:R-:W-:Y:S01]  /*a8120*/  HMMA.16816.F32 R20, R32, R6, R20 ;  /* 0x000000062014723c */ /* 0x000fe20000001814 */
[----:B0-----:R-:W-:-:S06]  /*a8130*/  F2FP.F16.E5M2.UNPACK_B R5, R25.H1 ;  /* 0x00000019ff05723e */ /* 0x001fcc00030004ff */
[----:B-1----:R-:W-:-:S03]  /*a8140*/  F2FP.F16.E5M2.UNPACK_B R6, R14.H1 ;  /* 0x0000000eff06723e */ /* 0x002fc600030004ff */
        /* <DEDUP_REMOVED lines=28> */
[----:B------:R-:W-:Y:S01]  /*a8310*/  STL [R1+0x60], R2 ;  /* 0x0000600201007387 */ /* 0x000fe20000100800 */
[----:B------:R-:W-:-:S12]  /*a8320*/  IMAD.MOV.U32 R0, RZ, RZ, R5 ;  /* 0x000000ffff007224 */ /* 0x000fd800078e0005 */
[----:B------:R-:W-:Y:S04]  /*a8330*/  STL.64 [R1+0x4a0], R8 ;  /* 0x0004a00801007387 */ /* 0x000fe80000100a00 */
[----:B------:R0:W-:Y:S02]  /*a8340*/  STL.64 [R1+0x4a8], R10 ;  /* 0x0004a80a01007387 */ /* 0x0001e40000100a00 */
[----:B0-----:R-:W-:Y:S01]  /*a8350*/  HMMA.16816.F32 R8, R32, R2, R56 ;  /* 0x000000022008723c */ /* 0x001fe20000001838 */
[----:B------:R-:W-:Y:S01]  /*a8360*/  F2FP.F16.E5M2.UNPACK_B R4, R60.H1 ;  /* 0x0000003cff04723e */ /* 0x000fe200030004ff */
[----:B------:R-:W-:Y:S04]  /*a8370*/  STL [R1+0x4f58], R0 ;  /* 0x004f580001007387 */ /* 0x000fe80000100800 */
[----:B------:R-:W-:Y:S01]  /*a8380*/  STL [R1+0x64], R3 ;  /* 0x0000640301007387 */ /* 0x000fe20000100800 */
[----:B------:R-:W-:-:S03]  /*a8390*/  F2FP.F16.E5M2.UNPACK_B R5, R61.H1 ;  /* 0x0000003dff05723e */ /* 0x000fc600030004ff */
[----:B------:R-:W-:-:S13]  /*a83a0*/  STL [R1+0x58], R4 ;  /* 0x0000580401007387 */ /* 0x000fda0000100800 */
        /* <DEDUP_REMOVED lines=8> */
[----:B0-----:R-:W4:Y:S04]  /*a8430*/  LDL.LU R8, [R1+0x5a0] ;  /* 0x0005a00001087983 */ /* 0x001f280000300800 */
[----:B------:R-:W4:Y:S04]  /*a8440*/  LDL.LU R9, [R1+0x5a4] ;  /* 0x0005a40001097983 */ /* 0x000f280000300800 */
[----:B-1----:R-:W4:Y:S04]  /*a8450*/  LDL.LU R10, [R1+0x5a8] ;  /* 0x0005a800010a7983 */ /* 0x002f280000300800 */
        /* <DEDUP_REMOVED lines=32> */
[----:B------:R-:W-:-:S03]  /*a8660*/  IMAD.MOV.U32 R0, RZ, RZ, R3 ;  /* 0x000000ffff007224 */ /* 0x000fc600078e0003 */
        /* <DEDUP_REMOVED lines=9> */
[----:B--2---:R-:W-:Y:S01]  /*a8700*/  HMMA.16816.F32 R28, R32, R4, R48 ;  /* 0x00000004201c723c */ /* 0x004fe20000001830 */
[----:B---3--:R-:W-:-:S02]  /*a8710*/  F2FP.F16.E5M2.UNPACK_B R6, R6.H1 ;  /* 0x00000006ff06723e */ /* 0x008fc400030004ff */
[----:B----4-:R-:W-:-:S03]  /*a8720*/  F2FP.F16.E5M2.UNPACK_B R7, R7.H1 ;  /* 0x00000007ff07723e */ /* 0x010fc600030004ff */
[----:B------:R-:W-:-:S15]  /*a8730*/  STL [R1+0x50], R6 ;  /* 0x0000500601007387 */ /* 0x000fde0000100800 */
[----:B------:R-:W-:-:S02]  /*a8740*/  NOP ;  /* 0x0000000000007918 */ /* 0x000fc40000000000 */
[----:B------:R-:W-:Y:S04]  /*a8750*/  STL.64 [R1+0x4e0], R28 ;  /* 0x0004e01c01007387 */ /* 0x000fe80000100a00 */
[----:B------:R5:W-:Y:S02]  /*a8760*/  STL.64 [R1+0x4e8], R30 ;  /* 0x0004e81e01007387 */ /* 0x000be40000100a00 */
[----:B-----5:R-:W-:Y:S01]  /*a8770*/  HMMA.16816.F32 R28, R32, R6, R40 ;  /* 0x00000006201c723c */ /* 0x020fe20000001828 */
[----:B------:R-:W-:Y:S02]  /*a8780*/  F2FP.F16.E5M2.UNPACK_B R4, R44.H1 ;  /* 0x0000002cff04723e */ /* 0x000fe400030004ff */
[----:B------:R-:W-:-:S03]  /*a8790*/  F2FP.F16.E5M2.UNPACK_B R5, R45.H1 ;  /* 0x0000002dff05723e */ /* 0x000fc600030004ff */
[----:B------:R-:W-:Y:S04]  /*a87a0*/  STL [R1+0x54], R7 ;  /* 0x0000540701007387 */ /* 0x000fe80000100800 */
[----:B------:R-:W-:Y:S01]  /*a87b0*/  STL [R1+0x48], R4 ;  /* 0x0000480401007387 */ /* 0x000fe20000100800 */
[----:B------:R-:W-:-:S12]  /*a87c0*/  IMAD.MOV.U32 R0, RZ, RZ, R7 ;  /* 0x000000ffff007224 */ /* 0x000fd800078e0007 */
[----:B------:R-:W-:Y:S04]  /*a87d0*/  STL.64 [R1+0x500], R28 ;  /* 0x0005001c01007387 */ /* 0x000fe80000100a00 */
[----:B------:R0:W-:Y:S02]  /*a87e0*/  STL.64 [R1+0x508], R30 ;  /* 0x0005081e01007387 */ /* 0x0001e40000100a00 */
[C---:B0-----:R-:W-:Y:S01]  /*a87f0*/  HMMA.16816.F32 R28, R32.reuse, R4, R36 ;  /* 0x00000004201c723c */ /* 0x041fe20000001824 */
[----:B------:R-:W-:Y:S02]  /*a8800*/  F2FP.F16.E5M2.UNPACK_B R6, R26.H1 ;  /* 0x0000001aff06723e */ /* 0x000fe400030004ff */
[----:B------:R-:W-:Y:S01]  /*a8810*/  F2FP.F16.E5M2.UNPACK_B R7, R27.H1 ;  /* 0x0000001bff07723e */ /* 0x000fe200030004ff */
[----:B------:R-:W-:Y:S04]  /*a8820*/  STL [R1+0x4f60], R0 ;  /* 0x004f600001007387 */ /* 0x000fe80000100800 */
[----:B------:R0:W-:Y:S04]  /*a8830*/  STL [R1+0x4c], R5 ;  /* 0x00004c0501007387 */ /* 0x0001e80000100800 */
[----:B------:R1:W-:Y:S01]  /*a8840*/  STL [R1+0x40], R6 ;  /* 0x0000400601007387 */ /* 0x0003e20000100800 */
[----:B------:R-:W-:Y:S01]  /*a8850*/  F2FP.F16.E5M2.UNPACK_B R4, R24.H1 ;  /* 0x00000018ff04723e */ /* 0x000fe200030004ff */
[----:B------:R-:W-:Y:S01]  /*a8860*/  HMMA.16816.F32 R20, R32, R6, R20 ;  /* 0x000000062014723c */ /* 0x000fe20000001814 */
[----:B0-----:R-:W-:-:S05]  /*a8870*/  F2FP.F16.E5M2.UNPACK_B R5, R25.H1 ;  /* 0x00000019ff05723e */ /* 0x001fca00030004ff */
[----:B------:R-:W-:Y:S01]  /*a8880*/  IMAD.MOV.U32 R0, RZ, RZ, R7 ;  /* 0x000000ffff007224 */ /* 0x000fe200078e0007 */
[----:B-1----:R-:W-:Y:S02]  /*a8890*/  F2FP.F16.E5M2.UNPACK_B R6, R14.H1 ;  /* 0x0000000eff06723e */ /* 0x002fe400030004ff */
[----:B------:R-:W-:Y:S04]  /*a88a0*/  STL.64 [R1+0x530], R28 ;  /* 0x0005301c01007387 */ /* 0x000fe80000100a00 */
[----:B------:R-:W-:Y:S04]  /*a88b0*/  STL.64 [R1+0x538], R30 ;  /* 0x0005381e01007387 */ /* 0x000fe80000100a00 */
[----:B------:R0:W-:Y:S01]  /*a88c0*/  STL [R1+0x44], R7 ;  /* 0x0000440701007387 */ /* 0x0001e20000100800 */
[----:B------:R-:W-:Y:S01]  /*a88d0*/  HMMA.16816.F32 R16, R32, R4, R16 ;  /* 0x000000042010723c */ /* 0x000fe20000001810 */
[----:B0-----:R-:W-:-:S07]  /*a88e0*/  F2FP.F16.E5M2.UNPACK_B R7, R15.H1 ;  /* 0x0000000fff07723e */ /* 0x001fce00030004ff */
        /* <DEDUP_REMOVED lines=14> */
[----:B------:R-:W-:Y:S04]  /*a89d0*/  STL.64 [R1+0x5a8], R10 ;  /* 0x0005a80a01007387 */ /* 0x000fe80000100a00 */
[----:B------:R0:W-:Y:S02]  /*a89e0*/  STL [R1+0x2c], R5 ;  /* 0x00002c0501007387 */ /* 0x0001e40000100800 */
[----:B0-----:R-:W-:Y:S01]  /*a89f0*/  HMMA.16816.F32 R4, R32, R4, R52 ;  /* 0x000000042004723c */ /* 0x001fe20000001834 */
[----:B------:R-:W-:-:S02]  /*a8a00*/  F2FP.F16.E5M2.UNPACK_B R2, R2.H1 ;  /* 0x00000002ff02723e */ /* 0x000fc400030004ff */
[----:B------:R-:W-:-:S03]  /*a8a10*/  F2FP.F16.E5M2.UNPACK_B R3, R3.H1 ;  /* 0x00000003ff03723e */ /* 0x000fc600030004ff */
[----:B------:R-:W-:-:S15]  /*a8a20*/  STL [R1+0x20], R2 ;  /* 0x0000200201007387 */ /* 0x000fde0000100800 */
[----:B------:R-:W-:-:S02]  /*a8a30*/  NOP ;  /* 0x0000000000007918 */ /* 0x000fc40000000000 */
[----:B------:R-:W-:Y:S04]  /*a8a40*/  STL.64 [R1+0x5d0], R4 ;  /* 0x0005d00401007387 */ /* 0x000fe80000100a00 */
[----:B------:R0:W-:Y:S02]  /*a8a50*/  STL.64 [R1+0x5d8], R6 ;  /* 0x0005d80601007387 */ /* 0x0001e40000100a00 */
[----:B0-----:R-:W-:Y:S01]  /*a8a60*/  HMMA.16816.F32 R4, R32, R2, R56 ;  /* 0x000000022004723c */ /* 0x001fe20000001838 */
[----:B------:R-:W-:-:S05]  /*a8a70*/  F2FP.F16.E5M2.UNPACK_B R28, R60.H1 ;  /* 0x0000003cff1c723e */ /* 0x000fca00030004ff */
[----:B------:R-:W-:Y:S01]  /*a8a80*/  STL [R1+0x24], R3 ;  /* 0x0000240301007387 */ /* 0x000fe20000100800 */
[----:B------:R-:W-:-:S03]  /*a8a90*/  F2FP.F16.E5M2.UNPACK_B R29, R61.H1 ;  /* 0x0000003dff1d723e */ /* 0x000fc600030004ff */
[----:B------:R-:W2:-:S13]  /*a8aa0*/  LDL.LU R16, [R1+0x710] ;  /* 0x0007100001107983 */ /* 0x000e9a0000300800 */
[----:B------:R0:W-:Y:S04]  /*a8ab0*/  STL.64 [R1+0x5f0], R4 ;  /* 0x0005f00401007387 */ /* 0x0001e80000100a00 */
[----:B------:R-:W-:Y:S04]  /*a8ac0*/  STL.64 [R1+0x5f8], R6 ;  /* 0x0005f80601007387 */ /* 0x000fe80000100a00 */
[----:B------:R-:W-:Y:S04]  /*a8ad0*/  STL [R1+0x18], R28 ;  /* 0x0000181c01007387 */ /* 0x000fe80000100800 */
[----:B------:R-:W2:Y:S04]  /*a8ae0*/  LDL.LU R17, [R1+0x714] ;  /* 0x0007140001117983 */ /* 0x000ea80000300800 */
[----:B------:R-:W-:Y:S04]  /*a8af0*/  STL [R1+0x1c], R29 ;  /* 0x00001c1d01007387 */ /* 0x000fe80000100800 */
[----:B------:R-:W3:Y:S04]  /*a8b00*/  LDL.LU R18, [R1+0x718] ;  /* 0x0007180001127983 */ /* 0x000ee80000300800 */
[----:B------:R-:W3:Y:S04]  /*a8b10*/  LDL.LU R19, [R1+0x71c] ;  /* 0x00071c0001137983 */ /* 0x000ee80000300800 */
[----:B---3--:R-:W-:Y:S04]  /*a8b20*/  STL.64 [R1+0x4f90], R18 ;  /* 0x004f901201007387 */ /* 0x008fe80000100a00 */
[----:B--2---:R1:W-:Y:S04]  /*a8b30*/  STL.64 [R1+0x4f88], R16 ;  /* 0x004f881001007387 */ /* 0x0043e80000100a00 */
        /* <DEDUP_REMOVED lines=50> */
[----:B----4-:R-:W-:Y:S03]  /*a8e60*/  HMMA.16816.F32 R28, R32, R28, R16 ;  /* 0x0000001c201c723c */ /* 0x010fe60000001810 */
[----:B------:R-:W4:Y:S04]  /*a8e70*/  LDL.LU.64 R18, [R1+0x4f90] ;  /* 0x004f900001127983 */ /* 0x000f280000300a00 */
[----:B------:R-:W4:Y:S01]  /*a8e80*/  LDL.LU.64 R16, [R1+0x4f88] ;  /* 0x004f880001107983 */ /* 0x000f220000300a00 */
[----:B--2---:R-:W-:-:S02]  /*a8e90*/  F2FP.F16.E5M2.UNPACK_B R4, R4.H1 ;  /* 0x00000004ff04723e */ /* 0x004fc400030004ff */
[----:B---3--:R-:W-:-:S03]  /*a8ea0*/  F2FP.F16.E5M2.UNPACK_B R5, R5.H1 ;  /* 0x00000005ff05723e */ /* 0x008fc600030004ff */
[----:B------:R-:W-:Y:S10]  /*a8eb0*/  STL [R1+0x10], R4 ;  /* 0x0000100401007387 */ /* 0x000ff40000100800 */
[----:B------:R-:W-:Y:S04]  /*a8ec0*/  STL.64 [R1+0x620], R28 ;  /* 0x0006201c01007387 */ /* 0x000fe80000100a00 */
[----:B------:R5:W-:Y:S02]  /*a8ed0*/  STL.64 [R1+0x628], R30 ;  /* 0x0006281e01007387 */ /* 0x000be40000100a00 */
[----:B-----5:R-:W-:Y:S01]  /*a8ee0*/  HMMA.16816.F32 R28, R32, R4, R48 ;  /* 0x00000004201c723c */ /* 0x020fe20000001830 */
[----:B------:R-:W-:-:S02]  /*a8ef0*/  F2FP.F16.E5M2.UNPACK_B R6, R6.H1 ;  /* 0x00000006ff06723e */ /* 0x000fc400030004ff */
[----:B------:R-:W-:-:S03]  /*a8f00*/  F2FP.F16.E5M2.UNPACK_B R7, R7.H1 ;  /* 0x00000007ff07723e */ /* 0x000fc600030004ff */
[----:B------:R-:W-:Y:S04]  /*a8f10*/  STL [R1+0x14], R5 ;  /* 0x0000140501007387 */ /* 0x000fe80000100800 */
[----:B------:R-:W-:-:S13]  /*a8f20*/  STL [R1+0x8], R6 ;  /* 0x0000080601007387 */ /* 0x000fda0000100800 */
[----:B------:R-:W-:Y:S04]  /*a8f30*/  STL.64 [R1+0x640], R28 ;  /* 0x0006401c01007387 */ /* 0x000fe80000100a00 */
[----:B------:R0:W-:Y:S02]  /*a8f40*/  STL.64 [R1+0x648], R30 ;  /* 0x0006481e01007387 */ /* 0x0001e40000100a00 */
[----:B0-----:R-:W-:Y:S01]  /*a8f50*/  HMMA.16816.F32 R28, R32, R6, R40 ;  /* 0x00000006201c723c */ /* 0x001fe20000001828 */
[----:B------:R-:W-:Y:S02]  /*a8f60*/  F2FP.F16.E5M2.UNPACK_B R4, R44.H1 ;  /* 0x0000002cff04723e */ /* 0x000fe400030004ff */
[----:B------:R-:W-:-:S03]  /*a8f70*/  F2FP.F16.E5M2.UNPACK_B R5, R45.H1 ;  /* 0x0000002dff05723e */ /* 0x000fc600030004ff */
[----:B------:R-:W-:Y:S04]  /*a8f80*/  STL [R1+0xc], R7 ;  /* 0x00000c0701007387 */ /* 0x000fe80000100800 */
[----:B------:R-:W-:-:S13]  /*a8f90*/  STL [R1], R4 ;  /* 0x0000000401007387 */ /* 0x000fda0000100800 */
[----:B------:R-:W-:Y:S04]  /*a8fa0*/  STL.64 [R1+0x670], R28 ;  /* 0x0006701c01007387 */ /* 0x000fe80000100a00 */
[----:B------:R-:W-:Y:S04]  /*a8fb0*/  STL.64 [R1+0x678], R30 ;  /* 0x0006781e01007387 */ /* 0x000fe80000100a00 */
[----:B------:R0:W-:Y:S02]  /*a8fc0*/  STL [R1+0x4], R5 ;  /* 0x0000040501007387 */ /* 0x0001e40000100800 */
[----:B0-----:R-:W-:Y:S01]  /*a8fd0*/  HMMA.16816.F32 R4, R32, R4, R36 ;  /* 0x000000042004723c */ /* 0x001fe20000001824 */
[----:B------:R-:W-:-:S02]  /*a8fe0*/  F2FP.F16.E5M2.UNPACK_B R60, R60.H1 ;  /* 0x0000003cff3c723e */ /* 0x000fc400030004ff */
[----:B------:R-:W-:Y:S02]  /*a8ff0*/  F2FP.F16.E5M2.UNPACK_B R61, R61.H1 ;  /* 0x0000003dff3d723e */ /* 0x000fe400030004ff */
[----:B------:R-:W-:-:S15]  /*a9000*/  F2FP.F16.E5M2.UNPACK_B R58, R58.H1 ;  /* 0x0000003aff3a723e */ /* 0x000fde00030004ff */
[----:B------:R-:W-:-:S03]  /*a9010*/  NOP ;  /* 0x0000000000007918 */ /* 0x000fc60000000000 */
[----:B------:R-:W-:Y:S04]  /*a9020*/  STL.64 [R1+0x690], R4 ;  /* 0x0006900401007387 */ /* 0x000fe80000100a00 */
[----:B------:R0:W-:Y:S02]  /*a9030*/  STL.64 [R1+0x698], R6 ;  /* 0x0006980601007387 */ /* 0x0001e40000100a00 */
[----:B0-----:R-:W-:Y:S01]  /*a9040*/  HMMA.16816.F32 R4, R32, R60, R24 ;  /* 0x0000003c2004723c */ /* 0x001fe20000001818 */
[----:B------:R-:W-:-:S05]  /*a9050*/  F2FP.F16.E5M2.UNPACK_B R59, R59.H1 ;  /* 0x0000003bff3b723e */ /* 0x000fca00030004ff */
[----:B------:R-:W-:Y:S01]  /*a9060*/  STL.64 [R1+0x4ca8], R60 ;  /* 0x004ca83c01007387 */ /* 0x000fe20000100a00 */
[----:B------:R-:W-:-:S15]  /*a9070*/  F2FP.F16.E5M2.UNPACK_B R56, R56.H1 ;  /* 0x00000038ff38723e */ /* 0x000fde00030004ff */
[----:B------:R-:W-:-:S01]  /*a9080*/  NOP ;  /* 0x0000000000007918 */ /* 0x000fc20000000000 */
[----:B------:R-:W-:Y:S04]  /*a9090*/  STL.64 [R1+0x6c0], R4 ;  /* 0x0006c00401007387 */ /* 0x000fe80000100a00 */
[----:B------:R0:W-:Y:S02]  /*a90a0*/  STL.64 [R1+0x6c8], R6 ;  /* 0x0006c80601007387 */ /* 0x0001e40000100a00 */
[----:B0-----:R-:W-:Y:S01]  /*a90b0*/  HMMA.16816.F32 R4, R32, R58, R20 ;  /* 0x0000003a2004723c */ /* 0x001fe20000001814 */
[----:B------:R-:W-:Y:S02]  /*a90c0*/  F2FP.F16.E5M2.UNPACK_B R57, R57.H1 ;  /* 0x00000039ff39723e */ /* 0x000fe400030004ff */
[----:B------:R-:W-:Y:S02]  /*a90d0*/  F2FP.F16.E5M2.UNPACK_B R54, R54.H1 ;  /* 0x00000036ff36723e */ /* 0x000fe400030004ff */
[----:B------:R-:W-:-:S02]  /*a90e0*/  F2FP.F16.E5M2.UNPACK_B R55, R55.H1 ;  /* 0x00000037ff37723e */ /* 0x000fc400030004ff */
[----:B------:R-:W-:Y:S02]  /*a90f0*/  F2FP.F16.E5M2.UNPACK_B R2, R2.H1 ;  /* 0x00000002ff02723e */ /* 0x000fe400030004ff */
[----:B------:R-:W-:-:S03]  /*a9100*/  F2FP.F16.E5M2.UNPACK_B R3, R3.H1 ;  /* 0x00000003ff03723e */ /* 0x000fc600030004ff */
[C---:B------:R-:W-:Y:S06]  /*a9110*/  HMMA.16816.F32 R12, R32.reuse, R54, R12 ;  /* 0x00000036200c723c */ /* 0x040fec000000180c */
[C---:B------:R-:W-:Y:S05]  /*a9120*/  HMMA.16816.F32 R8, R32.reuse, R2, R8 ;  /* 0x000000022008723c */ /* 0x040fea0000001808 */
[----:B------:R-:W-:Y:S04]  /*a9130*/  STL.64 [R1+0x6e0], R4 ;  /* 0x0006e00401007387 */ /* 0x000fe80000100a00 */
[----:B------:R4:W-:Y:S04]  /*a9140*/  STL.64 [R1+0x6e8], R6 ;  /* 0x0006e80601007387 */ /* 0x0009e80000100a00 */
[----:B------:R-:W-:Y:S04]  /*a9150*/  STL.64 [R1+0x4ca0], R58 ;  /* 0x004ca03a01007387 */ /* 0x000fe80000100a00 */
[----:B------:R0:W-:Y:S01]  /*a9160*/  STL.64 [R1+0x4c98], R56 ;  /* 0x004c983801007387 */ /* 0x0001e20000100a00 */
[----:B----4-:R-:W-:-:S15]  /*a9170*/  HMMA.16816.F32 R4, R32, R56, R16 ;  /* 0x000000382004723c */ /* 0x010fde0000001810 */
[----:B------:R-:W-:-:S08]  /*a9180*/  NOP ;  /* 0x0000000000007918 */ /* 0x000fd00000000000 */
[----:B------:R-:W-:Y:S04]  /*a9190*/  STL.64 [R1+0x6f0], R4 ;  /* 0x0006f00401007387 */ /* 0x000fe80000100a00 */
[----:B------:R1:W-:Y:S04]  /*a91a0*/  STL.64 [R1+0x6f8], R6 ;  /* 0x0006f80601007387 */ /* 0x0003e80000100a00 */
[----:B------:R-:W-:Y:S04]  /*a91b0*/  STL [R1+0x4f68], R55 ;  /* 0x004f683701007387 */ /* 0x000fe80000100800 */
[----:B------:R-:W-:Y:S04]  /*a91c0*/  STL.64 [R1+0x710], R12 ;  /* 0x0007100c01007387 */ /* 0x000fe80000100a00 */
[----:B------:R-:W-:Y:S04]  /*a91d0*/  STL.64 [R1+0x718], R14 ;  /* 0x0007180e01007387 */ /* 0x000fe80000100a00 */
[----:B------:R-:W2:Y:S04]  /*a91e0*/  LDL.LU R20, [R1+0x830] ;  /* 0x0008300001147983 */ /* 0x000ea80000300800 */
[----:B------:R3:W-:Y:S04]  /*a91f0*/  STL.64 [R1+0x730], R8 ;  /* 0x0007300801007387 */ /* 0x0007e80000100a00 */
[----:B------:R4:W-:Y:S04]  /*a9200*/  STL.64 [R1+0x738], R10 ;  /* 0x0007380a01007387 */ /* 0x0009e80000100a00 */
[----:B------:R-:W2:Y:S04]  /*a9210*/  LDL.LU R21, [R1+0x834] ;  /* 0x0008340001157983 */ /* 0x000ea80000300800 */
[----:B------:R-:W2:Y:S04]  /*a9220*/  LDL.LU R22, [R1+0x838] ;  /* 0x0008380001167983 */ /* 0x000ea80000300800 */
[----:B------:R-:W2:Y:S04]  /*a9230*/  LDL.LU R23, [R1+0x83c] ;  /* 0x00083c0001177983 */ /* 0x000ea80000300800 */
        /* <DEDUP_REMOVED lines=8> */
[----:B0-----:R-:W5:Y:S04]  /*a92c0*/  LDL.LU R56, [R1+0x770] ;  /* 0x0007700001387983 */ /* 0x001f680000300800 */
[----:B------:R-:W5:Y:S04]  /*a92d0*/  LDL.LU R57, [R1+0x774] ;  /* 0x0007740001397983 */ /* 0x000f680000300800 */
[----:B------:R-:W5:Y:S04]  /*a92e0*/  LDL.LU R58, [R1+0x778] ;  /* 0x00077800013a7983 */ /* 0x000f680000300800 */
[----:B------:R-:W5:Y:S04]  /*a92f0*/  LDL.LU R59, [R1+0x77c] ;  /* 0x00077c00013b7983 */ /* 0x000f680000300800 */
[----:B-1----:R-:W2:Y:S04]  /*a9300*/  LDL.LU R6, [R1+0x1ea8] ;  /* 0x001ea80001067983 */ /* 0x002ea80000300800 */
[----:B------:R-:W2:Y:S04]  /*a9310*/  LDL.LU R7, [R1+0x1eac] ;  /* 0x001eac0001077983 */ /* 0x000ea80000300800 */
[----:B---3--:R-:W3:Y:S04]  /*a9320*/  LDL.LU R8, [R1+0x1eb8] ;  /* 0x001eb80001087983 */ /* 0x008ee80000300800 */
[----:B------:R-:W3:Y:S04]  /*a9330*/  LDL.LU R9, [R1+0x1ebc] ;  /* 0x001ebc0001097983 */ /* 0x000ee80000300800 */
[----:B------:R-:W3:Y:S04]  /*a9340*/  LDL.LU R44, [R1+0x790] ;  /* 0x00079000012c7983 */ /* 0x000ee80000300800 */
[----:B------:R-:W3:Y:S04]  /*a9350*/  LDL.LU R45, [R1+0x794] ;  /* 0x00079400012d7983 */ /* 0x000ee80000300800 */
[----:B------:R-:W3:Y:S04]  /*a9360*/  LDL.LU R46, [R1+0x798] ;  /* 0x00079800012e7983 */ /* 0x000ee80000300800 */
[----:B------:R-:W3:Y:S04]  /*a9370*/  LDL.LU R47, [R1+0x79c] ;  /* 0x00079c00012f7983 */ /* 0x000ee80000300800 */
        /* <DEDUP_REMOVED lines=19> */
[----:B------:R-:W-:Y:S01]  /*a94b0*/  F2FP.F16.E5M2.UNPACK_B R5, R53.H1 ;  /* 0x00000035ff05723e */ /* 0x000fe200030004ff */
[----:B------:R-:W4:Y:S04]  /*a94c0*/  LDL.LU R52, [R1+0x1f18] ;  /* 0x001f180001347983 */ /* 0x000f280000300800 */
[----:B------:R-:W4:Y:S04]  /*a94d0*/  LDL.LU R53, [R1+0x1f1c] ;  /* 0x001f1c0001357983 */ /* 0x000f280000300800 */
[----:B------:R-:W4:Y:S04]  /*a94e0*/  LDL.LU R24, [R1+0x850] ;  /* 0x0008500001187983 */ /* 0x000f280000300800 */
[----:B------:R-:W4:Y:S04]  /*a94f0*/  LDL.LU R25, [R1+0x854] ;  /* 0x0008540001197983 */ /* 0x000f280000300800 */
[----:B------:R-:W4:Y:S04]  /*a9500*/  LDL.LU R26, [R1+0x858] ;  /* 0x00085800011a7983 */ /* 0x000f280000300800 */
[----:B------:R-:W4:Y:S04]  /*a9510*/  LDL.LU R27, [R1+0x85c] ;  /* 0x00085c00011b7983 */ /* 0x000f280000300800 */
[----:B------:R-:W-:Y:S01]  /*a9520*/  STL.64 [R1+0x4cf0], R2 ;  /* 0x004cf00201007387 */ /* 0x000fe20000100a00 */
[----:B-----5:R-:W-:Y:S01]  /*a9530*/  HMMA.16816.F32 R56, R32, R4, R56 ;  /* 0x000000042038723c */ /* 0x020fe20000001838 */
[----:B--2---:R-:W-:-:S02]  /*a9540*/  F2FP.F16.E5M2.UNPACK_B R6, R6.H1 ;  /* 0x00000006ff06723e */ /* 0x004fc400030004ff */
[----:B------:R-:W-:Y:S02]  /*a9550*/  F2FP.F16.E5M2.UNPACK_B R7, R7.H1 ;  /* 0x00000007ff07723e */ /* 0x000fe400030004ff */
[----:B---3--:R-:W-:Y:S02]  /*a9560*/  F2FP.F16.E5M2.UNPACK_B R8, R8.H1 ;  /* 0x00000008ff08723e */ /* 0x008fe400030004ff */
[----:B------:R-:W-:-:S03]  /*a9570*/  F2FP.F16.E5M2.UNPACK_B R9, R9.H1 ;  /* 0x00000009ff09723e */ /* 0x000fc600030004ff */
[----:B------:R-:W-:-:S13]  /*a9580*/  HMMA.16816.F32 R44, R32, R6, R44 ;  /* 0x00000006202c723c */ /* 0x000fda000000182c */
[----:B------:R-:W-:Y:S04]  /*a9590*/  STL.64 [R1+0x750], R56 ;  /* 0x0007503801007387 */ /* 0x000fe80000100a00 */
[----:B------:R-:W-:Y:S04]  /*a95a0*/  STL.64 [R1+0x758], R58 ;  /* 0x0007583a01007387 */ /* 0x000fe80000100a00 */
[----:B------:R-:W-:Y:S04]  /*a95b0*/  STL.64 [R1+0x4c90], R6 ;  /* 0x004c900601007387 */ /* 0x000fe80000100a00 */
[----:B------:R0:W-:Y:S02]  /*a95c0*/  STL.64 [R1+0x4c88], R4 ;  /* 0x004c880401007387 */ /* 0x0001e40000100a00 */
[----:B0-----:R-:W-:Y:S01]  /*a95d0*/  HMMA.16816.F32 R4, R32, R8, R28 ;  /* 0x000000082004723c */ /* 0x001fe2000000181c */
[----:B----4-:R-:W-:-:S02]  /*a95e0*/  F2FP.F16.E5M2.UNPACK_B R10, R10.H1 ;  /* 0x0000000aff0a723e */ /* 0x010fc400030004ff */
        /* <DEDUP_REMOVED lines=14> */
[----:B------:R-:W-:Y:S02]  /*a96d0*/  F2FP.F16.E5M2.UNPACK_B R15, R15.H1 ;  /* 0x0000000fff0f723e */ /* 0x000fe400030004ff */
[----:B------:R-:W-:-:S15]  /*a96e0*/  F2FP.F16.E5M2.UNPACK_B R16, R16.H1 ;  /* 0x00000010ff10723e */ /* 0x000fde00030004ff */
[----:B------:R-:W-:-:S03]  /*a96f0*/  NOP ;  /* 0x0000000000007918 */ /* 0x000fc60000000000 */
[----:B------:R-:W-:Y:S04]  /*a9700*/  STL.64 [R1+0x7f0], R4 ;  /* 0x0007f00401007387 */ /* 0x000fe80000100a00 */
[----:B------:R0:W-:Y:S02]  /*a9710*/  STL.64 [R1+0x7f8], R6 ;  /* 0x0007f80601007387 */ /* 0x0001e40000100a00 */
[----:B0-----:R-:W-:Y:S01]  /*a9720*/  HMMA.16816.F32 R4, R32, R14, R36 ;  /* 0x0000000e2004723c */ /* 0x001fe20000001824 */
[----:B------:R-:W-:-:S05]  /*a9730*/  F2FP.F16.E5M2.UNPACK_B R17, R17.H1 ;  /* 0x00000011ff11723e */ /* 0x000fca00030004ff */
        /* <DEDUP_REMOVED lines=55> */
[----:B------:R-:W-:-:S03]  /*a9ab0*/  F2FP.F16.E5M2.UNPACK_B R20, R52.H1 ;  /* 0x00000034ff14723e */ /* 0x000fc600030004ff */
[----:B------:R-:W5:Y:S01]  /*a9ac0*/  LDL.LU R59, [R1+0x94c] ;  /* 0x00094c00013b7983 */ /* 0x000f620000300800 */
[----:B------:R-:W-:-:S03]  /*a9ad0*/  F2FP.F16.E5M2.UNPACK_B R21, R53.H1 ;  /* 0x00000035ff15723e */ /* 0x000fc600030004ff */
[----:B------:R-:W5:Y:S04]  /*a9ae0*/  LDL.LU R52, [R1+0x1f98] ;  /* 0x001f980001347983 */ /* 0x000f680000300800 */
[----:B------:R-:W5:Y:S04]  /*a9af0*/  LDL.LU R53, [R1+0x1f9c] ;  /* 0x001f9c0001357983 */ /* 0x000f680000300800 */
[----:B------:R-:W-:Y:S04]  /*a9b00*/  STL.64 [R1+0x4c80], R18 ;  /* 0x004c801201007387 */ /* 0x000fe80000100a00 */
[----:B------:R0:W-:Y:S04]  /*a9b10*/  STL.64 [R1+0x4c78], R16 ;  /* 0x004c781001007387 */ /* 0x0001e80000100a00 */
[----:B0-----:R-:W5:Y:S04]  /*a9b20*/  LDL.LU R16, [R1+0x8b0] ;  /* 0x0008b00001107983 */ /* 0x001f680000300800 */
[----:B------:R-:W5:Y:S04]  /*a9b30*/  LDL.LU R17, [R1+0x8b4] ;  /* 0x0008b40001117983 */ /* 0x000f680000300800 */
[----:B------:R-:W5:Y:S04]  /*a9b40*/  LDL.LU R18, [R1+0x8b8] ;  /* 0x0008b80001127983 */ /* 0x000f680000300800 */
[----:B------:R-:W5:Y:S01]  /*a9b50*/  LDL.LU R19, [R1+0x8bc] ;  /* 0x0008bc0001137983 */ /* 0x000f620000300800 */
[----:B--2---:R-:W-:-:S02]  /*a9b60*/  F2FP.F16.E5M2.UNPACK_B R22, R22.H1 ;  /* 0x00000016ff16723e */ /* 0x004fc400030004ff */
[----:B---3--:R-:W-:Y:S01]  /*a9b70*/  F2FP.F16.E5M2.UNPACK_B R23, R23.H1 ;  /* 0x00000017ff17723e */ /* 0x008fe200030004ff */
[C---:B----4-:R-:W-:Y:S06]  /*a9b80*/  HMMA.16816.F32 R44, R32.reuse, R20, R44 ;  /* 0x00000014202c723c */ /* 0x050fec000000182c */
[----:B-----5:R-:W-:-:S15]  /*a9b90*/  HMMA.16816.F32 R28, R32, R22, R28 ;  /* 0x00000016201c723c */ /* 0x020fde000000181c */
[----:B------:R-:W-:-:S02]  /*a9ba0*/  NOP ;  /* 0x0000000000007918 */ /* 0x000fc40000000000 */
[----:B------:R-:W-:Y:S04]  /*a9bb0*/  STL.64 [R1+0x8d0], R44 ;  /* 0x0008d02c01007387 */ /* 0x000fe80000100a00 */
[----:B------:R0:W-:Y:S04]  /*a9bc0*/  STL.64 [R1+0x8d8], R46 ;  /* 0x0008d82e01007387 */ /* 0x0001e80000100a00 */
[----:B0-----:R-:W2:Y:S04]  /*a9bd0*/  LDL.LU.64 R46, [R1+0x4f80] ;  /* 0x004f8000012e7983 */ /* 0x001ea80000300a00 */
[----:B------:R-:W-:Y:S04]  /*a9be0*/  STL.64 [R1+0x890], R28 ;  /* 0x0008901c01007387 */ /* 0x000fe80000100a00 */
[----:B------:R0:W-:Y:S04]  /*a9bf0*/  STL.64 [R1+0x898], R30 ;  /* 0x0008981e01007387 */ /* 0x0001e80000100a00 */
[----:B0-----:R-:W3:Y:S04]  /*a9c00*/  LDL.LU.64 R30, [R1+0x4f78] ;  /* 0x004f7800011e7983 */ /* 0x001ee80000300a00 */
[----:B------:R-:W4:Y:S01]  /*a9c10*/  LDL.LU.64 R28, [R1+0x4f70] ;  /* 0x004f7000011c7983 */ /* 0x000f220000300a00 */
[----:B------:R-:W-:-:S02]  /*a9c20*/  F2FP.F16.E5M2.UNPACK_B R24, R24.H1 ;  /* 0x00000018ff18723e */ /* 0x000fc400030004ff */
[----:B------:R-:W-:Y:S02]  /*a9c30*/  F2FP.F16.E5M2.UNPACK_B R25, R25.H1 ;  /* 0x00000019ff19723e */ /* 0x000fe400030004ff */
[----:B------:R-:W-:Y:S02]  /*a9c40*/  F2FP.F16.E5M2.UNPACK_B R26, R26.H1 ;  /* 0x0000001aff1a723e */ /* 0x000fe400030004ff */
[----:B------:R-:W-:Y:S02]  /*a9c50*/  F2FP.F16.E5M2.UNPACK_B R27, R27.H1 ;  /* 0x0000001bff1b723e */ /* 0x000fe400030004ff */
[----:B------:R-:W-:Y:S02]  /*a9c60*/  F2FP.F16.E5M2.UNPACK_B R36, R36.H1 ;  /* 0x00000024ff24723e */ /* 0x000fe400030004ff */
[----:B------:R-:W-:Y:S01]  /*a9c70*/  F2FP.F16.E5M2.UNPACK_B R37, R37.H1 ;  /* 0x00000025ff25723e */ /* 0x000fe200030004ff */
[----:B------:R-:W-:Y:S01]  /*a9c80*/  HMMA.16816.F32 R16, R32, R24, R16 ;  /* 0x000000182010723c */ /* 0x000fe20000001810 */
[----:B------:R-:W-:-:S02]  /*a9c90*/  F2FP.F16.E5M2.UNPACK_B R38, R38.H1 ;  /* 0x00000026ff26723e */ /* 0x000fc400030004ff */
[----:B------:R-:W-:-:S03]  /*a9ca0*/  F2FP.F16.E5M2.UNPACK_B R39, R39.H1 ;  /* 0x00000027ff27723e */ /* 0x000fc600030004ff */
[C---:B------:R-:W-:Y:S06]  /*a9cb0*/  HMMA.16816.F32 R12, R32.reuse, R26, R12 ;  /* 0x0000001a200c723c */ /* 0x040fec000000180c */
[C---:B------:R-:W-:Y:S06]  /*a9cc0*/  HMMA.16816.F32 R8, R32.reuse, R36, R8 ;  /* 0x000000242008723c */ /* 0x040fec0000001808 */
[----:B------:R-:W-:Y:S01]  /*a9cd0*/  HMMA.16816.F32 R4, R32, R38, R4 ;  /* 0x000000262004723c */ /* 0x000fe20000001804 */
[----:B------:R-:W-:Y:S04]  /*a9ce0*/  STL.64 [R1+0x4c60], R22 ;  /* 0x004c601601007387 */ /* 0x000fe80000100a00 */
[----:B------:R-:W-:Y:S01]  /*a9cf0*/  STL.64 [R1+0x4c58], R20 ;  /* 0x004c581401007387 */ /* 0x000fe20000100a00 */
[----:B------:R-:W-:-:S02]  /*a9d00*/  F2FP.F16.E5M2.UNPACK_B R40, R40.H1 ;  /* 0x00000028ff28723e */ /* 0x000fc400030004ff */
[----:B------:R-:W-:Y:S01]  /*a9d10*/  F2FP.F16.E5M2.UNPACK_B R41, R41.H1 ;  /* 0x00000029ff29723e */ /* 0x000fe200030004ff */
        /* <DEDUP_REMOVED lines=18> */
[----:B0-----:R-:W-:-:S15]  /*a9e40*/  HMMA.16816.F32 R4, R32, R42, R48 ;  /* 0x0000002a2004723c */ /* 0x001fde0000001830 */
[----:B------:R-:W-:-:S08]  /*a9e50*/  NOP ;  /* 0x0000000000007918 */ /* 0x000fd00000000000 */
        /* <DEDUP_REMOVED lines=15> */
[----:B----4-:R-:W-:-:S03]  /*a9f50*/  IMAD.MOV.U32 R11, RZ, RZ, R28 ;  /* 0x000000ffff0b7224 */ /* 0x010fc600078e001c */
[----:B------:R-:W5:Y:S01]  /*a9f60*/  LDL.LU R28, [R1+0x456c] ;  /* 0x00456c00011c7983 */ /* 0x000f620000300800 */
[----:B------:R-:W-:-:S03]  /*a9f70*/  IMAD.MOV.U32 R10, RZ, RZ, R29 ;  /* 0x000000ffff0a7224 */ /* 0x000fc600078e001d */
[----:B------:R-:W4:Y:S04]  /*a9f80*/  LDL.LU R0, [R1+0x4578] ;  /* 0x0045780001007983 */ /* 0x000f280000300800 */
[----:B------:R-:W4:Y:S01]  /*a9f90*/  LDL.LU R29, [R1+0x4574] ;  /* 0x00457400011d7983 */ /* 0x000f220000300800 */
[----:B---3--:R-:W-:-:S03]  /*a9fa0*/  IMAD.MOV.U32 R3, RZ, RZ, R30 ;  /* 0x000000ffff037224 */ /* 0x008fc600078e001e */
[----:B------:R-:W3:Y:S01]  /*a9fb0*/  LDL.LU R8, [R1+0x4580] ;  /* 0x0045800001087983 */ /* 0x000ee20000300800 */
[----:B--2---:R-:W-:-:S03]  /*a9fc0*/  IMAD.MOV.U32 R61, RZ, RZ, R46 ;  /* 0x000000ffff3d7224 */ /* 0x004fc600078e002e */
[----:B------:R-:W3:Y:S01]  /*a9fd0*/  LDL.LU R30, [R1+0x457c] ;  /* 0x00457c00011e7983 */ /* 0x000ee20000300800 */
[----:B------:R-:W-:-:S03]  /*a9fe0*/  IMAD.MOV.U32 R60, RZ, RZ, R47 ;  /* 0x000000ffff3c7224 */ /* 0x000fc600078e002f */
[----:B------:R-:W2:Y:S04]  /*a9ff0*/  LDL.LU R46, [R1+0x1fa8] ;  /* 0x001fa800012e7983 */ /* 0x000ea80000300800 */
[----:B------:R-:W3:Y:S01]  /*aa000*/  LDL.LU R47, [R1+0x1fac] ;  /* 0x001fac00012f7983 */ /* 0x000ee20000300800 */
[----:B------:R-:W-:-:S03]  /*aa010*/  IMAD.MOV.U32 R2, RZ, RZ, R31 ;  /* 0x000000ffff027224 */ /* 0x000fc600078e001f */
[----:B------:R-:W3:Y:S04]  /*aa020*/  LDL.LU R9, [R1+0x4588] ;  /* 0x0045880001097983 */ /* 0x000ee80000300800 */
[----:B------:R-:W3:Y:S04]  /*aa030*/  LDL.LU R31, [R1+0x4584] ;  /* 0x00458400011f7983 */ /* 0x000ee80000300800 */
[----:B------:R-:W3:Y:S04]  /*aa040*/  LDL.LU R48, [R1+0x1fb8] ;  /* 0x001fb80001307983 */ /* 0x000ee80000300800 */
[----:B------:R-:W3:Y:S04]  /*aa050*/  LDL.LU R49, [R1+0x1fbc] ;  /* 0x001fbc0001317983 */ /* 0x000ee80000300800 */
[----:B------:R-:W3:Y:S01]  /*aa060*/  LDL.LU R50, [R1+0x1fc8] ;  /* 0x001fc80001327983 */ /* 0x000ee20000300800 */
[----:B------:R-:W-:-:S03]  /*aa070*/  F2FP.F16.E5M2.UNPACK_B R44, R52.H1 ;  /* 0x00000034ff2c723e */ /* 0x000fc600030004ff */
[----:B------:R-:W3:Y:S01]  /*aa080*/  LDL.LU R51, [R1+0x1fcc] ;  /* 0x001fcc0001337983 */ /* 0x000ee20000300800 */
[----:B------:R-:W-:-:S03]  /*aa090*/  F2FP.F16.E5M2.UNPACK_B R45, R53.H1 ;  /* 0x00000035ff2d723e */ /* 0x000fc600030004ff */
        /* <DEDUP_REMOVED lines=18> */
[----:B------:R-:W-:Y:S04]  /*aa1c0*/  STL.64 [R1+0x4c30], R42 ;  /* 0x004c302a01007387 */ /* 0x000fe80000100a00 */
[----:B------:R0:W-:Y:S04]  /*aa1d0*/  STL.64 [R1+0x4c28], R40 ;  /* 0x004c282801007387 */ /* 0x0001e80000100a00 */
[----:B0-----:R-:W3:Y:S04]  /*aa1e0*/  LDL.LU R40, [R1+0x990] ;  /* 0x0009900001287983 */ /* 0x001ee80000300800 */
[----:B------:R-:W3:Y:S04]  /*aa1f0*/  LDL.LU R41, [R1+0x994] ;  /* 0x0009940001297983 */ /* 0x000ee80000300800 */
[----:B------:R-:W3:Y:S04]  /*aa200*/  LDL.LU R42, [R1+0x998] ;  /* 0x00099800012a7983 */ /* 0x000ee80000300800 */
[----:B------:R-:W3:Y:S01]  /*aa210*/  LDL.LU R43, [R1+0x99c] ;  /* 0x00099c00012b7983 */ /* 0x000ee20000300800 */
[----:B-----5:R-:W-:-:S03]  /*aa220*/  IMAD R28, R28, 0x100, R55 ;  /* 0x000001001c1c7824 */ /* 0x020fc600078e0237 */
[----:B------:R-:W5:Y:S01]  /*aa230*/  LDL.LU R55, [R1+0x4f68] ;  /* 0x004f680001377983 */ /* 0x000f620000300800 */
[----:B----4-:R-:W-:-:S03]  /*aa240*/  IMAD R29, R29, 0x100, R0 ;  /* 0x000001001d1d7824 */ /* 0x010fc600078e0200 */
[----:B------:R-:W4:Y:S01]  /*aa250*/  LDL.LU R0, [R1+0x4f64] ;  /* 0x004f640001007983 */ /* 0x000f220000300800 */
[----:B--2---:R-:W-:Y:S02]  /*aa260*/  F2FP.F16.E5M2.UNPACK_B R46, R46.H1 ;  /* 0x0000002eff2e723e */ /* 0x004fe400030004ff */
[----:B---3--:R-:W-:Y:S02]  /*aa270*/  F2FP.F16.E5M2.UNPACK_B R47, R47.H1 ;  /* 0x0000002fff2f723e */ /* 0x008fe400030004ff */
[----:B------:R-:W-:Y:S02]  /*aa280*/  F2FP.F16.E5M2.UNPACK_B R48, R48.H1 ;  /* 0x00000030ff30723e */ /* 0x000fe400030004ff */
[----:B------:R-:W-:Y:S02]  /*aa290*/  F2FP.F16.E5M2.UNPACK_B R49, R49.H1 ;  /* 0x00000031ff31723e */ /* 0x000fe400030004ff */
[----:B------:R-:W-:Y:S01]  /*aa2a0*/  F2FP.F16.E5M2.UNPACK_B R50, R50.H1 ;  /* 0x00000032ff32723e */ /* 0x000fe200030004ff */
[----:B------:R-:W-:Y:S01]  /*aa2b0*/  IMAD R30, R30, 0x100, R8 ;  /* 0x000001001e1e7824 */ /* 0x000fe200078e0208 */
[----:B------:R-:W-:Y:S01]  /*aa2c0*/  F2FP.F16.E5M2.UNPACK_B R51, R51.H1 ;  /* 0x00000033ff33723e */ /* 0x000fe200030004ff */
[----:B------:R-:W-:Y:S01]  /*aa2d0*/  IMAD R31, R31, 0x100, R9 ;  /* 0x000001001f1f7824 */ /* 0x000fe200078e0209 */
[C---:B------:R-:W-:Y:S06]  /*aa2e0*/  HMMA.16816.F32 R36, R32.reuse, R46, R36 ;  /* 0x0000002e2024723c */ /* 0x040fec0000001824 */
[----:B------:R-:W-:Y:S01]  /*aa2f0*/  HMMA.16816.F32 R24, R32, R48, R24 ;  /* 0x000000302018723c */ /* 0x000fe20000001818 */
[----:B------:R-:W-:-:S02]  /*aa300*/  F2FP.F16.E5M2.UNPACK_B R52, R52.H1 ;  /* 0x00000034ff34723e */ /* 0x000fc400030004ff */
[----:B------:R-:W-:Y:S02]  /*aa310*/  F2FP.F16.E5M2.UNPACK_B R53, R53.H1 ;  /* 0x00000035ff35723e */ /* 0x000fe400030004ff */
[----:B------:R-:W-:Y:S02]  /*aa320*/  F2FP.F16.E5M2.UNPACK_B R28, R28 ;  /* 0x0000001cff1c723e */ /* 0x000fe400020004ff */
[----:B------:R-:W-:Y:S02]  /*aa330*/  F2FP.F16.E5M2.UNPACK_B R29, R29 ;  /* 0x0000001dff1d723e */ /* 0x000fe400020004ff */
[----:B------:R-:W-:Y:S02]  /*aa340*/  F2FP.F16.E5M2.UNPACK_B R30, R30 ;  /* 0x0000001eff1e723e */ /* 0x000fe400020004ff */
[----:B------:R-:W-:Y:S01]  /*aa350*/  F2FP.F16.E5M2.UNPACK_B R31, R31 ;  /* 0x0000001fff1f723e */ /* 0x000fe200020004ff */
[C---:B------:R-:W-:Y:S06]  /*aa360*/  HMMA.16816.F32 R20, R32.reuse, R50, R20 ;  /* 0x000000322014723c */ /* 0x040fec0000001814 */
[----:B------:R-:W-:Y:S06]  /*aa370*/  HMMA.16816.F32 R16, R32, R52, R16 ;  /* 0x000000342010723c */ /* 0x000fec0000001810 */
[----:B------:R-:W-:Y:S06]  /*aa380*/  HMMA.16816.F32 R12, R28, R10, R12 ;  /* 0x0000000a1c0c723c */ /* 0x000fec000000180c */
[----:B------:R-:W-:Y:S06]  /*aa390*/  HMMA.16816.F32 R40, R32, R44, R40 ;  /* 0x0000002c2028723c */ /* 0x000fec0000001828 */
[C---:B------:R-:W-:Y:S06]  /*aa3a0*/  HMMA.16816.F32 R8, R28.reuse, R2, R4 ;  /* 0x000000021c08723c */ /* 0x040fec0000001804 */
[----:B------:R-:W-:Y:S11]  /*aa3b0*/  HMMA.16816.F32 R4, R28, R60, R56 ;  /* 0x0000003c1c04723c */ /* 0x000ff60000001838 */
        /* <DEDUP_REMOVED lines=12> */
[----:B-----5:R-:W-:Y:S04]  /*aa480*/  STL.64 [R1+0x4cd8], R54 ;  /* 0x004cd83601007387 */ /* 0x020fe80000100a00 */
[----:B------:R-:W-:Y:S04]  /*aa490*/  STL.64 [R1+0x4cd0], R52 ;  /* 0x004cd03401007387 */ /* 0x000fe80000100a00 */
[----:B------:R-:W-:Y:S04]  /*aa4a0*/  STL.64 [R1+0x1190], R16 ;  /* 0x0011901001007387 */ /* 0x000fe80000100a00 */
[----:B------:R-:W-:Y:S04]  /*aa4b0*/  STL.64 [R1+0x1198], R18 ;  /* 0x0011981201007387 */ /* 0x000fe80000100a00 */
[----:B------:R-:W-:Y:S04]  /*aa4c0*/  STL.64 [R1+0x1180], R12 ;  /* 0x0011800c01007387 */ /* 0x000fe80000100a00 */
[----:B------:R-:W-:Y:S04]  /*aa4d0*/  STL.64 [R1+0x1188], R14 ;  /* 0x0011880e01007387 */ /* 0x000fe80000100a00 */
[----:B------:R-:W2:Y:S04]  /*aa4e0*/  LDL R60, [R1+0x40] ;  /* 0x00004000013c7983 */ /* 0x000ea80000100800 */
[----:B------:R-:W-:Y:S04]  /*aa4f0*/  STL.64 [R1+0x1170], R8 ;  /* 0x0011700801007387 */ /* 0x000fe80000100a00 */
[----:B------:R-:W-:Y:S04]  /*aa500*/  STL.64 [R1+0x1178], R10 ;  /* 0x0011780a01007387 */ /* 0x000fe80000100a00 */
[----:B------:R0:W-:Y:S04]  /*aa510*/  STL.64 [R1+0x1160], R4 ;  /* 0x0011600401007387 */ /* 0x0001e80000100a00 */
[----:B------:R1:W-:Y:S01]  /*aa520*/  STL.64 [R1+0x1168], R6 ;  /* 0x0011680601007387 */ /* 0x0003e20000100a00 */
[----:B----4-:R-:W-:-:S03]  /*aa530*/  IMAD.MOV.U32 R61, RZ, RZ, R0 ;  /* 0x000000ffff3d7224 */ /* 0x010fc600078e0000 */
[----:B------:R-:W3:Y:S04]  /*aa540*/  LDL.LU R0, [R1+0x4f60] ;  /* 0x004f600001007983 */ /* 0x000ee80000300800 */
[----:B0-----:R-:W4:Y:S04]  /*aa550*/  LDL.LU R4, [R1+0xfc0] ;  /* 0x000fc00001047983 */ /* 0x001f280000300800 */
[----:B------:R-:W4:Y:S04]  /*aa560*/  LDL.LU R5, [R1+0xfc4] ;  /* 0x000fc40001057983 */ /* 0x000f280000300800 */
[----:B-1----:R-:W5:Y:S04]  /*aa570*/  LDL.LU R6, [R1+0xfc8] ;  /* 0x000fc80001067983 */ /* 0x002f680000300800 */
[----:B------:R-:W5:Y:S01]  /*aa580*/  LDL.LU R7, [R1+0xfcc] ;  /* 0x000fcc0001077983 */ /* 0x000f620000300800 */
[----:B---3--:R-:W-:-:S03]  /*aa590*/  IMAD.MOV.U32 R11, RZ, RZ, R0 ;  /* 0x000000ffff0b7224 */ /* 0x008fc600078e0000 */
[----:B-----5:R-:W-:Y:S04]  /*aa5a0*/  STL.64 [R1+0x4d70], R6 ;  /* 0x004d700601007387 */ /* 0x020fe80000100a00 */
[----:B----4-:R0:W-:Y:S04]  /*aa5b0*/  STL.64 [R1+0x4d68], R4 ;  /* 0x004d680401007387 */ /* 0x0101e80000100a00 */
        /* <DEDUP_REMOVED lines=11> */
[----:B------:R-:W5:Y:S04]  /*aa670*/  LDL.LU R24, [R1+0xff0] ;  /* 0x000ff00001187983 */ /* 0x000f680000300800 */
[----:B------:R-:W5:Y:S04]  /*aa680*/  LDL.LU R25, [R1+0xff4] ;  /* 0x000ff40001197983 */ /* 0x000f680000300800 */
[----:B------:R-:W3:Y:S04]  /*aa690*/  LDL.LU R26, [R1+0xff8] ;  /* 0x000ff800011a7983 */ /* 0x000ee80000300800 */
[----:B------:R-:W3:Y:S04]  /*aa6a0*/  LDL.LU R27, [R1+0xffc] ;  /* 0x000ffc00011b7983 */ /* 0x000ee80000300800 */
[----:B---3--:R-:W-:Y:S04]  /*aa6b0*/  STL.64 [R1+0x4d90], R26 ;  /* 0x004d901a01007387 */ /* 0x008fe80000100a00 */
[----:B-----5:R-:W-:Y:S04]  /*aa6c0*/  STL.64 [R1+0x4d88], R24 ;  /* 0x004d881801007387 */ /* 0x020fe80000100a00 */
[----:B------:R-:W3:Y:S01]  /*aa6d0*/  LDL R20, [R1+0x68] ;  /* 0x0000680001147983 */ /* 0x000ee20000100800 */
[----:B----4-:R-:W-:-:S03]  /*aa6e0*/  IMAD.MOV.U32 R21, RZ, RZ, R0 ;  /* 0x000000ffff157224 */ /* 0x010fc600078e0000 */
[----:B------:R-:W4:Y:S04]  /*aa6f0*/  LDL.LU R0, [R1+0x4f54] ;  /* 0x004f540001007983 */ /* 0x000f280000300800 */
[----:B--2---:R-:W-:Y:S04]  /*aa700*/  STL.64 [R1+0x4da0], R22 ;  /* 0x004da01601007387 */ /* 0x004fe80000100a00 */
[----:B---3--:R2:W-:Y:S04]  /*aa710*/  STL.64 [R1+0x4d98], R20 ;  /* 0x004d981401007387 */ /* 0x0085e80000100a00 */
[----:B------:R-:W3:Y:S04]  /*aa720*/  LDL.LU R36, [R1+0x1000] ;  /* 0x0010000001247983 */ /* 0x000ee80000300800 */
[----:B------:R-:W3:Y:S04]  /*aa730*/  LDL.LU R37, [R1+0x1004] ;  /* 0x0010040001257983 */ /* 0x000ee80000300800 */
[----:B------:R-:W5:Y:S04]  /*aa740*/  LDL.LU R38, [R1+0x1008] ;  /* 0x0010080001267983 */ /* 0x000f680000300800 */
[----:B------:R-:W5:Y:S01]  /*aa750*/  LDL.LU R39, [R1+0x100c] ;  /* 0x00100c0001277983 */ /* 0x000f620000300800 */
[----:B----4-:R-:W-:-:S03]  /*aa760*/  IMAD.MOV.U32 R41, RZ, RZ, R0 ;  /* 0x000000ffff297224 */ /* 0x010fc600078e0000 */
[----:B-----5:R4:W-:Y:S04]  /*aa770*/  STL.64 [R1+0x4db0], R38 ;  /* 0x004db02601007387 */ /* 0x0209e80000100a00 */
[----:B---3--:R-:W-:Y:S04]  /*aa780*/  STL.64 [R1+0x4da8], R36 ;  /* 0x004da82401007387 */ /* 0x008fe80000100a00 */
[----:B------:R-:W3:Y:S04]  /*aa790*/  LDL R42, [R1+0x70] ;  /* 0x00007000012a7983 */ /* 0x000ee80000100800 */
[----:B------:R-:W3:Y:S04]  /*aa7a0*/  LDL R43, [R1+0x74] ;  /* 0x00007400012b7983 */ /* 0x000ee80000100800 */
[----:B------:R-:W5:Y:S04]  /*aa7b0*/  LDL R40, [R1+0x78] ;  /* 0x0000780001287983 */ /* 0x000f680000100800 */
[----:B------:R-:W2:Y:S04]  /*aa7c0*/  LDL.LU R0, [R1+0x4f50] ;  /* 0x004f500001007983 */ /* 0x000ea80000300800 */
[----:B---3--:R-:W-:Y:S04]  /*aa7d0*/  STL.64 [R1+0x4dc0], R42 ;  /* 0x004dc02a01007387 */ /* 0x008fe80000100a00 */
[----:B-----5:R3:W-:Y:S04]  /*aa7e0*/  STL.64 [R1+0x4db8], R40 ;  /* 0x004db82801007387 */ /* 0x0207e80000100a00 */
[----:B------:R-:W5:Y:S04]  /*aa7f0*/  LDL.LU R48, [R1+0x1020] ;  /* 0x0010200001307983 */ /* 0x000f680000300800 */
[----:B------:R-:W5:Y:S04]  /*aa800*/  LDL.LU R49, [R1+0x1024] ;  /* 0x0010240001317983 */ /* 0x000f680000300800 */
[----:B------:R-:W4:Y:S04]  /*aa810*/  LDL.LU R50, [R1+0x1028] ;  /* 0x0010280001327983 */ /* 0x000f280000300800 */
[----:B------:R-:W4:Y:S01]  /*aa820*/  LDL.LU R51, [R1+0x102c] ;  /* 0x00102c0001337983 */ /* 0x000f220000300800 */
[----:B--2---:R-:W-:-:S03]  /*aa830*/  IMAD.MOV.U32 R35, RZ, RZ, R0 ;  /* 0x000000ffff237224 */ /* 0x004fc600078e0000 */
[----:B----4-:R-:W-:Y:S04]  /*aa840*/  STL.64 [R1+0x4dd0], R50 ;  /* 0x004dd03201007387 */ /* 0x010fe80000100a00 */
[----:B-----5:R2:W-:Y:S04]  /*aa850*/  STL.64 [R1+0x4dc8], R48 ;  /* 0x004dc83001007387 */ /* 0x0205e80000100a00 */
[----:B------:R-:W4:Y:S04]  /*aa860*/  LDL R34, [R1+0x80] ;  /* 0x0000800001227983 */ /* 0x000f280000100800 */
[----:B------:R-:W5:Y:S04]  /*aa870*/  LDL.LU R0, [R1+0x4f4c] ;  /* 0x004f4c0001007983 */ /* 0x000f680000300800 */
[----:B------:R-:W3:Y:S04]  /*aa880*/  LDL.LU R52, [R1+0x1030] ;  /* 0x0010300001347983 */ /* 0x000ee80000300800 */
[----:B------:R-:W3:Y:S04]  /*aa890*/  LDL.LU R53, [R1+0x1034] ;  /* 0x0010340001357983 */ /* 0x000ee80000300800 */
[----:B------:R-:W2:Y:S04]  /*aa8a0*/  LDL.LU R54, [R1+0x1038] ;  /* 0x0010380001367983 */ /* 0x000ea80000300800 */
[----:B------:R-:W2:Y:S04]  /*aa8b0*/  LDL.LU R55, [R1+0x103c] ;  /* 0x00103c0001377983 */ /* 0x000ea80000300800 */
[----:B--2---:R-:W-:Y:S04]  /*aa8c0*/  STL.64 [R1+0x4de0], R54 ;  /* 0x004de03601007387 */ /* 0x004fe80000100a00 */
[----:B---3--:R2:W-:Y:S04]  /*aa8d0*/  STL.64 [R1+0x4dd8], R52 ;  /* 0x004dd83401007387 */ /* 0x0085e80000100a00 */
[----:B------:R-:W3:Y:S01]  /*aa8e0*/  LDL R32, [R1+0x88] ;  /* 0x0000880001207983 */ /* 0x000ee20000100800 */
[----:B-----5:R-:W-:-:S03]  /*aa8f0*/  IMAD.MOV.U32 R33, RZ, RZ, R0 ;  /* 0x000000ffff217224 */ /* 0x020fc600078e0000 */
[----:B------:R-:W1:Y:S04]  /*aa900*/  LDL.LU R0, [R1+0x4f48] ;  /* 0x004f480001007983 */ /* 0x000e680000300800 */
[----:B----4-:R-:W-:Y:S04]  /*aa910*/  STL.64 [R1+0x4df0], R34 ;  /* 0x004df02201007387 */ /* 0x010fe80000100a00 */
[----:B---3--:R-:W-:Y:S04]  /*aa920*/  STL.64 [R1+0x4de8], R32 ;  /* 0x004de82001007387 */ /* 0x008fe80000100a00 */
[----:B0-----:R-:W3:Y:S04]  /*aa930*/  LDL.LU R4, [R1+0x1040] ;  /* 0x0010400001047983 */ /* 0x001ee80000300800 */
[----:B------:R-:W3:Y:S04]  /*aa940*/  LDL.LU R5, [R1+0x1044] ;  /* 0x0010440001057983 */ /* 0x000ee80000300800 */
[----:B------:R-:W4:Y:S04]  /*aa950*/  LDL.LU R6, [R1+0x1048] ;  /* 0x0010480001067983 */ /* 0x000f280000300800 */
[----:B------:R-:W4:Y:S01]  /*aa960*/  LDL.LU R7, [R1+0x104c] ;  /* 0x00104c0001077983 */ /* 0x000f220000300800 */
[----:B-1----:R-:W-:-:S03]  /*aa970*/  IMAD.MOV.U32 R17, RZ, RZ, R0 ;  /* 0x000000ffff117224 */ /* 0x002fc600078e0000 */
[----:B----4-:R-:W-:Y:S04]  /*aa980*/  STL.64 [R1+0x4e00], R6 ;  /* 0x004e000601007387 */ /* 0x010fe80000100a00 */
[----:B---3--:R0:W-:Y:S04]  /*aa990*/  STL.64 [R1+0x4df8], R4 ;  /* 0x004df80401007387 */ /* 0x0081e80000100a00 */
[----:B------:R-:W3:Y:S04]  /*aa9a0*/  LDL R18, [R1+0x90] ;  /* 0x0000900001127983 */ /* 0x000ee80000100800 */
[----:B------:R-:W3:Y:S04]  /*aa9b0*/  LDL R19, [R1+0x94] ;  /* 0x0000940001137983 */ /* 0x000ee80000100800 */
[----:B------:R-:W4:Y:S04]  /*aa9c0*/  LDL R16, [R1+0x98] ;  /* 0x0000980001107983 */ /* 0x000f280000100800 */
[----:B------:R-:W5:Y:S04]  /*aa9d0*/  LDL.LU R0, [R1+0x4f44] ;  /* 0x004f440001007983 */ /* 0x000f680000300800 */
[----:B---3--:R1:W-:Y:S04]  /*aa9e0*/  STL.64 [R1+0x4e10], R18 ;  /* 0x004e101201007387 */ /* 0x0083e80000100a00 */
[----:B----4-:R-:W-:Y:S04]  /*aa9f0*/  STL.64 [R1+0x4e08], R16 ;  /* 0x004e081001007387 */ /* 0x010fe80000100a00 */
[----:B------:R-:W3:Y:S04]  /*aaa00*/  LDL.LU R20, [R1+0x1060] ;  /* 0x0010600001147983 */ /* 0x000ee80000300800 */
[----:B------:R-:W3:Y:S04]  /*aaa10*/  LDL.LU R21, [R1+0x1064] ;  /* 0x0010640001157983 */ /* 0x000ee80000300800 */
[----:B------:R-:W4:Y:S04]  /*aaa20*/  LDL.LU R22, [R1+0x1068] ;  /* 0x0010680001167983 */ /* 0x000f280000300800 */
[----:B------:R-:W4:Y:S01]  /*aaa30*/  LDL.LU R23, [R1+0x106c] ;  /* 0x00106c0001177983 */ /* 0x000f220000300800 */
[----:B-----5:R-:W-:-:S03]  /*aaa40*/  IMAD.MOV.U32 R39, RZ, RZ, R0 ;  /* 0x000000ffff277224 */ /* 0x020fc600078e0000 */
[----:B----4-:R-:W-:Y:S04]  /*aaa50*/  STL.64 [R1+0x4e20], R22 ;  /* 0x004e201601007387 */ /* 0x010fe80000100a00 */
[----:B---3--:R3:W-:Y:S04]  /*aaa60*/  STL.64 [R1+0x4e18], R20 ;  /* 0x004e181401007387 */ /* 0x0087e80000100a00 */
[----:B------:R-:W4:Y:S04]  /*aaa70*/  LDL R38, [R1+0xa0] ;  /* 0x0000a00001267983 */ /* 0x000f280000100800 */
[----:B------:R-:W5:Y:S04]  /*aaa80*/  LDL.LU R0, [R1+0x4f40] ;  /* 0x004f400001007983 */ /* 0x000f680000300800 */
[----:B------:R-:W2:Y:S04]  /*aaa90*/  LDL.LU R40, [R1+0x1070] ;  /* 0x0010700001287983 */ /* 0x000ea80000300800 */
[----:B------:R-:W2:Y:S04]  /*aaaa0*/  LDL.LU R41, [R1+0x1074] ;  /* 0x0010740001297983 */ /* 0x000ea80000300800 */
[----:B------:R-:W3:Y:S04]  /*aaab0*/  LDL.LU R42, [R1+0x1078] ;  /* 0x00107800012a7983 */ /* 0x000ee80000300800 */
[----:B------:R-:W3:Y:S04]  /*aaac0*/  LDL.LU R43, [R1+0x107c] ;  /* 0x00107c00012b7983 */ /* 0x000ee80000300800 */
[----:B---3--:R-:W-:Y:S04]  /*aaad0*/  STL.64 [R1+0x4e30], R42 ;  /* 0x004e302a01007387 */ /* 0x008fe80000100a00 */
[----:B--2---:R2:W-:Y:S04]  /*aaae0*/  STL.64 [R1+0x4e28], R40 ;  /* 0x004e282801007387 */ /* 0x0045e80000100a00 */
[----:B------:R-:W3:Y:S01]  /*aaaf0*/  LDL R36, [R1+0xa8] ;  /* 0x0000a80001247983 */ /* 0x000ee20000100800 */
[----:B-----5:R-:W-:-:S03]  /*aab00*/  IMAD.MOV.U32 R37, RZ, RZ, R0 ;  /* 0x000000ffff257224 */ /* 0x020fc600078e0000 */
[----:B------:R-:W5:Y:S04]  /*aab10*/  LDL.LU R0, [R1+0x4f3c] ;  /* 0x004f3c0001007983 */ /* 0x000f680000300800 */
[----:B----4-:R-:W-:Y:S04]  /*aab20*/  STL.64 [R1+0x4e40], R38 ;  /* 0x004e402601007387 */ /* 0x010fe80000100a00 */
[----:B---3--:R3:W-:Y:S04]  /*aab30*/  STL.64 [R1+0x4e38], R36 ;  /* 0x004e382401007387 */ /* 0x0087e80000100a00 */
[----:B------:R-:W4:Y:S04]  /*aab40*/  LDL.LU R48, [R1+0x1080] ;  /* 0x0010800001307983 */ /* 0x000f280000300800 */
[----:B------:R-:W4:Y:S04]  /*aab50*/  LDL.LU R49, [R1+0x1084] ;  /* 0x0010840001317983 */ /* 0x000f280000300800 */
[----:B------:R-:W2:Y:S04]  /*aab60*/  LDL.LU R50, [R1+0x1088] ;  /* 0x0010880001327983 */ /* 0x000ea80000300800 */
[----:B------:R-:W2:Y:S01]  /*aab70*/  LDL.LU R51, [R1+0x108c] ;  /* 0x00108c0001337983 */ /* 0x000ea20000300800 */
[----:B-----5:R-:W-:-:S03]  /*aab80*/  IMAD.MOV.U32 R53, RZ, RZ, R0 ;  /* 0x000000ffff357224 */ /* 0x020fc600078e0000 */
[----:B--2---:R-:W-:Y:S04]  /*aab90*/  STL.64 [R1+0x4e50], R50 ;  /* 0x004e503201007387 */ /* 0x004fe80000100a00 */
        /* <DEDUP_REMOVED lines=12> */
[----:B-----5:R0:W-:Y:S04]  /*aac60*/  STL.64 [R1+0x4e70], R6 ;  /* 0x004e700601007387 */ /* 0x0201e80000100a00 */
[----:B----4-:R-:W-:Y:S04]  /*aac70*/  STL.64 [R1+0x4e68], R4 ;  /* 0x004e680401007387 */ /* 0x010fe80000100a00 */
        /* <DEDUP_REMOVED lines=8> */
[----:B------:R-:W2:Y:S01]  /*aad00*/  LDL R16, [R1+0xc8] ;  /* 0x0000c80001107983 */ /* 0x000ea20000100800 */
[----:B-----5:R-:W-:-:S03]  /*aad10*/  IMAD.MOV.U32 R17, RZ, RZ, R0 ;  /* 0x000000ffff117224 */ /* 0x020fc600078e0000 */
[----:B------:R-:W3:Y:S04]  /*aad20*/  LDL.LU R0, [R1+0x4f30] ;  /* 0x004f300001007983 */ /* 0x000ee80000300800 */
[----:B----4-:R-:W-:Y:S04]  /*aad30*/  STL.64 [R1+0x4e90], R18 ;  /* 0x004e901201007387 */ /* 0x010fe80000100a00 */
[----:B--2---:R2:W-:Y:S04]  /*aad40*/  STL.64 [R1+0x4e88], R16 ;  /* 0x004e881001007387 */ /* 0x0045e80000100a00 */
        /* <DEDUP_REMOVED lines=8> */
[----:B------:R-:W4:Y:S04]  /*aadd0*/  LDL R39, [R1+0xd4] ;  /* 0x0000d40001277983 */ /* 0x000f280000100800 */
[----:B------:R-:W5:Y:S04]  /*aade0*/  LDL R36, [R1+0xd8] ;  /* 0x0000d80001247983 */ /* 0x000f680000100800 */
[----:B------:R-:W0:Y:S04]  /*aadf0*/  LDL.LU R0, [R1+0x4f2c] ;  /* 0x004f2c0001007983 */ /* 0x000e280000300800 */
[----:B----4-:R-:W-:Y:S04]  /*aae00*/  STL.64 [R1+0x4eb0], R38 ;  /* 0x004eb02601007387 */ /* 0x010fe80000100a00 */
[----:B-----5:R-:W-:Y:S04]  /*aae10*/  STL.64 [R1+0x4ea8], R36 ;  /* 0x004ea82401007387 */ /* 0x020fe80000100a00 */
[----:B------:R-:W4:Y:S04]  /*aae20*/  LDL.LU R52, [R1+0x10e0] ;  /* 0x0010e00001347983 */ /* 0x000f280000300800 */
[----:B------:R-:W4:Y:S04]  /*aae30*/  LDL.LU R53, [R1+0x10e4] ;  /* 0x0010e40001357983 */ /* 0x000f280000300800 */
[----:B------:R-:W5:Y:S04]  /*aae40*/  LDL.LU R54, [R1+0x10e8] ;  /* 0x0010e80001367983 */ /* 0x000f680000300800 */
[----:B------:R-:W5:Y:S01]  /*aae50*/  LDL.LU R55, [R1+0x10ec] ;  /* 0x0010ec0001377983 */ /* 0x000f620000300800 */
[----:B0-----:R-:W-:-:S03]  /*aae60*/  IMAD.MOV.U32 R7, RZ, RZ, R0 ;  /* 0x000000ffff077224 */ /* 0x001fc600078e0000 */
[----:B-----5:R-:W-:Y:S04]  /*aae70*/  STL.64 [R1+0x4ec0], R54 ;  /* 0x004ec03601007387 */ /* 0x020fe80000100a00 */
[----:B----4-:R0:W-:Y:S04]  /*aae80*/  STL.64 [R1+0x4eb8], R52 ;  /* 0x004eb83401007387 */ /* 0x0101e80000100a00 */
[----:B------:R-:W4:Y:S04]  /*aae90*/  LDL R6, [R1+0xe0] ;  /* 0x0000e00001067983 */ /* 0x000f280000100800 */
[----:B------:R-:W5:Y:S04]  /*aaea0*/  LDL.LU R0, [R1+0x4f28] ;  /* 0x004f280001007983 */ /* 0x000f680000300800 */
[----:B-1----:R-:W2:Y:S04]  /*aaeb0*/  LDL.LU R20, [R1+0x10f0] ;  /* 0x0010f00001147983 */ /* 0x002ea80000300800 */
[----:B------:R-:W2:Y:S04]  /*aaec0*/  LDL.LU R21, [R1+0x10f4] ;  /* 0x0010f40001157983 */ /* 0x000ea80000300800 */
[----:B------:R-:W3:Y:S04]  /*aaed0*/  LDL.LU R22, [R1+0x10f8] ;  /* 0x0010f80001167983 */ /* 0x000ee80000300800 */
[----:B------:R-:W3:Y:S04]  /*aaee0*/  LDL.LU R23, [R1+0x10fc] ;  /* 0x0010fc0001177983 */ /* 0x000ee80000300800 */
[----:B---3--:R1:W-:Y:S04]  /*aaef0*/  STL.64 [R1+0x4ed0], R22 ;  /* 0x004ed01601007387 */ /* 0x0083e80000100a00 */
[----:B--2---:R-:W-:Y:S04]  /*aaf00*/  STL.64 [R1+0x4ec8], R20 ;  /* 0x004ec81401007387 */ /* 0x004fe80000100a00 */
        /* <DEDUP_REMOVED lines=15> */
[----:B------:R-:W1:Y:S04]  /*ab000*/  LDL.LU R0, [R1+0x4f20] ;  /* 0x004f200001007983 */ /* 0x000e680000300800 */
[----:B----4-:R4:W-:Y:S04]  /*ab010*/  STL.64 [R1+0x4f00], R42 ;  /* 0x004f002a01007387 */ /* 0x0109e80000100a00 */
[----:B-----5:R-:W-:Y:S04]  /*ab020*/  STL.64 [R1+0x4ef8], R40 ;  /* 0x004ef82801007387 */ /* 0x020fe80000100a00 */
[----:B0-----:R-:W5:Y:S04]  /*ab030*/  LDL.LU R52, [R1+0x1120] ;  /* 0x0011200001347983 */ /* 0x001f680000300800 */
[----:B------:R-:W5:Y:S04]  /*ab040*/  LDL.LU R53, [R1+0x1124] ;  /* 0x0011240001357983 */ /* 0x000f680000300800 */
[----:B------:R-:W2:Y:S04]  /*ab050*/  LDL.LU R54, [R1+0x1128] ;  /* 0x0011280001367983 */ /* 0x000ea80000300800 */
[----:B------:R-:W2:Y:S01]  /*ab060*/  LDL.LU R55, [R1+0x112c] ;  /* 0x00112c0001377983 */ /* 0x000ea20000300800 */
[----:B-1----:R-:W-:-:S03]  /*ab070*/  IMAD.MOV.U32 R23, RZ, RZ, R0 ;  /* 0x000000ffff177224 */ /* 0x002fc600078e0000 */
[----:B--2---:R-:W-:Y:S04]  /*ab080*/  STL.64 [R1+0x4f10], R54 ;  /* 0x004f103601007387 */ /* 0x004fe80000100a00 */
[----:B-----5:R0:W-:Y:S04]  /*ab090*/  STL.64 [R1+0x4f08], R52 ;  /* 0x004f083401007387 */ /* 0x0201e80000100a00 */
[----:B------:R-:W2:Y:S04]  /*ab0a0*/  LDL R22, [R1+0x100] ;  /* 0x0001000001167983 */ /* 0x000ea80000100800 */
[----:B------:R-:W5:Y:S04]  /*ab0b0*/  LDL.LU R0, [R1+0x4f1c] ;  /* 0x004f1c0001007983 */ /* 0x000f680000300800 */
[----:B------:R-:W2:Y:S04]  /*ab0c0*/  LDL.LU R4, [R1+0x1130] ;  /* 0x0011300001047983 */ /* 0x000ea80000300800 */
[----:B------:R-:W2:Y:S04]  /*ab0d0*/  LDL.LU R5, [R1+0x1134] ;  /* 0x0011340001057983 */ /* 0x000ea80000300800 */
[----:B------:R-:W2:Y:S04]  /*ab0e0*/  LDL.LU R6, [R1+0x1138] ;  /* 0x0011380001067983 */ /* 0x000ea80000300800 */
[----:B------:R-:W2:Y:S04]  /*ab0f0*/  LDL.LU R7, [R1+0x113c] ;  /* 0x00113c0001077983 */ /* 0x000ea80000300800 */
[----:B------:R-:W2:Y:S01]  /*ab100*/  LDL R20, [R1+0x108] ;  /* 0x0001080001147983 */ /* 0x000ea20000100800 */
[----:B-----5:R-:W-:-:S03]  /*ab110*/  IMAD.MOV.U32 R21, RZ, RZ, R0 ;  /* 0x000000ffff157224 */ /* 0x020fc600078e0000 */
[----:B------:R-:W5:Y:S04]  /*ab120*/  LDL.LU R0, [R1+0x4f18] ;  /* 0x004f180001007983 */ /* 0x000f680000300800 */
[----:B---3--:R-:W2:Y:S04]  /*ab130*/  LDL.LU R16, [R1+0x1140] ;  /* 0x0011400001107983 */ /* 0x008ea80000300800 */
[----:B------:R-:W2:Y:S04]  /*ab140*/  LDL.LU R17, [R1+0x1144] ;  /* 0x0011440001117983 */ /* 0x000ea80000300800 */
[----:B------:R-:W2:Y:S04]  /*ab150*/  LDL.LU R18, [R1+0x1148] ;  /* 0x0011480001127983 */ /* 0x000ea80000300800 */
[----:B------:R-:W2:Y:S04]  /*ab160*/  LDL.LU R19, [R1+0x114c] ;  /* 0x00114c0001137983 */ /* 0x000ea80000300800 */
[----:B----4-:R-:W3:Y:S04]  /*ab170*/  LDL R42, [R1+0x110] ;  /* 0x00011000012a7983 */ /* 0x010ee80000100800 */
[----:B0-----:R-:W3:Y:S04]  /*ab180*/  LDL.LU R52, [R1+0x1150] ;  /* 0x0011500001347983 */ /* 0x001ee80000300800 */
        /* <DEDUP_REMOVED lines=32> */
[----:B------:R-:W4:Y:S01]  /*ab390*/  LDL.LU R59, [R1+0xfbc] ;  /* 0x000fbc00013b7983 */ /* 0x000f220000300800 */
[----:B-----5:R-:W-:-:S07]  /*ab3a0*/  IMAD.MOV.U32 R43, RZ, RZ, R0 ;  /* 0x000000ffff2b7224 */ /* 0x020fce00078e0000 */
[----:B---3--:R-:W-:Y:S01]  /*ab3b0*/  HMMA.16816.F32 R40, R28, R42, R52 ;  /* 0x0000002a1c28723c */ /* 0x008fe20000001834 */
[----:B------:R-:W3:Y:S04]  /*ab3c0*/  LDL.LU.64 R54, [R1+0x4f10] ;  /* 0x004f100001367983 */ /* 0x000ee80000300a00 */
[----:B------:R-:W3:-:S15]  /*ab3d0*/  LDL.LU.64 R52, [R1+0x4f08] ;  /* 0x004f080001347983 */ /* 0x000ede0000300a00 */
[----:B------:R-:W-:-:S03]  /*ab3e0*/  NOP ;  /* 0x0000000000007918 */ /* 0x000fc60000000000 */
[----:B------:R-:W-:Y:S04]  /*ab3f0*/  STL.64 [R1+0x1150], R40 ;  /* 0x0011502801007387 */ /* 0x000fe80000100a00 */
[----:B------:R0:W-:Y:S04]  /*ab400*/  STL.64 [R1+0x1158], R42 ;  /* 0x0011582a01007387 */ /* 0x0001e80000100a00 */
[----:B0-----:R-:W4:Y:S04]  /*ab410*/  LDL.LU.64 R42, [R1+0x4f00] ;  /* 0x004f0000012a7983 */ /* 0x001f280000300a00 */
[----:B------:R-:W3:Y:S01]  /*ab420*/  LDL.LU.64 R40, [R1+0x4ef8] ;  /* 0x004ef80001287983 */ /* 0x000ee20000300a00 */
[C---:B--2---:R-:W-:Y:S06]  /*ab430*/  HMMA.16816.F32 R16, R28.reuse, R20, R16 ;  /* 0x000000141c10723c */ /* 0x044fec0000001810 */
[----:B------:R-:W-:-:S15]  /*ab440*/  HMMA.16816.F32 R20, R28, R22, R4 ;  /* 0x000000161c14723c */ /* 0x000fde0000001804 */
        /* <DEDUP_REMOVED lines=11> */
[C---:B---3--:R-:W-:Y:S06]  /*ab500*/  HMMA.16816.F32 R52, R28.reuse, R40, R52 ;  /* 0x000000281c34723c */ /* 0x048fec0000001834 */
[----:B----4-:R-:W-:-:S15]  /*ab510*/  HMMA.16816.F32 R40, R28, R42, R36 ;  /* 0x0000002a1c28723c */ /* 0x010fde0000001824 */
[----:B------:R-:W-:-:S02]  /*ab520*/  NOP ;  /* 0x0000000000007918 */ /* 0x000fc40000000000 */
[----:B------:R-:W-:Y:S04]  /*ab530*/  STL.64 [R1+0x1120], R52 ;  /* 0x0011203401007387 */ /* 0x000fe80000100a00 */
[----:B------:R0:W-:Y:S04]  /*ab540*/  STL.64 [R1+0x1128], R54 ;  /* 0x0011283601007387 */ /* 0x0001e80000100a00 */
[----:B0-----:R-:W3:Y:S04]  /*ab550*/  LDL.LU.64 R54, [R1+0x4ec0] ;  /* 0x004ec00001367983 */ /* 0x001ee80000300a00 */
[----:B------:R-:W3:Y:S04]  /*ab560*/  LDL.LU.64 R52, [R1+0x4eb8] ;  /* 0x004eb80001347983 */ /* 0x000ee80000300a00 */
[----:B------:R-:W4:Y:S04]  /*ab570*/  LDL.LU.64 R38, [R1+0x4eb0] ;  /* 0x004eb00001267983 */ /* 0x000f280000300a00 */
[----:B------:R-:W3:Y:S01]  /*ab580*/  LDL.LU.64 R36, [R1+0x4ea8] ;  /* 0x004ea80001247983 */ /* 0x000ee20000300a00 */
[C---:B--2---:R-:W-:Y:S03]  /*ab590*/  HMMA.16816.F32 R16, R28.reuse, R4, R16 ;  /* 0x000000041c10723c */ /* 0x044fe60000001810 */
[----:B------:R-:W-:Y:S04]  /*ab5a0*/  STL.64 [R1+0x1110], R40 ;  /* 0x0011102801007387 */ /* 0x000fe80000100a00 */
[----:B------:R0:W-:Y:S04]  /*ab5b0*/  STL.64 [R1+0x1118], R42 ;  /* 0x0011182a01007387 */ /* 0x0001e80000100a00 */
[----:B0-----:R-:W2:Y:S01]  /*ab5c0*/  LDL.LU.64 R42, [R1+0x4ea0] ;  /* 0x004ea000012a7983 */ /* 0x001ea20000300a00 */
[C---:B-----5:R-:W-:Y:S03]  /*ab5d0*/  HMMA.16816.F32 R4, R28.reuse, R6, R20 ;  /* 0x000000061c04723c */ /* 0x060fe60000001814 */
[----:B------:R-:W2:Y:S08]  /*ab5e0*/  LDL.LU.64 R40, [R1+0x4e98] ;  /* 0x004e980001287983 */ /* 0x000eb00000300a00 */
[----:B------:R-:W-:Y:S04]  /*ab5f0*/  STL.64 [R1+0x1100], R16 ;  /* 0x0011001001007387 */ /* 0x000fe80000100a00 */
[----:B------:R0:W-:Y:S04]  /*ab600*/  STL.64 [R1+0x1108], R18 ;  /* 0x0011081201007387 */ /* 0x0001e80000100a00 */
[----:B0-----:R-:W5:Y:S04]  /*ab610*/  LDL.LU.64 R18, [R1+0x4e90] ;  /* 0x004e900001127983 */ /* 0x001f680000300a00 */
[----:B------:R-:W2:Y:S04]  /*ab620*/  LDL.LU.64 R16, [R1+0x4e88] ;  /* 0x004e880001107983 */ /* 0x000ea80000300a00 */
[----:B------:R-:W5:Y:S04]  /*ab630*/  LDL.LU.64 R22, [R1+0x4e80] ;  /* 0x004e800001167983 */ /* 0x000f680000300a00 */
[----:B------:R-:W5:Y:S04]  /*ab640*/  LDL.LU.64 R20, [R1+0x4e78] ;  /* 0x004e780001147983 */ /* 0x000f680000300a00 */
[----:B------:R-:W-:Y:S04]  /*ab650*/  STL.64 [R1+0x10f0], R4 ;  /* 0x0010f00401007387 */ /* 0x000fe80000100a00 */
[----:B------:R0:W-:Y:S04]  /*ab660*/  STL.64 [R1+0x10f8], R6 ;  /* 0x0010f80601007387 */ /* 0x0001e80000100a00 */
[----:B0-----:R-:W5:Y:S04]  /*ab670*/  LDL.LU.64 R6, [R1+0x4e70] ;  /* 0x004e700001067983 */ /* 0x001f680000300a00 */
[----:B------:R-:W5:Y:S01]  /*ab680*/  LDL.LU.64 R4, [R1+0x4e68] ;  /* 0x004e680001047983 */ /* 0x000f620000300a00 */
[----:B---3--:R-:W-:-:S15]  /*ab690*/  HMMA.16816.F32 R52, R28, R36, R52 ;  /* 0x000000241c34723c */ /* 0x008fde0000001834 */
[----:B------:R-:W-:-:S08]  /*ab6a0*/  NOP ;  /* 0x0000000000007918 */ /* 0x000fd00000000000 */
[----:B------:R-:W-:Y:S04]  /*ab6b0*/  STL.64 [R1+0x10e0], R52 ;  /* 0x0010e03401007387 */ /* 0x000fe80000100a00 */
[----:B------:R0:W-:Y:S04]  /*ab6c0*/  STL.64 [R1+0x10e8], R54 ;  /* 0x0010e83601007387 */ /* 0x0001e80000100a00 */
[----:B0-----:R-:W3:Y:S04]  /*ab6d0*/  LDL.LU.64 R54, [R1+0x4e60] ;  /* 0x004e600001367983 */ /* 0x001ee80000300a00 */
[----:B------:R-:W3:Y:S01]  /*ab6e0*/  LDL.LU.64 R52, [R1+0x4e58] ;  /* 0x004e580001347983 */ /* 0x000ee20000300a00 */
[C---:B----4-:R-:W-:Y:S06]  /*ab6f0*/  HMMA.16816.F32 R36, R28.reuse, R38, R48 ;  /* 0x000000261c24723c */ /* 0x050fec0000001830 */
[C---:B--2---:R-:W-:Y:S06]  /*ab700*/  HMMA.16816.F32 R40, R28.reuse, R16, R40 ;  /* 0x000000101c28723c */ /* 0x044fec0000001828 */
[C---:B-----5:R-:W-:Y:S01]  /*ab710*/  HMMA.16816.F32 R16, R28.reuse, R18, R20 ;  /* 0x000000121c10723c */ /* 0x060fe20000001814 */
[----:B------:R-:W2:Y:S04]  /*ab720*/  LDL.LU.64 R50, [R1+0x4e50] ;  /* 0x004e500001327983 */ /* 0x000ea80000300a00 */
[----:B------:R-:W2:Y:S06]  /*ab730*/  LDL.LU.64 R48, [R1+0x4e48] ;  /* 0x004e480001307983 */ /* 0x000eac0000300a00 */
[----:B------:R-:W-:Y:S04]  /*ab740*/  STL.64 [R1+0x10d0], R36 ;  /* 0x0010d02401007387 */ /* 0x000fe80000100a00 */
[----:B------:R0:W-:Y:S04]  /*ab750*/  STL.64 [R1+0x10d8], R38 ;  /* 0x0010d82601007387 */ /* 0x0001e80000100a00 */
[----:B0-----:R-:W4:Y:S04]  /*ab760*/  LDL.LU.64 R38, [R1+0x4e40] ;  /* 0x004e400001267983 */ /* 0x001f280000300a00 */
[----:B------:R-:W2:Y:S04]  /*ab770*/  LDL.LU.64 R36, [R1+0x4e38] ;  /* 0x004e380001247983 */ /* 0x000ea80000300a00 */
[----:B------:R-:W-:Y:S04]  /*ab780*/  STL.64 [R1+0x10c0], R40 ;  /* 0x0010c02801007387 */ /* 0x000fe80000100a00 */
[----:B------:R0:W-:Y:S04]  /*ab790*/  STL.64 [R1+0x10c8], R42 ;  /* 0x0010c82a01007387 */ /* 0x0001e80000100a00 */
[----:B0-----:R-:W4:Y:S04]  /*ab7a0*/  LDL.LU.64 R42, [R1+0x4e30] ;  /* 0x004e3000012a7983 */ /* 0x001f280000300a00 */
[----:B------:R-:W4:Y:S04]  /*ab7b0*/  LDL.LU.64 R40, [R1+0x4e28] ;  /* 0x004e280001287983 */ /* 0x000f280000300a00 */
[----:B------:R-:W5:Y:S04]  /*ab7c0*/  LDL.LU.64 R22, [R1+0x4e20] ;  /* 0x004e200001167983 */ /* 0x000f680000300a00 */
[----:B------:R-:W5:Y:S04]  /*ab7d0*/  LDL.LU.64 R20, [R1+0x4e18] ;  /* 0x004e180001147983 */ /* 0x000f680000300a00 */
[----:B------:R-:W-:Y:S04]  /*ab7e0*/  STL.64 [R1+0x10b0], R16 ;  /* 0x0010b01001007387 */ /* 0x000fe80000100a00 */
[----:B------:R0:W-:Y:S04]  /*ab7f0*/  STL.64 [R1+0x10b8], R18 ;  /* 0x0010b81201007387 */ /* 0x0001e80000100a00 */
[----:B0-----:R-:W5:Y:S04]  /*ab800*/  LDL.LU.64 R18, [R1+0x4e10] ;  /* 0x004e100001127983 */ /* 0x001f680000300a00 */
[----:B------:R-:W5:Y:S01]  /*ab810*/  LDL.LU.64 R16, [R1+0x4e08] ;  /* 0x004e080001107983 */ /* 0x000f620000300a00 */
[C---:B---3--:R-:W-:Y:S06]  /*ab820*/  HMMA.16816.F32 R4, R28.reuse, R52, R4 ;  /* 0x000000341c04723c */ /* 0x048fec0000001804 */
[----:B------:R-:W-:-:S15]  /*ab830*/  HMMA.16816.F32 R52, R28, R54, R32 ;  /* 0x000000361c34723c */ /* 0x000fde0000001820 */
[----:B------:R-:W-:-:S02]  /*ab840*/  NOP ;  /* 0x0000000000007918 */ /* 0x000fc40000000000 */
[----:B------:R-:W-:Y:S04]  /*ab850*/  STL.64 [R1+0x10a0], R4 ;  /* 0x0010a00401007387 */ /* 0x000fe80000100a00 */
[----:B------:R0:W-:Y:S04]  /*ab860*/  STL.64 [R1+0x10a8], R6 ;  /* 0x0010a80601007387 */ /* 0x0001e80000100a00 */
[----:B0-----:R-:W3:Y:S04]  /*ab870*/  LDL.LU.64 R6, [R1+0x4e00] ;  /* 0x004e000001067983 */ /* 0x001ee80000300a00 */
[----:B------:R-:W3:Y:S04]  /*ab880*/  LDL.LU.64 R4, [R1+0x4df8] ;  /* 0x004df80001047983 */ /* 0x000ee80000300a00 */
[----:B------:R-:W3:Y:S04]  /*ab890*/  LDL.LU.64 R34, [R1+0x4df0] ;  /* 0x004df00001227983 */ /* 0x000ee80000300a00 */
[----:B------:R-:W3:Y:S01]  /*ab8a0*/  LDL.LU.64 R32, [R1+0x4de8] ;  /* 0x004de80001207983 */ /* 0x000ee20000300a00 */
[C---:B--2---:R-:W-:Y:S03]  /*ab8b0*/  HMMA.16816.F32 R48, R28.reuse, R36, R48 ;  /* 0x000000241c30723c */ /* 0x044fe60000001830 */
[----:B------:R-:W-:Y:S04]  /*ab8c0*/  STL.64 [R1+0x1090], R52 ;  /* 0x0010903401007387 */ /* 0x000fe80000100a00 */
[----:B------:R0:W-:Y:S01]  /*ab8d0*/  STL.64 [R1+0x1098], R54 ;  /* 0x0010983601007387 */ /* 0x0001e20000100a00 */
[C---:B----4-:R-:W-:Y:S03]  /*ab8e0*/  HMMA.16816.F32 R36, R28.reuse, R38, R40 ;  /* 0x000000261c24723c */ /* 0x050fe60000001828 */
[----:B0-----:R-:W2:Y:S04]  /*ab8f0*/  LDL.LU.64 R54, [R1+0x4de0] ;  /* 0x004de00001367983 */ /* 0x001ea80000300a00 */
[----:B------:R-:W2:Y:S01]  /*ab900*/  LDL.LU.64 R52, [R1+0x4dd8] ;  /* 0x004dd80001347983 */ /* 0x000ea20000300a00 */
[C---:B-----5:R-:W-:Y:S06]  /*ab910*/  HMMA.16816.F32 R20, R28.reuse, R16, R20 ;  /* 0x000000101c14723c */ /* 0x060fec0000001814 */
[C---:B------:R-:W-:Y:S01]  /*ab920*/  HMMA.16816.F32 R16, R28.reuse, R18, R24 ;  /* 0x000000121c10723c */ /* 0x040fe20000001818 */
        /* <DEDUP_REMOVED lines=9> */
[----:B------:R-:W5:Y:S04]  /*ab9c0*/  LDL.LU.64 R36, [R1+0x4da8] ;  /* 0x004da80001247983 */ /* 0x000f680000300a00 */
        /* <DEDUP_REMOVED lines=16> */
[C---:B--2---:R-:W-:Y:S06]  /*abad0*/  HMMA.16816.F32 R32, R28.reuse, R34, R52 ;  /* 0x000000221c20723c */ /* 0x044fec0000001834 */
[C---:B----4-:R-:W-:Y:S06]  /*abae0*/  HMMA.16816.F32 R48, R28.reuse, R40, R48 ;  /* 0x000000281c30723c */ /* 0x050fec0000001830 */
[----:B-----5:R-:W-:Y:S01]  /*abaf0*/  HMMA.16816.F32 R40, R28, R42, R44 ;  /* 0x0000002a1c28723c */ /* 0x020fe2000000182c */
[----:B------:R-:W-:-:S10]  /*abb00*/  IMAD.MOV.U32 R0, RZ, RZ, R9 ;  /* 0x000000ffff007224 */ /* 0x000fd400078e0009 */
[----:B------:R-:W-:Y:S04]  /*abb10*/  STL.64 [R1+0x1030], R32 ;  /* 0x0010302001007387 */ /* 0x000fe80000100a00 */
[----:B------:R0:W-:Y:S02]  /*abb20*/  STL.64 [R1+0x1038], R34 ;  /* 0x0010382201007387 */ /* 0x0001e40000100a00 */
[C---:B0-----:R-:W-:Y:S06]  /*abb30*/  HMMA.16816.F32 R32, R28.reuse, R20, R36 ;  /* 0x000000141c20723c */ /* 0x041fec0000001824 */
[C---:B------:R-:W-:Y:S01]  /*abb40*/  HMMA.16816.F32 R20, R28.reuse, R22, R24 ;  /* 0x000000161c14723c */ /* 0x040fe20000001818 */
[----:B------:R-:W-:Y:S04]  /*abb50*/  STL.64 [R1+0x1020], R48 ;  /* 0x0010203001007387 */ /* 0x000fe80000100a00 */
[----:B------:R-:W-:Y:S01]  /*abb60*/  STL.64 [R1+0x1028], R50 ;  /* 0x0010283201007387 */ /* 0x000fe20000100a00 */
[C---:B------:R-:W-:Y:S06]  /*abb70*/  HMMA.16816.F32 R16, R28.reuse, R8, R16 ;  /* 0x000000081c10723c */ /* 0x040fec0000001810 */
[----:B------:R-:W-:Y:S01]  /*abb80*/  HMMA.16816.F32 R8, R28, R10, R12 ;  /* 0x0000000a1c08723c */ /* 0x000fe2000000180c */
[----:B------:R-:W-:Y:S04]  /*abb90*/  STL.64 [R1+0x1010], R40 ;  /* 0x0010102801007387 */ /* 0x000fe80000100a00 */
[----:B------:R-:W-:Y:S04]  /*abba0*/  STL.64 [R1+0x1018], R42 ;  /* 0x0010182a01007387 */ /* 0x000fe80000100a00 */
[----:B------:R-:W-:Y:S04]  /*abbb0*/  STL.64 [R1+0x1000], R32 ;  /* 0x0010002001007387 */ /* 0x000fe80000100a00 */
[----:B------:R-:W-:Y:S04]  /*abbc0*/  STL.64 [R1+0x1008], R34 ;  /* 0x0010082201007387 */ /* 0x000fe80000100a00 */
[----:B------:R-:W-:Y:S04]  /*abbd0*/  STL.64 [R1+0xff0], R20 ;  /* 0x000ff01401007387 */ /* 0x000fe80000100a00 */
[----:B------:R-:W-:Y:S04]  /*abbe0*/  STL.64 [R1+0xff8], R22 ;  /* 0x000ff81601007387 */ /* 0x000fe80000100a00 */
[----:B------:R0:W-:Y:S02]  /*abbf0*/  STL [R1+0x4bb8], R0 ;  /* 0x004bb80001007387 */ /* 0x0001e40000100800 */
[----:B0-----:R-:W-:-:S02]  /*abc00*/  IMAD.MOV.U32 R0, RZ, RZ, R3 ;  /* 0x000000ffff007224 */ /* 0x001fc400078e0003 */
[----:B------:R-:W-:Y:S04]  /*abc10*/  STL.64 [R1+0xfe0], R16 ;  /* 0x000fe01001007387 */ /* 0x000fe80000100a00 */
[----:B------:R-:W-:Y:S04]  /*abc20*/  STL.64 [R1+0xfe8], R18 ;  /* 0x000fe81201007387 */ /* 0x000fe80000100a00 */
[----:B------:R-:W-:Y:S04]  /*abc30*/  STL.64 [R1+0xfd0], R8 ;  /* 0x000fd00801007387 */ /* 0x000fe80000100a00 */
[----:B------:R-:W-:Y:S04]  /*abc40*/  STL.64 [R1+0xfd8], R10 ;  /* 0x000fd80a01007387 */ /* 0x000fe80000100a00 */
[----:B------:R-:W-:Y:S01]  /*abc50*/  STL [R1+0x4bbc], R0 ;  /* 0x004bbc0001007387 */ /* 0x000fe20000100800 */
[----:B---3--:R-:W-:-:S15]  /*abc60*/  HMMA.16816.F32 R4, R28, R2, R4 ;  /* 0x000000021c04723c */ /* 0x008fde0000001804 */
[----:B------:R-:W-:-:S08]  /*abc70*/  NOP ;  /* 0x0000000000007918 */ /* 0x000fd00000000000 */
        /* <DEDUP_REMOVED lines=8> */
[----:B------:R-:W3:Y:S04]  /*abd00*/  LDL.LU R22, [R1+0xea8] ;  /* 0x000ea80001167983 */ /* 0x000ee80000300800 */
[----:B------:R-:W3:Y:S04]  /*abd10*/  LDL.LU R23, [R1+0xeac] ;  /* 0x000eac0001177983 */ /* 0x000ee80000300800 */
[----:B---3--:R-:W-:Y:S04]  /*abd20*/  STL.64 [R1+0x4ce8], R22 ;  /* 0x004ce81601007387 */ /* 0x008fe80000100a00 */
        /* <DEDUP_REMOVED lines=19> */
[----:B0-----:R-:W5:Y:S04]  /*abe60*/  LDL.LU R4, [R1+0xf10] ;  /* 0x000f100001047983 */ /* 0x001f680000300800 */
[----:B------:R-:W5:Y:S04]  /*abe70*/  LDL.LU R5, [R1+0xf14] ;  /* 0x000f140001057983 */ /* 0x000f680000300800 */
[----:B-1----:R-:W2:Y:S04]  /*abe80*/  LDL.LU R6, [R1+0xf18] ;  /* 0x000f180001067983 */ /* 0x002ea80000300800 */
[----:B------:R-:W2:Y:S04]  /*abe90*/  LDL.LU R7, [R1+0xf1c] ;  /* 0x000f1c0001077983 */ /* 0x000ea80000300800 */
[----:B--2---:R-:W-:Y:S04]  /*abea0*/  STL.64 [R1+0x4d30], R6 ;  /* 0x004d300601007387 */ /* 0x004fe80000100a00 */
[----:B-----5:R0:W-:Y:S04]  /*abeb0*/  STL.64 [R1+0x4d28], R4 ;  /* 0x004d280401007387 */ /* 0x0201e80000100a00 */
[----:B------:R-:W2:Y:S04]  /*abec0*/  LDL.LU R8, [R1+0xf30] ;  /* 0x000f300001087983 */ /* 0x000ea80000300800 */
[----:B------:R-:W2:Y:S04]  /*abed0*/  LDL.LU R9, [R1+0xf34] ;  /* 0x000f340001097983 */ /* 0x000ea80000300800 */
[----:B------:R-:W5:Y:S04]  /*abee0*/  LDL.LU R10, [R1+0xf38] ;  /* 0x000f3800010a7983 */ /* 0x000f680000300800 */
[----:B------:R-:W5:Y:S04]  /*abef0*/  LDL.LU R11, [R1+0xf3c] ;  /* 0x000f3c00010b7983 */ /* 0x000f680000300800 */
[----:B-----5:R1:W-:Y:S04]  /*abf00*/  STL.64 [R1+0x4d40], R10 ;  /* 0x004d400a01007387 */ /* 0x0203e80000100a00 */
[----:B--2---:R-:W-:Y:S04]  /*abf10*/  STL.64 [R1+0x4d38], R8 ;  /* 0x004d380801007387 */ /* 0x004fe80000100a00 */
[----:B------:R-:W2:Y:S04]  /*abf20*/  LDL R14, [R1+0x8] ;  /* 0x00000800010e7983 */ /* 0x000ea80000100800 */
[----:B------:R-:W2:Y:S04]  /*abf30*/  LDL R15, [R1+0xc] ;  /* 0x00000c00010f7983 */ /* 0x000ea80000100800 */
[----:B------:R-:W5:Y:S04]  /*abf40*/  LDL.LU R52, [R1+0xf40] ;  /* 0x000f400001347983 */ /* 0x000f680000300800 */
[----:B------:R-:W5:Y:S04]  /*abf50*/  LDL.LU R53, [R1+0xf44] ;  /* 0x000f440001357983 */ /* 0x000f680000300800 */
[----:B------:R-:W4:Y:S04]  /*abf60*/  LDL.LU R54, [R1+0xf48] ;  /* 0x000f480001367983 */ /* 0x000f280000300800 */
[----:B------:R-:W4:Y:S04]  /*abf70*/  LDL.LU R55, [R1+0xf4c] ;  /* 0x000f4c0001377983 */ /* 0x000f280000300800 */
[----:B----4-:R-:W-:Y:S04]  /*abf80*/  STL.64 [R1+0x4d50], R54 ;  /* 0x004d503601007387 */ /* 0x010fe80000100a00 */
[----:B-----5:R-:W-:Y:S04]  /*abf90*/  STL.64 [R1+0x4d48], R52 ;  /* 0x004d483401007387 */ /* 0x020fe80000100a00 */
[----:B------:R-:W4:Y:S04]  /*abfa0*/  LDL R12, [R1+0x10] ;  /* 0x00001000010c7983 */ /* 0x000f280000100800 */
[----:B------:R-:W4:Y:S04]  /*abfb0*/  LDL R13, [R1+0x14] ;  /* 0x00001400010d7983 */ /* 0x000f280000100800 */
[----:B--2---:R-:W-:Y:S04]  /*abfc0*/  STL.64 [R1+0x4d60], R14 ;  /* 0x004d600e01007387 */ /* 0x004fe80000100a00 */
[----:B----4-:R2:W-:Y:S04]  /*abfd0*/  STL.64 [R1+0x4d58], R12 ;  /* 0x004d580c01007387 */ /* 0x0105e80000100a00 */
[----:B------:R-:W4:Y:S04]  /*abfe0*/  LDL.LU R36, [R1+0xf60] ;  /* 0x000f600001247983 */ /* 0x000f280000300800 */
[----:B------:R-:W4:Y:S04]  /*abff0*/  LDL.LU R37, [R1+0xf64] ;  /* 0x000f640001257983 */ /* 0x000f280000300800 */
[----:B------:R-:W4:Y:S04]  /*ac000*/  LDL.LU R38, [R1+0xf68] ;  /* 0x000f680001267983 */ /* 0x000f280000300800 */
[----:B------:R-:W4:Y:S04]  /*ac010*/  LDL.LU R39, [R1+0xf6c] ;  /* 0x000f6c0001277983 */ /* 0x000f280000300800 */
[----:B------:R-:W5:Y:S04]  /*ac020*/  LDL R42, [R1+0x20] ;  /* 0x00002000012a7983 */ /* 0x000f680000100800 */
[----:B------:R-:W5:Y:S04]  /*ac030*/  LDL R43, [R1+0x24] ;  /* 0x00002400012b7983 */ /* 0x000f680000100800 */
[----:B---3--:R-:W5:Y:S04]  /*ac040*/  LDL.LU R48, [R1+0xf70] ;  /* 0x000f700001307983 */ /* 0x008f680000300800 */
[----:B------:R-:W5:Y:S04]  /*ac050*/  LDL.LU R49, [R1+0xf74] ;  /* 0x000f740001317983 */ /* 0x000f680000300800 */
[----:B------:R-:W5:Y:S04]  /*ac060*/  LDL.LU R50, [R1+0xf78] ;  /* 0x000f780001327983 */ /* 0x000f680000300800 */
[----:B------:R-:W5:Y:S04]  /*ac070*/  LDL.LU R51, [R1+0xf7c] ;  /* 0x000f7c0001337983 */ /* 0x000f680000300800 */
[----:B0-----:R-:W3:Y:S04]  /*ac080*/  LDL.LU R4, [R1+0xf80] ;  /* 0x000f800001047983 */ /* 0x001ee80000300800 */
[----:B------:R-:W3:Y:S04]  /*ac090*/  LDL.LU R5, [R1+0xf84] ;  /* 0x000f840001057983 */ /* 0x000ee80000300800 */
[----:B------:R-:W3:Y:S04]  /*ac0a0*/  LDL.LU R6, [R1+0xf88] ;  /* 0x000f880001067983 */ /* 0x000ee80000300800 */
[----:B------:R-:W3:Y:S04]  /*ac0b0*/  LDL.LU R7, [R1+0xf8c] ;  /* 0x000f8c0001077983 */ /* 0x000ee80000300800 */
[----:B-1----:R-:W4:Y:S04]  /*ac0c0*/  LDL R10, [R1+0x30] ;  /* 0x00003000010a7983 */ /* 0x002f280000100800 */
[----:B------:R-:W4:Y:S04]  /*ac0d0*/  LDL R11, [R1+0x34] ;  /* 0x00003400010b7983 */ /* 0x000f280000100800 */
[----:B--2---:R-:W2:Y:S04]  /*ac0e0*/  LDL.LU R12, [R1+0xfa0] ;  /* 0x000fa000010c7983 */ /* 0x004ea80000300800 */
[----:B------:R-:W2:Y:S04]  /*ac0f0*/  LDL.LU R13, [R1+0xfa4] ;  /* 0x000fa400010d7983 */ /* 0x000ea80000300800 */
[----:B------:R-:W2:Y:S04]  /*ac100*/  LDL.LU R14, [R1+0xfa8] ;  /* 0x000fa800010e7983 */ /* 0x000ea80000300800 */
[----:B------:R-:W2:Y:S04]  /*ac110*/  LDL.LU R15, [R1+0xfac] ;  /* 0x000fac00010f7983 */ /* 0x000ea80000300800 */
[----:B------:R-:W2:Y:S04]  /*ac120*/  LDL.64 R8, [R1+0x38] ;  /* 0x0000380001087983 */ /* 0x000ea80000100a00 */
[----:B------:R-:W4:Y:S04]  /*ac130*/  LDL.LU R52, [R1+0xf90] ;  /* 0x000f900001347983 */ /* 0x000f280000300800 */
[----:B------:R-:W4:Y:S04]  /*ac140*/  LDL.LU R53, [R1+0xf94] ;  /* 0x000f940001357983 */ /* 0x000f280000300800 */
[----:B------:R-:W4:Y:S04]  /*ac150*/  LDL.LU R54, [R1+0xf98] ;  /* 0x000f980001367983 */ /* 0x000f280000300800 */
[----:B------:R-:W4:Y:S04]  /*ac160*/  LDL.LU R55, [R1+0xf9c] ;  /* 0x000f9c0001377983 */ /* 0x000f280000300800 */
[----:B------:R-:W3:Y:S04]  /*ac170*/  LDL.64 R40, [R1+0x28] ;  /* 0x0000280001287983 */ /* 0x000ee80000100a00 */
[----:B------:R-:W5:Y:S04]  /*ac180*/  LDL.64 R2, [R1+0x18] ;  /* 0x0000180001027983 */ /* 0x000f680000100a00 */
[----:B------:R-:W5:Y:S04]  /*ac190*/  LDL.LU R20, [R1+0xf50] ;  /* 0x000f500001147983 */ /* 0x000f680000300800 */
[----:B------:R-:W5:Y:S04]  /*ac1a0*/  LDL.LU R21, [R1+0xf54] ;  /* 0x000f540001157983 */ /* 0x000f680000300800 */
[----:B------:R-:W5:Y:S04]  /*ac1b0*/  LDL.LU R22, [R1+0xf58] ;  /* 0x000f580001167983 */ /* 0x000f680000300800 */
[----:B------:R-:W5:Y:S04]  /*ac1c0*/  LDL.LU R23, [R1+0xf5c] ;  /* 0x000f5c0001177983 */ /* 0x000f680000300800 */
[----:B------:R-:W5:Y:S04]  /*ac1d0*/  LDL.64 R60, [R1] ;  /* 0x00000000013c7983 */ /* 0x000f680000100a00 */
        /* <DEDUP_REMOVED lines=20> */
[----:B--2---:R-:W-:Y:S06]  /*ac320*/  HMMA.16816.F32 R12, R28, R8, R12 ;  /* 0x000000081c0c723c */ /* 0x004fec000000180c */
[----:B------:R-:W-:-:S02]  /*ac330*/  IMAD.MOV.U32 R0, RZ, RZ, R9 ;  /* 0x000000ffff007224 */ /* 0x000fc400078e0009 */
[----:B----4-:R-:W-:-:S15]  /*ac340*/  HMMA.16816.F32 R8, R28, R10, R52 ;  /* 0x0000000a1c08723c */ /* 0x010fde0000001834 */
[----:B------:R-:W-:Y:S04]  /*ac350*/  STL.64 [R1+0xfa0], R12 ;  /* 0x000fa00c01007387 */ /* 0x000fe80000100a00 */
[----:B------:R0:W-:Y:S04]  /*ac360*/  STL.64 [R1+0xfa8], R14 ;  /* 0x000fa80e01007387 */ /* 0x0001e80000100a00 */
[----:B0-----:R-:W2:Y:S04]  /*ac370*/  LDL.LU.64 R14, [R1+0x4d60] ;  /* 0x004d6000010e7983 */ /* 0x001ea80000300a00 */
[----:B------:R-:W4:Y:S04]  /*ac380*/  LDL.LU.64 R12, [R1+0x4d58] ;  /* 0x004d5800010c7983 */ /* 0x000f280000300a00 */
[----:B------:R-:W-:Y:S04]  /*ac390*/  STL [R1+0x4bc0], R0 ;  /* 0x004bc00001007387 */ /* 0x000fe80000100800 */
[----:B------:R-:W2:Y:S04]  /*ac3a0*/  LDL.LU.64 R54, [R1+0x4d50] ;  /* 0x004d500001367983 */ /* 0x000ea80000300a00 */
[----:B------:R-:W2:Y:S04]  /*ac3b0*/  LDL.LU.64 R52, [R1+0x4d48] ;  /* 0x004d480001347983 */ /* 0x000ea80000300a00 */
[----:B------:R-:W-:Y:S04]  /*ac3c0*/  STL.64 [R1+0xf90], R8 ;  /* 0x000f900801007387 */ /* 0x000fe80000100a00 */
[----:B------:R0:W-:Y:S04]  /*ac3d0*/  STL.64 [R1+0xf98], R10 ;  /* 0x000f980a01007387 */ /* 0x0001e80000100a00 */
[----:B0-----:R-:W2:Y:S04]  /*ac3e0*/  LDL.LU.64 R10, [R1+0x4d40] ;  /* 0x004d4000010a7983 */ /* 0x001ea80000300a00 */
[----:B------:R-:W2:Y:S01]  /*ac3f0*/  LDL.LU.64 R8, [R1+0x4d38] ;  /* 0x004d380001087983 */ /* 0x000ea20000300a00 */
[----:B---3--:R-:W-:Y:S06]  /*ac400*/  HMMA.16816.F32 R4, R28, R40, R4 ;  /* 0x000000281c04723c */ /* 0x008fec0000001804 */
[----:B------:R-:W-:-:S02]  /*ac410*/  IMAD.MOV.U32 R0, RZ, RZ, R41 ;  /* 0x000000ffff007224 */ /* 0x000fc400078e0029 */
[C---:B-----5:R-:W-:Y:S06]  /*ac420*/  HMMA.16816.F32 R40, R28.reuse, R42, R48 ;  /* 0x0000002a1c28723c */ /* 0x060fec0000001830 */
[----:B------:R-:W-:Y:S09]  /*ac430*/  HMMA.16816.F32 R36, R28, R2, R36 ;  /* 0x000000021c24723c */ /* 0x000ff20000001824 */
[----:B------:R-:W-:Y:S04]  /*ac440*/  STL.64 [R1+0xf80], R4 ;  /* 0x000f800401007387 */ /* 0x000fe80000100a00 */
[----:B------:R0:W-:Y:S04]  /*ac450*/  STL.64 [R1+0xf88], R6 ;  /* 0x000f880601007387 */ /* 0x0001e80000100a00 */
[----:B0-----:R-:W3:Y:S04]  /*ac460*/  LDL.LU.64 R6, [R1+0x4d30] ;  /* 0x004d300001067983 */ /* 0x001ee80000300a00 */
[----:B------:R-:W3:Y:S04]  /*ac470*/  LDL.LU.64 R4, [R1+0x4d28] ;  /* 0x004d280001047983 */ /* 0x000ee80000300a00 */
[----:B------:R0:W-:Y:S04]  /*ac480*/  STL [R1+0x4bc4], R0 ;  /* 0x004bc40001007387 */ /* 0x0001e80000100800 */
[----:B------:R-:W5:Y:S04]  /*ac490*/  LDL.LU.64 R50, [R1+0x4d20] ;  /* 0x004d200001327983 */ /* 0x000f680000300a00 */
[----:B------:R-:W5:Y:S04]  /*ac4a0*/  LDL.LU.64 R48, [R1+0x4d18] ;  /* 0x004d180001307983 */ /* 0x000f680000300a00 */
[----:B------:R-:W-:Y:S04]  /*ac4b0*/  STL.64 [R1+0xf70], R40 ;  /* 0x000f702801007387 */ /* 0x000fe80000100a00 */
[----:B------:R1:W-:Y:S01]  /*ac4c0*/  STL.64 [R1+0xf78], R42 ;  /* 0x000f782a01007387 */ /* 0x0003e20000100a00 */
[----:B0-----:R-:W-:-:S03]  /*ac4d0*/  IMAD.MOV.U32 R0, RZ, RZ, R3 ;  /* 0x000000ffff007224 */ /* 0x001fc600078e0003 */
[----:B-1----:R-:W5:Y:S04]  /*ac4e0*/  LDL.LU.64 R42, [R1+0x4d10] ;  /* 0x004d1000012a7983 */ /* 0x002f680000300a00 */
[----:B------:R-:W5:Y:S04]  /*ac4f0*/  LDL.LU.64 R40, [R1+0x4d08] ;  /* 0x004d080001287983 */ /* 0x000f680000300a00 */
[----:B------:R-:W-:Y:S04]  /*ac500*/  STL.64 [R1+0xf60], R36 ;  /* 0x000f602401007387 */ /* 0x000fe80000100a00 */
[----:B------:R0:W-:Y:S04]  /*ac510*/  STL.64 [R1+0xf68], R38 ;  /* 0x000f682601007387 */ /* 0x0001e80000100a00 */
[----:B0-----:R-:W5:Y:S04]  /*ac520*/  LDL.LU.64 R38, [R1+0x4d00] ;  /* 0x004d000001267983 */ /* 0x001f680000300a00 */
[----:B------:R-:W5:Y:S04]  /*ac530*/  LDL.LU.64 R36, [R1+0x4cf8] ;  /* 0x004cf80001247983 */ /* 0x000f680000300a00 */
[----:B------:R-:W5:Y:S04]  /*ac540*/  LDL.LU.64 R2, [R1+0x4cf0] ;  /* 0x004cf00001027983 */ /* 0x000f680000300a00 */
[----:B------:R0:W-:Y:S02]  /*ac550*/  STL [R1+0x4bc8], R0 ;  /* 0x004bc80001007387 */ /* 0x0001e40000100800 */
[----:B0-----:R-:W-:Y:S01]  /*ac560*/  IMAD.MOV.U32 R0, RZ, RZ, R61 ;  /* 0x000000ffff007224 */ /* 0x001fe200078e003d */
[C---:B----4-:R-:W-:Y:S06]  /*ac570*/  HMMA.16816.F32 R20, R28.reuse, R12, R20 ;  /* 0x0000000c1c14723c */ /* 0x050fec0000001814 */
[C---:B--2---:R-:W-:Y:S06]  /*ac580*/  HMMA.16816.F32 R12, R28.reuse, R14, R52 ;  /* 0x0000000e1c0c723c */ /* 0x044fec0000001834 */
[C---:B------:R-:W-:Y:S11]  /*ac590*/  HMMA.16816.F32 R8, R28.reuse, R60, R8 ;  /* 0x0000003c1c08723c */ /* 0x040ff60000001808 */
        /* <DEDUP_REMOVED lines=14> */
[----:B------:R-:W3:Y:S02]  /*ac680*/  LDL.LU.64 R60, [R1+0x4ca8] ;  /* 0x004ca800013c7983 */ /* 0x000ee40000300a00 */
[----:B---3--:R-:W-:-:S15]  /*ac690*/  HMMA.16816.F32 R56, R28, R60, R56 ;  /* 0x0000003c1c38723c */ /* 0x008fde0000001838 */
[----:B------:R-:W-:-:S08]  /*ac6a0*/  NOP ;  /* 0x0000000000007918 */ /* 0x000fd00000000000 */
[----:B------:R-:W-:Y:S04]  /*ac6b0*/  STL.64 [R1+0xf20], R56 ;  /* 0x000f203801007387 */ /* 0x000fe80000100a00 */
[----:B------:R0:W-:Y:S04]  /*ac6c0*/  STL.64 [R1+0xf28], R58 ;  /* 0x000f283a01007387 */ /* 0x0001e80000100a00 */
[----:B0-----:R-:W3:Y:S04]  /*ac6d0*/  LDL.LU.64 R58, [R1+0x4ca0] ;  /* 0x004ca000013a7983 */ /* 0x001ee80000300a00 */
[----:B------:R-:W5:Y:S04]  /*ac6e0*/  LDL.LU.64 R56, [R1+0x4c98] ;  /* 0x004c980001387983 */ /* 0x000f680000300a00 */
[----:B------:R-:W-:Y:S01]  /*ac6f0*/  STL.64 [R1+0x4bd0], R60 ;  /* 0x004bd03c01007387 */ /* 0x000fe20000100a00 */
[----:B---3--:R-:W-:-:S15]  /*ac700*/  HMMA.16816.F32 R4, R28, R58, R4 ;  /* 0x0000003a1c04723c */ /* 0x008fde0000001804 */
[----:B------:R-:W-:-:S08]  /*ac710*/  NOP ;  /* 0x0000000000007918 */ /* 0x000fd00000000000 */
[----:B------:R-:W-:Y:S04]  /*ac720*/  STL.64 [R1+0xf10], R4 ;  /* 0x000f100401007387 */ /* 0x000fe80000100a00 */
[----:B------:R0:W-:Y:S04]  /*ac730*/  STL.64 [R1+0xf18], R6 ;  /* 0x000f180601007387 */ /* 0x0001e80000100a00 */
[----:B0-----:R-:W3:Y:S04]  /*ac740*/  LDL.LU.64 R6, [R1+0x4c90] ;  /* 0x004c900001067983 */ /* 0x001ee80000300a00 */
[----:B------:R-:W3:Y:S01]  /*ac750*/  LDL.LU.64 R4, [R1+0x4c88] ;  /* 0x004c880001047983 */ /* 0x000ee20000300a00 */
[C---:B-----5:R-:W-:Y:S03]  /*ac760*/  HMMA.16816.F32 R32, R28.reuse, R56, R32 ;  /* 0x000000381c20723c */ /* 0x060fe60000001820 */
[----:B------:R-:W-:Y:S04]  /*ac770*/  STL.64 [R1+0x4aa8], R58 ;  /* 0x004aa83a01007387 */ /* 0x000fe80000100a00 */
[----:B------:R-:W-:Y:S01]  /*ac780*/  STL.64 [R1+0x4aa0], R56 ;  /* 0x004aa03801007387 */ /* 0x000fe20000100a00 */
[----:B------:R-:W-:-:S15]  /*ac790*/  HMMA.16816.F32 R44, R28, R2, R44 ;  /* 0x000000021c2c723c */ /* 0x000fde000000182c */
[----:B------:R-:W-:Y:S04]  /*ac7a0*/  STL.64 [R1+0xf00], R32 ;  /* 0x000f002001007387 */ /* 0x000fe80000100a00 */
[----:B------:R4:W-:Y:S02]  /*ac7b0*/  STL.64 [R1+0xf08], R34 ;  /* 0x000f082201007387 */ /* 0x0009e40000100a00 */
[C---:B----4-:R-:W-:Y:S06]  /*ac7c0*/  HMMA.16816.F32 R32, R28.reuse, R54, R48 ;  /* 0x000000361c20723c */ /* 0x050fec0000001830 */
[----:B--2---:R-:W-:-:S15]  /*ac7d0*/  HMMA.16816.F32 R24, R28, R8, R24 ;  /* 0x000000081c18723c */ /* 0x004fde0000001818 */
[----:B------:R-:W-:-:S02]  /*ac7e0*/  NOP ;  /* 0x0000000000007918 */ /* 0x000fc40000000000 */
[----:B------:R-:W-:Y:S04]  /*ac7f0*/  STL.64 [R1+0xef0], R32 ;  /* 0x000ef02001007387 */ /* 0x000fe80000100a00 */
[----:B------:R0:W-:Y:S04]  /*ac800*/  STL.64 [R1+0xef8], R34 ;  /* 0x000ef82201007387 */ /* 0x0001e80000100a00 */
[----:B------:R-:W-:Y:S04]  /*ac810*/  STL.64 [R1+0xee0], R44 ;  /* 0x000ee02c01007387 */ /* 0x000fe80000100a00 */
[----:B------:R-:W-:Y:S01]  /*ac820*/  STL.64 [R1+0xee8], R46 ;  /* 0x000ee82e01007387 */ /* 0x000fe20000100a00 */
[C---:B---3--:R-:W-:Y:S06]  /*ac830*/  HMMA.16816.F32 R40, R28.reuse, R4, R40 ;  /* 0x000000041c28723c */ /* 0x048fec0000001828 */
[C---:B0-----:R-:W-:Y:S06]  /*ac840*/  HMMA.16816.F32 R32, R28.reuse, R6, R36 ;  /* 0x000000061c20723c */ /* 0x041fec0000001824 */
[----:B------:R-:W-:Y:S11]  /*ac850*/  STL.64 [R1+0x4a98], R6 ;  /* 0x004a980601007387 */ /* 0x000ff60000100a00 */
[----:B------:R-:W-:Y:S04]  /*ac860*/  STL.64 [R1+0xed0], R40 ;  /* 0x000ed02801007387 */ /* 0x000fe80000100a00 */
[----:B------:R-:W-:Y:S04]  /*ac870*/  STL.64 [R1+0xed8], R42 ;  /* 0x000ed82a01007387 */ /* 0x000fe80000100a00 */
[----:B------:R0:W-:Y:S02]  /*ac880*/  STL.64 [R1+0x4a90], R4 ;  /* 0x004a900401007387 */ /* 0x0001e40000100a00 */
[C---:B0-----:R-:W-:Y:S02]  /*ac890*/  HMMA.16816.F32 R4, R28.reuse, R10, R20 ;  /* 0x0000000a1c04723c */ /* 0x041fe40000001814 */
[----:B------:R-:W-:Y:S04]  /*ac8a0*/  STL.64 [R1+0xec0], R32 ;  /* 0x000ec02001007387 */ /* 0x000fe80000100a00 */
[----:B------:R-:W-:Y:S04]  /*ac8b0*/  STL.64 [R1+0xec8], R34 ;  /* 0x000ec82201007387 */ /* 0x000fe80000100a00 */
[----:B------:R-:W-:Y:S04]  /*ac8c0*/  STL.64 [R1+0x4ab8], R10 ;  /* 0x004ab80a01007387 */ /* 0x000fe80000100a00 */
[----:B------:R-:W-:Y:S04]  /*ac8d0*/  STL.64 [R1+0xeb0], R24 ;  /* 0x000eb01801007387 */ /* 0x000fe80000100a00 */
[----:B------:R-:W-:Y:S04]  /*ac8e0*/  STL.64 [R1+0xeb8], R26 ;  /* 0x000eb81a01007387 */ /* 0x000fe80000100a00 */
[----:B------:R0:W-:Y:S04]  /*ac8f0*/  STL.64 [R1+0x4ab0], R8 ;  /* 0x004ab00801007387 */ /* 0x0001e80000100a00 */
[----:B------:R-:W-:Y:S04]  /*ac900*/  STL.64 [R1+0xea0], R4 ;  /* 0x000ea00401007387 */ /* 0x000fe80000100a00 */
[----:B------:R1:W-:Y:S04]  /*ac910*/  STL.64 [R1+0xea8], R6 ;  /* 0x000ea80601007387 */ /* 0x0003e80000100a00 */
[----:B0-----:R-:W2:Y:S01]  /*ac920*/  LDL.LU R8, [R1+0xdd0] ;  /* 0x000dd00001087983 */ /* 0x001ea20000300800 */
[----:B-1----:R-:W-:-:S15]  /*ac930*/  HMMA.16816.F32 R4, R28, R12, R16 ;  /* 0x0000000c1c04723c */ /* 0x002fde0000001810 */
        /* <DEDUP_REMOVED lines=46> */
[----:B----4-:R-:W-:-:S15]  /*acc20*/  HMMA.16816.F32 R16, R28, R14, R16 ;  /* 0x0000000e1c10723c */ /* 0x010fde0000001810 */
[----:B------:R-:W-:-:S08]  /*acc30*/  NOP ;  /* 0x0000000000007918 */ /* 0x000fd00000000000 */
[----:B------:R-:W-:Y:S04]  /*acc40*/  STL.64 [R1+0xe80], R16 ;  /* 0x000e801001007387 */ /* 0x000fe80000100a00 */
[----:B------:R0:W-:Y:S04]  /*acc50*/  STL.64 [R1+0xe88], R18 ;  /* 0x000e881201007387 */ /* 0x0001e80000100a00 */
[----:B0-----:R-:W5:Y:S04]  /*acc60*/  LDL.LU.64 R18, [R1+0x4c80] ;  /* 0x004c800001127983 */ /* 0x001f680000300a00 */
[----:B------:R-:W2:Y:S04]  /*acc70*/  LDL.LU.64 R16, [R1+0x4c78] ;  /* 0x004c780001107983 */ /* 0x000ea80000300a00 */
[----:B------:R-:W-:Y:S04]  /*acc80*/  STL.64 [R1+0x4ac8], R14 ;  /* 0x004ac80e01007387 */ /* 0x000fe80000100a00 */
[----:B------:R0:W-:Y:S04]  /*acc90*/  STL.64 [R1+0x4ac0], R12 ;  /* 0x004ac00c01007387 */ /* 0x0001e80000100a00 */
[----:B0-----:R-:W4:Y:S04]  /*acca0*/  LDL.LU R12, [R1+0xde0] ;  /* 0x000de000010c7983 */ /* 0x001f280000300800 */
[----:B------:R-:W4:Y:S04]  /*accb0*/  LDL.LU R13, [R1+0xde4] ;  /* 0x000de400010d7983 */ /* 0x000f280000300800 */
[----:B------:R-:W4:Y:S04]  /*accc0*/  LDL.LU R14, [R1+0xde8] ;  /* 0x000de800010e7983 */ /* 0x000f280000300800 */
[----:B------:R-:W4:Y:S01]  /*accd0*/  LDL.LU R15, [R1+0xdec] ;  /* 0x000dec00010f7983 */ /* 0x000f220000300800 */
[C---:B--2---:R-:W-:Y:S06]  /*acce0*/  HMMA.16816.F32 R48, R28.reuse, R16, R48 ;  /* 0x000000101c30723c */ /* 0x044fec0000001830 */
[----:B-----5:R-:W-:-:S15]  /*accf0*/  HMMA.16816.F32 R20, R28, R18, R20 ;  /* 0x000000121c14723c */ /* 0x020fde0000001814 */
[----:B------:R-:W-:-:S02]  /*acd00*/  NOP ;  /* 0x0000000000007918 */ /* 0x000fc40000000000 */
        /* <DEDUP_REMOVED lines=16> */
[----:B------:R-:W-:-:S02]  /*ace10*/  NOP ;  /* 0x0000000000007918 */ /* 0x000fc40000000000 */
        /* <DEDUP_REMOVED lines=23> */
[----:B0-----:R-:W2:Y:S04]  /*acf90*/  LDL.LU.64 R38, [R1+0x4c20] ;  /* 0x004c200001267983 */ /* 0x001ea80000300a00 */
[----:B------:R-:W2:Y:S04]  /*acfa0*/  LDL.LU.64 R36, [R1+0x4c18] ;  /* 0x004c180001247983 */ /* 0x000ea80000300a00 */
[----:B------:R-:W-:Y:S04]  /*acfb0*/  STL.64 [R1+0x4a38], R26 ;  /* 0x004a381a01007387 */ /* 0x000fe80000100a00 */
[----:B------:R0:W-:Y:S04]  /*acfc0*/  STL.64 [R1+0x4a30], R24 ;  /* 0x004a301801007387 */ /* 0x0001e80000100a00 */
[----:B0-----:R-:W2:Y:S04]  /*acfd0*/  LDL.LU R24, [R1+0xe10] ;  /* 0x000e100001187983 */ /* 0x001ea80000300800 */
[----:B------:R-:W2:Y:S04]  /*acfe0*/  LDL.LU R25, [R1+0xe14] ;  /* 0x000e140001197983 */ /* 0x000ea80000300800 */
[----:B------:R-:W2:Y:S04]  /*acff0*/  LDL.LU R26, [R1+0xe18] ;  /* 0x000e1800011a7983 */ /* 0x000ea80000300800 */
[----:B------:R-:W2:Y:S01]  /*ad000*/  LDL.LU R27, [R1+0xe1c] ;  /* 0x000e1c00011b7983 */ /* 0x000ea20000300800 */
[----:B----4-:R-:W-:Y:S01]  /*ad010*/  HMMA.16816.F32 R8, R28, R44, R8 ;  /* 0x0000002c1c08723c */ /* 0x010fe20000001808 */
[----:B------:R-:W-:-:S02]  /*ad020*/  IMAD R32, R32, 0x100, R6 ;  /* 0x0000010020207824 */ /* 0x000fc400078e0206 */
[----:B------:R-:W-:-:S03]  /*ad030*/  IMAD R33, R33, 0x100, R7 ;  /* 0x0000010021217824 */ /* 0x000fc600078e0207 */
[----:B---3--:R-:W-:Y:S01]  /*ad040*/  HMMA.16816.F32 R4, R28, R46, R56 ;  /* 0x0000002e1c04723c */ /* 0x008fe20000001838 */
[----:B------:R-:W-:Y:S02]  /*ad050*/  IMAD R34, R34, 0x100, R60 ;  /* 0x0000010022227824 */ /* 0x000fe400078e023c */
[----:B------:R-:W-:-:S03]  /*ad060*/  IMAD R35, R35, 0x100, R61 ;  /* 0x0000010023237824 */ /* 0x000fc600078e023d */
[C---:B-----5:R-:W-:Y:S06]  /*ad070*/  HMMA.16816.F32 R16, R28.reuse, R40, R16 ;  /* 0x000000281c10723c */ /* 0x060fec0000001810 */
[C---:B--2---:R-:W-:Y:S06]  /*ad080*/  HMMA.16816.F32 R12, R28.reuse, R42, R12 ;  /* 0x0000002a1c0c723c */ /* 0x044fec000000180c */
[C---:B------:R-:W-:Y:S06]  /*ad090*/  HMMA.16816.F32 R20, R28.reuse, R38, R20 ;  /* 0x000000261c14723c */ /* 0x040fec0000001814 */
[----:B------:R-:W-:Y:S01]  /*ad0a0*/  HMMA.16816.F32 R24, R28, R36, R24 ;  /* 0x000000241c18723c */ /* 0x000fe20000001818 */
[----:B------:R-:W-:-:S15]  /*ad0b0*/  STL.64 [R1+0x4a18], R38 ;  /* 0x004a182601007387 */ /* 0x000fde0000100a00 */
[----:B------:R-:W-:-:S07]  /*ad0c0*/  NOP ;  /* 0x0000000000007918 */ /* 0x000fce0000000000 */
[----:B------:R0:W-:Y:S04]  /*ad0d0*/  STL.64 [R1+0xe10], R24 ;  /* 0x000e101801007387 */ /* 0x0001e80000100a00 */
[----:B------:R1:W-:Y:S04]  /*ad0e0*/  STL.64 [R1+0xe18], R26 ;  /* 0x000e181a01007387 */ /* 0x0003e80000100a00 */
        /* <DEDUP_REMOVED lines=15> */
[----:B0-----:R-:W5:Y:S04]  /*ad1e0*/  LDL.LU R24, [R1+0xda0] ;  /* 0x000da00001187983 */ /* 0x001f680000300800 */
[----:B------:R-:W5:Y:S04]  /*ad1f0*/  LDL.LU R25, [R1+0xda4] ;  /* 0x000da40001197983 */ /* 0x000f680000300800 */
[----:B-1----:R-:W5:Y:S04]  /*ad200*/  LDL.LU R26, [R1+0xda8] ;  /* 0x000da800011a7983 */ /* 0x002f680000300800 */
[----:B------:R-:W5:Y:S04]  /*ad210*/  LDL.LU R27, [R1+0xdac] ;  /* 0x000dac00011b7983 */ /* 0x000f680000300800 */
[----:B--2---:R-:W2:Y:S04]  /*ad220*/  LDL.LU R44, [R1+0x11d0] ;  /* 0x0011d000012c7983 */ /* 0x004ea80000300800 */
        /* <DEDUP_REMOVED lines=11> */
[----:B------:R-:W5:Y:S04]  /*ad2e0*/  LDL.LU.64 R16, [R1+0x130] ;  /* 0x0001300001107983 */ /* 0x000f680000300a00 */
        /* <DEDUP_REMOVED lines=9> */
[----:B---3--:R-:W3:Y:S04]  /*ad380*/  LDL.LU.64 R4, [R1+0x118] ;  /* 0x0001180001047983 */ /* 0x008ee80000300a00 */
[----:B------:R-:W3:Y:S04]  /*ad390*/  LDL.LU R8, [R1+0xd70] ;  /* 0x000d700001087983 */ /* 0x000ee80000300800 */
[----:B------:R-:W3:Y:S04]  /*ad3a0*/  LDL.LU R9, [R1+0xd74] ;  /* 0x000d740001097983 */ /* 0x000ee80000300800 */
[----:B------:R-:W3:Y:S04]  /*ad3b0*/  LDL.LU R10, [R1+0xd78] ;  /* 0x000d7800010a7983 */ /* 0x000ee80000300800 */
[----:B------:R-:W3:Y:S04]  /*ad3c0*/  LDL.LU R11, [R1+0xd7c] ;  /* 0x000d7c00010b7983 */ /* 0x000ee80000300800 */
[----:B----4-:R-:W4:Y:S04]  /*ad3d0*/  LDL.LU.64 R6, [R1+0x110] ;  /* 0x0001100001067983 */ /* 0x010f280000300a00 */
[----:B------:R-:W4:Y:S04]  /*ad3e0*/  LDL.LU R56, [R1+0xd60] ;  /* 0x000d600001387983 */ /* 0x000f280000300800 */
[----:B------:R-:W4:Y:S04]  /*ad3f0*/  LDL.LU R57, [R1+0xd64] ;  /* 0x000d640001397983 */ /* 0x000f280000300800 */
[----:B------:R-:W4:Y:S04]  /*ad400*/  LDL.LU R58, [R1+0xd68] ;  /* 0x000d6800013a7983 */ /* 0x000f280000300800 */
[----:B------:R-:W4:Y:S04]  /*ad410*/  LDL.LU R59, [R1+0xd6c] ;  /* 0x000d6c00013b7983 */ /* 0x000f280000300800 */
[----:B------:R-:W4:Y:S01]  /*ad420*/  LDL.LU.64 R60, [R1+0x108] ;  /* 0x00010800013c7983 */ /* 0x000f220000300a00 */
[----:B------:R-:W-:-:S02]  /*ad430*/  F2FP.F16.E5M2.UNPACK_B R32, R32 ;  /* 0x00000020ff20723e */ /* 0x000fc400020004ff */
[----:B------:R-:W-:Y:S02]  /*ad440*/  F2FP.F16.E5M2.UNPACK_B R33, R33 ;  /* 0x00000021ff21723e */ /* 0x000fe400020004ff */
[----:B------:R-:W-:Y:S02]  /*ad450*/  F2FP.F16.E5M2.UNPACK_B R34, R34 ;  /* 0x00000022ff22723e */ /* 0x000fe400020004ff */
[----:B------:R-:W-:Y:S01]  /*ad460*/  F2FP.F16.E5M2.UNPACK_B R35, R35 ;  /* 0x00000023ff23723e */ /* 0x000fe200020004ff */
[----:B------:R-:W-:Y:S04]  /*ad470*/  STL [R1+0x4994], R48 ;  /* 0x0049943001007387 */ /* 0x000fe80000100800 */
[----:B------:R0:W-:Y:S01]  /*ad480*/  STL [R1+0x4990], R49 ;  /* 0x0049903101007387 */ /* 0x0001e20000100800 */
[C---:B--2---:R-:W-:Y:S06]  /*ad490*/  HMMA.16816.F32 R44, R28.reuse, R48, R44 ;  /* 0x000000301c2c723c */ /* 0x044fec000000182c */
[C---:B-----5:R-:W-:Y:S06]  /*ad4a0*/  HMMA.16816.F32 R40, R28.reuse, R50, R40 ;  /* 0x000000321c28723c */ /* 0x060fec0000001828 */
[----:B------:R-:W-:Y:S06]  /*ad4b0*/  HMMA.16816.F32 R28, R28, R52, R36 ;  /* 0x000000341c1c723c */ /* 0x000fec0000001824 */
[C---:B------:R-:W-:Y:S06]  /*ad4c0*/  HMMA.16816.F32 R24, R32.reuse, R16, R24 ;  /* 0x000000102018723c */ /* 0x040fec0000001818 */
[----:B------:R-:W-:Y:S01]  /*ad4d0*/  HMMA.16816.F32 R20, R32, R18, R20 ;  /* 0x000000122014723c */ /* 0x000fe20000001814 */
[----:B0-----:R-:W-:-:S02]  /*ad4e0*/  IMAD.MOV.U32 R49, RZ, RZ, R17 ;  /* 0x000000ffff317224 */ /* 0x001fc400078e0011 */
[----:B------:R-:W-:Y:S01]  /*ad4f0*/  IMAD.MOV.U32 R48, RZ, RZ, R16 ;  /* 0x000000ffff307224 */ /* 0x000fe200078e0010 */
[----:B------:R-:W-:Y:S04]  /*ad500*/  STL.64 [R1+0x11f0], R44 ;  /* 0x0011f02c01007387 */ /* 0x000fe80000100a00 */
[----:B------:R-:W-:Y:S04]  /*ad510*/  STL.64 [R1+0x11f8], R46 ;  /* 0x0011f82e01007387 */ /* 0x000fe80000100a00 */
[----:B------:R-:W-:Y:S04]  /*ad520*/  STL [R1+0x499c], R50 ;  /* 0x00499c3201007387 */ /* 0x000fe80000100800 */
[----:B------:R0:W-:Y:S04]  /*ad530*/  STL [R1+0x4998], R51 ;  /* 0x0049983301007387 */ /* 0x0001e80000100800 */
        /* <DEDUP_REMOVED lines=8> */
[----:B0-----:R-:W-:Y:S01]  /*ad5c0*/  IMAD.MOV.U32 R51, RZ, RZ, R19 ;  /* 0x000000ffff337224 */ /* 0x001fe200078e0013 */
[----:B---3--:R-:W-:Y:S02]  /*ad5d0*/  HMMA.16816.F32 R12, R32, R4, R12 ;  /* 0x00000004200c723c */ /* 0x008fe4000000180c */
[----:B------:R0:W-:Y:S01]  /*ad5e0*/  STL [R1+0x49a4], R49 ;  /* 0x0049a43101007387 */ /* 0x0001e20000100800 */
[----:B------:R-:W-:-:S03]  /*ad5f0*/  IMAD.MOV.U32 R50, RZ, RZ, R18 ;  /* 0x000000ffff327224 */ /* 0x000fc600078e0012 */
[----:B------:R1:W-:Y:S04]  /*ad600*/  STL [R1+0x49a0], R48 ;  /* 0x0049a03001007387 */ /* 0x0003e80000100800 */
[----:B------:R-:W-:Y:S04]  /*ad610*/  STL.64 [R1+0xd90], R20 ;  /* 0x000d901401007387 */ /* 0x000fe80000100a00 */
[----:B------:R-:W-:Y:S01]  /*ad620*/  STL.64 [R1+0xd98], R22 ;  /* 0x000d981601007387 */ /* 0x000fe20000100a00 */
[----:B----4-:R-:W-:Y:S03]  /*ad630*/  HMMA.16816.F32 R8, R32, R6, R8 ;  /* 0x000000062008723c */ /* 0x010fe60000001808 */
[----:B------:R2:W-:Y:S04]  /*ad640*/  STL [R1+0x49ac], R51 ;  /* 0x0049ac3301007387 */ /* 0x0005e80000100800 */
[----:B------:R3:W-:Y:S01]  /*ad650*/  STL [R1+0x49a8], R50 ;  /* 0x0049a83201007387 */ /* 0x0007e20000100800 */
[----:B0-----:R-:W-:-:S02]  /*ad660*/  IMAD.MOV.U32 R49, RZ, RZ, R4 ;  /* 0x000000ffff317224 */ /* 0x001fc400078e0004 */
[----:B-1----:R-:W-:Y:S02]  /*ad670*/  IMAD.MOV.U32 R48, RZ, RZ, R5 ;  /* 0x000000ffff307224 */ /* 0x002fe400078e0005 */
[----:B--2---:R-:W-:Y:S02]  /*ad680*/  IMAD.MOV.U32 R51, RZ, RZ, R6 ;  /* 0x000000ffff337224 */ /* 0x004fe400078e0006 */
[----:B---3--:R-:W-:Y:S02]  /*ad690*/  IMAD.MOV.U32 R50, RZ, RZ, R7 ;  /* 0x000000ffff327224 */ /* 0x008fe400078e0007 */
[----:B------:R-:W-:Y:S01]  /*ad6a0*/  HMMA.16816.F32 R4, R32, R60, R56 ;  /* 0x0000003c2004723c */ /* 0x000fe20000001838 */
[----:B------:R0:W-:Y:S04]  /*ad6b0*/  STL.64 [R1+0xd80], R12 ;  /* 0x000d800c01007387 */ /* 0x0001e80000100a00 */
[----:B------:R1:W-:Y:S04]  /*ad6c0*/  STL.64 [R1+0xd88], R14 ;  /* 0x000d880e01007387 */ /* 0x0003e80000100a00 */
[----:B------:R-:W-:Y:S04]  /*ad6d0*/  STL [R1+0x49b4], R48 ;  /* 0x0049b43001007387 */ /* 0x000fe80000100800 */
[----:B------:R-:W-:Y:S04]  /*ad6e0*/  STL [R1+0x49b0], R49 ;  /* 0x0049b03101007387 */ /* 0x000fe80000100800 */
[----:B------:R-:W-:Y:S04]  /*ad6f0*/  STL.64 [R1+0xd70], R8 ;  /* 0x000d700801007387 */ /* 0x000fe80000100a00 */
[----:B------:R-:W-:Y:S04]  /*ad700*/  STL.64 [R1+0xd78], R10 ;  /* 0x000d780a01007387 */ /* 0x000fe80000100a00 */
[----:B------:R-:W-:Y:S04]  /*ad710*/  STL [R1+0x49bc], R50 ;  /* 0x0049bc3201007387 */ /* 0x000fe80000100800 */
[----:B------:R-:W-:Y:S04]  /*ad720*/  STL [R1+0x49b8], R51 ;  /* 0x0049b83301007387 */ /* 0x000fe80000100800 */
[----:B------:R2:W-:Y:S04]  /*ad730*/  STL.64 [R1+0xd60], R4 ;  /* 0x000d600401007387 */ /* 0x0005e80000100a00 */
[----:B------:R3:W-:Y:S04]  /*ad740*/  STL.64 [R1+0xd68], R6 ;  /* 0x000d680601007387 */ /* 0x0007e80000100a00 */
[----:B0-----:R-:W4:Y:S04]  /*ad750*/  LDL.LU R12, [R1+0xd00] ;  /* 0x000d0000010c7983 */ /* 0x001f280000300800 */
[----:B------:R-:W4:Y:S04]  /*ad760*/  LDL.LU R13, [R1+0xd04] ;  /* 0x000d0400010d7983 */ /* 0x000f280000300800 */
[----:B-1----:R-:W4:Y:S04]  /*ad770*/  LDL.LU R14, [R1+0xd08] ;  /* 0x000d0800010e7983 */ /* 0x002f280000300800 */
[----:B------:R-:W4:Y:S04]  /*ad780*/  LDL.LU R15, [R1+0xd0c] ;  /* 0x000d0c00010f7983 */ /* 0x000f280000300800 */
[----:B------:R-:W5:Y:S04]  /*ad790*/  LDL R18, [R1+0xe0] ;  /* 0x0000e00001127983 */ /* 0x000f680000100800 */
[----:B------:R-:W5:Y:S04]  /*ad7a0*/  LDL R19, [R1+0xe4] ;  /* 0x0000e40001137983 */ /* 0x000f680000100800 */
[----:B------:R-:W4:Y:S04]  /*ad7b0*/  LDL.LU R52, [R1+0xd50] ;  /* 0x000d500001347983 */ /* 0x000f280000300800 */
[----:B------:R-:W4:Y:S04]  /*ad7c0*/  LDL.LU R53, [R1+0xd54] ;  /* 0x000d540001357983 */ /* 0x000f280000300800 */
[----:B------:R-:W4:Y:S04]  /*ad7d0*/  LDL.LU R54, [R1+0xd58] ;  /* 0x000d580001367983 */ /* 0x000f280000300800 */
[----:B------:R-:W4:Y:S04]  /*ad7e0*/  LDL.LU R55, [R1+0xd5c] ;  /* 0x000d5c0001377983 */ /* 0x000f280000300800 */
[----:B------:R-:W4:Y:S04]  /*ad7f0*/  LDL.LU.64 R30, [R1+0x100] ;  /* 0x00010000011e7983 */ /* 0x000f280000300a00 */
        /* <DEDUP_REMOVED lines=19> */
[----:B--2---:R-:W2:Y:S04]  /*ad930*/  LDL.LU.64 R4, [R1+0xd8] ;  /* 0x0000d80001047983 */ /* 0x004ea80000300a00 */
[----:B------:R-:W2:Y:S04]  /*ad940*/  LDL.LU R8, [R1+0xcf0] ;  /* 0x000cf00001087983 */ /* 0x000ea80000300800 */
[----:B------:R-:W2:Y:S04]  /*ad950*/  LDL.LU R9, [R1+0xcf4] ;  /* 0x000cf40001097983 */ /* 0x000ea80000300800 */
[----:B------:R-:W2:Y:S04]  /*ad960*/  LDL.LU R10, [R1+0xcf8] ;  /* 0x000cf800010a7983 */ /* 0x000ea80000300800 */
[----:B------:R-:W2:Y:S04]  /*ad970*/  LDL.LU R11, [R1+0xcfc] ;  /* 0x000cfc00010b7983 */ /* 0x000ea80000300800 */
[----:B---3--:R-:W3:Y:S04]  /*ad980*/  LDL.LU.64 R6, [R1+0xd0] ;  /* 0x0000d00001067983 */ /* 0x008ee80000300a00 */
        /* <DEDUP_REMOVED lines=8> */
[----:B------:R-:W-:Y:S01]  /*ada10*/  STL [R1+0x49c0], R48 ;  /* 0x0049c03001007387 */ /* 0x000fe20000100800 */
[----:B----4-:R-:W-:Y:S06]  /*ada20*/  HMMA.16816.F32 R52, R32, R30, R52 ;  /* 0x0000001e2034723c */ /* 0x010fec0000001834 */
[----:B------:R-:W-:-:S02]  /*ada30*/  IMAD.MOV.U32 R50, RZ, RZ, R30 ;  /* 0x000000ffff327224 */ /* 0x000fc400078e001e */
[----:B------:R-:W-:Y:S02]  /*ada40*/  IMAD.MOV.U32 R51, RZ, RZ, R31 ;  /* 0x000000ffff337224 */ /* 0x000fe400078e001f */
[----:B-----5:R-:W-:-:S13]  /*ada50*/  HMMA.16816.F32 R28, R32, R36, R44 ;  /* 0x00000024201c723c */ /* 0x020fda000000182c */
[----:B------:R-:W-:Y:S04]  /*ada60*/  STL.64 [R1+0xd50], R52 ;  /* 0x000d503401007387 */ /* 0x000fe80000100a00 */
[----:B------:R-:W-:Y:S04]  /*ada70*/  STL.64 [R1+0xd58], R54 ;  /* 0x000d583601007387 */ /* 0x000fe80000100a00 */
[----:B------:R-:W-:Y:S04]  /*ada80*/  STL [R1+0x49cc], R51 ;  /* 0x0049cc3301007387 */ /* 0x000fe80000100800 */
[----:B------:R-:W-:Y:S04]  /*ada90*/  STL [R1+0x49c8], R50 ;  /* 0x0049c83201007387 */ /* 0x000fe80000100800 */
[----:B------:R-:W-:Y:S04]  /*adaa0*/  STL.64 [R1+0xd40], R28 ;  /* 0x000d401c01007387 */ /* 0x000fe80000100a00 */
[----:B------:R0:W-:Y:S01]  /*adab0*/  STL.64 [R1+0xd48], R30 ;  /* 0x000d481e01007387 */ /* 0x0001e20000100a00 */
[C---:B------:R-:W-:Y:S06]  /*adac0*/  HMMA.16816.F32 R24, R32.reuse, R16, R24 ;  /* 0x000000102018723c */ /* 0x040fec0000001818 */
[----:B0-----:R-:W-:Y:S01]  /*adad0*/  HMMA.16816.F32 R28, R32, R38, R40 ;  /* 0x00000026201c723c */ /* 0x001fe20000001828 */
[----:B------:R-:W-:-:S02]  /*adae0*/  IMAD.MOV.U32 R48, RZ, RZ, R37 ;  /* 0x000000ffff307224 */ /* 0x000fc400078e0025 */
[----:B------:R-:W-:-:S03]  /*adaf0*/  IMAD.MOV.U32 R49, RZ, RZ, R36 ;  /* 0x000000ffff317224 */ /* 0x000fc600078e0024 */
[----:B------:R-:W-:Y:S02]  /*adb00*/  IMAD.MOV.U32 R50, RZ, RZ, R39 ;  /* 0x000000ffff327224 */ /* 0x000fe400078e0027 */
[----:B------:R-:W-:Y:S01]  /*adb10*/  IMAD.MOV.U32 R51, RZ, RZ, R38 ;  /* 0x000000ffff337224 */ /* 0x000fe200078e0026 */
[----:B------:R0:W-:Y:S04]  /*adb20*/  STL [R1+0x49d4], R48 ;  /* 0x0049d43001007387 */ /* 0x0001e80000100800 */
[----:B------:R1:W-:Y:S01]  /*adb30*/  STL [R1+0x49d0], R49 ;  /* 0x0049d03101007387 */ /* 0x0003e20000100800 */
[C---:B--2---:R-:W-:Y:S06]  /*adb40*/  HMMA.16816.F32 R12, R32.reuse, R4, R12 ;  /* 0x00000004200c723c */ /* 0x044fec000000180c */
[----:B---3--:R-:W-:Y:S01]  /*adb50*/  HMMA.16816.F32 R8, R32, R6, R8 ;  /* 0x000000062008723c */ /* 0x008fe20000001808 */
[----:B0-----:R-:W-:-:S02]  /*adb60*/  IMAD.MOV.U32 R48, RZ, RZ, R16 ;  /* 0x000000ffff307224 */ /* 0x001fc400078e0010 */
[----:B-1----:R-:W-:-:S03]  /*adb70*/  IMAD.MOV.U32 R49, RZ, RZ, R17 ;  /* 0x000000ffff317224 */ /* 0x002fc600078e0011 */
[----:B------:R-:W-:Y:S01]  /*adb80*/  HMMA.16816.F32 R16, R32, R18, R20 ;  /* 0x000000122010723c */ /* 0x000fe20000001814 */
[----:B------:R-:W-:Y:S04]  /*adb90*/  STL.64 [R1+0xd30], R28 ;  /* 0x000d301c01007387 */ /* 0x000fe80000100a00 */
[----:B------:R-:W-:Y:S04]  /*adba0*/  STL.64 [R1+0xd38], R30 ;  /* 0x000d381e01007387 */ /* 0x000fe80000100a00 */
[----:B------:R0:W-:Y:S04]  /*adbb0*/  STL [R1+0x49dc], R50 ;  /* 0x0049dc3201007387 */ /* 0x0001e80000100800 */
[----:B------:R1:W-:Y:S04]  /*adbc0*/  STL [R1+0x49d8], R51 ;  /* 0x0049d83301007387 */ /* 0x0003e80000100800 */
[----:B------:R-:W-:Y:S04]  /*adbd0*/  STL.64 [R1+0xd20], R24 ;  /* 0x000d201801007387 */ /* 0x000fe80000100a00 */
[----:B------:R-:W-:Y:S04]  /*adbe0*/  STL.64 [R1+0xd28], R26 ;  /* 0x000d281a01007387 */ /* 0x000fe80000100a00 */
[----:B------:R2:W-:Y:S04]  /*adbf0*/  STL [R1+0x49e4], R48 ;  /* 0x0049e43001007387 */ /* 0x0005e80000100800 */
[----:B------:R3:W-:Y:S01]  /*adc00*/  STL [R1+0x49e0], R49 ;  /* 0x0049e03101007387 */ /* 0x0007e20000100800 */
[----:B0-----:R-:W-:-:S02]  /*adc10*/  IMAD.MOV.U32 R50, RZ, RZ, R4 ;  /* 0x000000ffff327224 */ /* 0x001fc400078e0004 */
[----:B-1----:R-:W-:Y:S02]  /*adc20*/  IMAD.MOV.U32 R51, RZ, RZ, R5 ;  /* 0x000000ffff337224 */ /* 0x002fe400078e0005 */
[----:B--2---:R-:W-:Y:S02]  /*adc30*/  IMAD.MOV.U32 R48, RZ, RZ, R6 ;  /* 0x000000ffff307224 */ /* 0x004fe400078e0006 */
[----:B---3--:R-:W-:Y:S02]  /*adc40*/  IMAD.MOV.U32 R49, RZ, RZ, R7 ;  /* 0x000000ffff317224 */ /* 0x008fe400078e0007 */
[----:B------:R-:W-:Y:S01]  /*adc50*/  HMMA.16816.F32 R4, R32, R60, R56 ;  /* 0x0000003c2004723c */ /* 0x000fe20000001838 */
        /* <DEDUP_REMOVED lines=14> */
[----:B0-----:R-:W3:Y:S04]  /*add40*/  LDL.LU R4, [R1+0xc10] ;  /* 0x000c100001047983 */ /* 0x001ee80000300800 */
[----:B------:R-:W3:Y:S04]  /*add50*/  LDL.LU R5, [R1+0xc14] ;  /* 0x000c140001057983 */ /* 0x000ee80000300800 */
[----:B-1----:R-:W4:Y:S04]  /*add60*/  LDL.LU R6, [R1+0xc18] ;  /* 0x000c180001067983 */ /* 0x002f280000300800 */
[----:B------:R-:W4:Y:S04]  /*add70*/  LDL.LU R7, [R1+0xc1c] ;  /* 0x000c1c0001077983 */ /* 0x000f280000300800 */
[----:B----4-:R-:W-:Y:S04]  /*add80*/  STL.64 [R1+0x4be0], R6 ;  /* 0x004be00601007387 */ /* 0x010fe80000100a00 */
[----:B---3--:R-:W-:Y:S04]  /*add90*/  STL.64 [R1+0x4bd8], R4 ;  /* 0x004bd80401007387 */ /* 0x008fe80000100a00 */
[----:B------:R-:W3:Y:S04]  /*adda0*/  LDL R56, [R1+0x68] ;  /* 0x0000680001387983 */ /* 0x000ee80000100800 */
[----:B------:R-:W3:Y:S04]  /*addb0*/  LDL R57, [R1+0x6c] ;  /* 0x00006c0001397983 */ /* 0x000ee80000100800 */
[----:B--2---:R-:W-:Y:S04]  /*addc0*/  STL.64 [R1+0x4bf0], R58 ;  /* 0x004bf03a01007387 */ /* 0x004fe80000100a00 */
[----:B---3--:R-:W-:Y:S04]  /*addd0*/  STL.64 [R1+0x4be8], R56 ;  /* 0x004be83801007387 */ /* 0x008fe80000100a00 */
[----:B------:R-:W2:Y:S04]  /*adde0*/  LDL R14, [R1+0x70] ;  /* 0x00007000010e7983 */ /* 0x000ea80000100800 */
[----:B------:R-:W2:Y:S04]  /*addf0*/  LDL R15, [R1+0x74] ;  /* 0x00007400010f7983 */ /* 0x000ea80000100800 */
        /* <DEDUP_REMOVED lines=8> */
[----:B--2---:R-:W-:Y:S01]  /*ade80*/  STL.64 [R1+0x4c10], R14 ;  /* 0x004c100e01007387 */ /* 0x004fe20000100a00 */
[----:B------:R-:W-:-:S02]  /*ade90*/  IMAD.MOV.U32 R51, RZ, RZ, R60 ;  /* 0x000000ffff337224 */ /* 0x000fc400078e003c */
[----:B------:R-:W-:Y:S01]  /*adea0*/  IMAD.MOV.U32 R50, RZ, RZ, R61 ;  /* 0x000000ffff327224 */ /* 0x000fe200078e003d */
[----:B---3--:R0:W-:Y:S04]  /*adeb0*/  STL.64 [R1+0x4c08], R12 ;  /* 0x004c080c01007387 */ /* 0x0081e80000100a00 */
[----:B------:R-:W2:Y:S04]  /*adec0*/  LDL.LU R20, [R1+0xc40] ;  /* 0x000c400001147983 */ /* 0x000ea80000300800 */
[----:B------:R-:W2:Y:S04]  /*aded0*/  LDL.LU R21, [R1+0xc44] ;  /* 0x000c440001157983 */ /* 0x000ea80000300800 */
[----:B------:R-:W2:Y:S04]  /*adee0*/  LDL.LU R22, [R1+0xc48] ;  /* 0x000c480001167983 */ /* 0x000ea80000300800 */
[----:B------:R-:W2:Y:S04]  /*adef0*/  LDL.LU R23, [R1+0xc4c] ;  /* 0x000c4c0001177983 */ /* 0x000ea80000300800 */
[----:B------:R-:W3:Y:S04]  /*adf00*/  LDL R26, [R1+0x80] ;  /* 0x00008000011a7983 */ /* 0x000ee80000100800 */
[----:B------:R-:W3:Y:S04]  /*adf10*/  LDL R27, [R1+0x84] ;  /* 0x00008400011b7983 */ /* 0x000ee80000100800 */
[----:B------:R-:W3:Y:S04]  /*adf20*/  LDL.LU R36, [R1+0xc50] ;  /* 0x000c500001247983 */ /* 0x000ee80000300800 */
[----:B------:R-:W3:Y:S04]  /*adf30*/  LDL.LU R37, [R1+0xc54] ;  /* 0x000c540001257983 */ /* 0x000ee80000300800 */
[----:B------:R-:W3:Y:S04]  /*adf40*/  LDL.LU R38, [R1+0xc58] ;  /* 0x000c580001267983 */ /* 0x000ee80000300800 */
[----:B------:R-:W3:Y:S04]  /*adf50*/  LDL.LU R39, [R1+0xc5c] ;  /* 0x000c5c0001277983 */ /* 0x000ee80000300800 */
[----:B------:R-:W4:Y:S04]  /*adf60*/  LDL R24, [R1+0x88] ;  /* 0x0000880001187983 */ /* 0x000f280000100800 */
[----:B------:R-:W4:Y:S04]  /*adf70*/  LDL R25, [R1+0x8c] ;  /* 0x00008c0001197983 */ /* 0x000f280000100800 */
[----:B------:R-:W5:Y:S04]  /*adf80*/  LDL R46, [R1+0x90] ;  /* 0x00009000012e7983 */ /* 0x000f680000100800 */
[----:B------:R-:W5:Y:S04]  /*adf90*/  LDL R47, [R1+0x94] ;  /* 0x00009400012f7983 */ /* 0x000f680000100800 */
[----:B0-----:R-:W2:Y:S04]  /*adfa0*/  LDL.LU R12, [R1+0xcd0] ;  /* 0x000cd000010c7983 */ /* 0x001ea80000300800 */
        /* <DEDUP_REMOVED lines=16> */
[----:B------:R-:W4:Y:S04]  /*ae0b0*/  LDL.LU.64 R28, [R1+0xa8] ;  /* 0x0000a800011c7983 */ /* 0x000f280000300a00 */
[----:B------:R-:W5:Y:S04]  /*ae0c0*/  LDL R44, [R1+0x98] ;  /* 0x00009800012c7983 */ /* 0x000f680000100800 */
[----:B------:R-:W5:Y:S04]  /*ae0d0*/  LDL R45, [R1+0x9c] ;  /* 0x00009c00012d7983 */ /* 0x000f680000100800 */
        /* <DEDUP_REMOVED lines=14> */
[----:B------:R0:W-:Y:S04]  /*ae1c0*/  STL [R1+0x49f8], R51 ;  /* 0x0049f83301007387 */ /* 0x0001e80000100800 */
[----:B0-----:R-:W3:Y:S01]  /*ae1d0*/  LDL.LU.64 R50, [R1+0xb8] ;  /* 0x0000b80001327983 */ /* 0x001ee20000300a00 */
[----:B--2---:R-:W-:Y:S06]  /*ae1e0*/  HMMA.16816.F32 R12, R32, R48, R12 ;  /* 0x00000030200c723c */ /* 0x004fec000000180c */
[----:B------:R-:W-:-:S02]  /*ae1f0*/  IMAD.MOV.U32 R30, RZ, RZ, R49 ;  /* 0x000000ffff1e7224 */ /* 0x000fc400078e0031 */
[----:B------:R-:W-:-:S15]  /*ae200*/  IMAD.MOV.U32 R31, RZ, RZ, R48 ;  /* 0x000000ffff1f7224 */ /* 0x000fde00078e0030 */
[----:B------:R-:W-:Y:S01]  /*ae210*/  STL.64 [R1+0xcd0], R12 ;  /* 0x000cd00c01007387 */ /* 0x000fe20000100a00 */
[C---:B---3--:R-:W-:Y:S03]  /*ae220*/  HMMA.16816.F32 R16, R32.reuse, R50, R16 ;  /* 0x000000322010723c */ /* 0x048fe60000001810 */
[----:B------:R0:W-:Y:S03]  /*ae230*/  STL.64 [R1+0xcd8], R14 ;  /* 0x000cd80e01007387 */ /* 0x0001e60000100a00 */
[----:B------:R-:W-:Y:S02]  /*ae240*/  IMAD.MOV.U32 R48, RZ, RZ, R51 ;  /* 0x000000ffff307224 */ /* 0x000fe400078e0033 */
[----:B------:R-:W-:Y:S01]  /*ae250*/  IMAD.MOV.U32 R49, RZ, RZ, R50 ;  /* 0x000000ffff317224 */ /* 0x000fe200078e0032 */
[----:B0-----:R-:W2:Y:S04]  /*ae260*/  LDL.LU.64 R14, [R1+0x4c10] ;  /* 0x004c1000010e7983 */ /* 0x001ea80000300a00 */
[----:B------:R-:W3:Y:S04]  /*ae270*/  LDL.LU.64 R12, [R1+0x4c08] ;  /* 0x004c0800010c7983 */ /* 0x000ee80000300a00 */
[----:B------:R-:W-:Y:S04]  /*ae280*/  STL [R1+0x4a04], R30 ;  /* 0x004a041e01007387 */ /* 0x000fe80000100800 */
[----:B------:R0:W-:Y:S04]  /*ae290*/  STL [R1+0x4a00], R31 ;  /* 0x004a001f01007387 */ /* 0x0001e80000100800 */
[----:B0-----:R-:W2:Y:S04]  /*ae2a0*/  LDL.LU.64 R30, [R1+0xb0] ;  /* 0x0000b000011e7983 */ /* 0x001ea80000300a00 */
[----:B------:R-:W-:Y:S04]  /*ae2b0*/  STL.64 [R1+0xcc0], R16 ;  /* 0x000cc01001007387 */ /* 0x000fe80000100a00 */
[----:B------:R0:W-:Y:S04]  /*ae2c0*/  STL.64 [R1+0xcc8], R18 ;  /* 0x000cc81201007387 */ /* 0x0001e80000100a00 */
[----:B0-----:R-:W3:Y:S04]  /*ae2d0*/  LDL.LU.64 R18, [R1+0x4c00] ;  /* 0x004c000001127983 */ /* 0x001ee80000300a00 */
[----:B------:R-:W3:Y:S04]  /*ae2e0*/  LDL.LU.64 R16, [R1+0x4bf8] ;  /* 0x004bf80001107983 */ /* 0x000ee80000300a00 */
[----:B------:R0:W-:Y:S04]  /*ae2f0*/  STL [R1+0x4a0c], R48 ;  /* 0x004a0c3001007387 */ /* 0x0001e80000100800 */
[----:B------:R1:W-:Y:S04]  /*ae300*/  STL [R1+0x4a08], R49 ;  /* 0x004a083101007387 */ /* 0x0003e80000100800 */
[----:B0-----:R-:W2:Y:S04]  /*ae310*/  LDL.LU R48, [R1+0xcb0] ;  /* 0x000cb00001307983 */ /* 0x001ea80000300800 */
[----:B-1----:R-:W2:Y:S04]  /*ae320*/  LDL.LU R49, [R1+0xcb4] ;  /* 0x000cb40001317983 */ /* 0x002ea80000300800 */
[----:B------:R-:W2:Y:S04]  /*ae330*/  LDL.LU R50, [R1+0xcb8] ;  /* 0x000cb80001327983 */ /* 0x000ea80000300800 */
[----:B------:R-:W2:Y:S01]  /*ae340*/  LDL.LU R51, [R1+0xcbc] ;  /* 0x000cbc0001337983 */ /* 0x000ea20000300800 */
[C---:B----4-:R-:W-:Y:S06]  /*ae350*/  HMMA.16816.F32 R56, R32.reuse, R28, R56 ;  /* 0x0000001c2038723c */ /* 0x050fec0000001838 */
[C---:B-----5:R-:W-:Y:S06]  /*ae360*/  HMMA.16816.F32 R4, R32.reuse, R60, R4 ;  /* 0x0000003c2004723c */ /* 0x060fec0000001804 */
[----:B--2---:R-:W-:-:S15]  /*ae370*/  HMMA.16816.F32 R48, R32, R30, R48 ;  /* 0x0000001e2030723c */ /* 0x004fde0000001830 */
[----:B------:R-:W-:-:S08]  /*ae380*/  NOP ;  /* 0x0000000000007918 */ /* 0x000fd00000000000 */
        /* <DEDUP_REMOVED lines=9> */
[----:B------:R-:W4:Y:S04]  /*ae420*/  LDL.LU.64 R56, [R1+0x4be8] ;  /* 0x004be80001387983 */ /* 0x000f280000300a00 */
[----:B------:R0:W-:Y:S04]  /*ae430*/  STL.64 [R1+0x4ae0], R30 ;  /* 0x004ae01e01007387 */ /* 0x0001e80000100a00 */
[----:B------:R-:W5:Y:S04]  /*ae440*/  LDL.LU R28, [R1+0xc80] ;  /* 0x000c8000011c7983 */ /* 0x000f680000300800 */
[----:B------:R-:W5:Y:S04]  /*ae450*/  LDL.LU R29, [R1+0xc84] ;  /* 0x000c8400011d7983 */ /* 0x000f680000300800 */
[----:B0-----:R-:W5:Y:S04]  /*ae460*/  LDL.LU R30, [R1+0xc88] ;  /* 0x000c8800011e7983 */ /* 0x001f680000300800 */
[----:B------:R-:W5:Y:S04]  /*ae470*/  LDL.LU R31, [R1+0xc8c] ;  /* 0x000c8c00011f7983 */ /* 0x000f680000300800 */
[----:B------:R-:W-:Y:S04]  /*ae480*/  STL.64 [R1+0xc90], R4 ;  /* 0x000c900401007387 */ /* 0x000fe80000100a00 */
[----:B------:R0:W-:Y:S04]  /*ae490*/  STL.64 [R1+0xc98], R6 ;  /* 0x000c980601007387 */ /* 0x0001e80000100a00 */
[----:B0-----:R-:W2:Y:S04]  /*ae4a0*/  LDL.LU.64 R6, [R1+0x4be0] ;  /* 0x004be00001067983 */ /* 0x001ea80000300a00 */
[----:B------:R-:W2:Y:S01]  /*ae4b0*/  LDL.LU.64 R4, [R1+0x4bd8] ;  /* 0x004bd80001047983 */ /* 0x000ea20000300a00 */
[----:B------:R-:W-:-:S02]  /*ae4c0*/  IMAD.MOV.U32 R48, RZ, RZ, R60 ;  /* 0x000000ffff307224 */ /* 0x000fc400078e003c */
[----:B------:R-:W-:Y:S02]  /*ae4d0*/  IMAD.MOV.U32 R49, RZ, RZ, R61 ;  /* 0x000000ffff317224 */ /* 0x000fe400078e003d */
[----:B------:R-:W2:Y:S04]  /*ae4e0*/  LDL.LU.64 R60, [R1+0x4bd0] ;  /* 0x004bd000013c7983 */ /* 0x000ea80000300a00 */
[----:B------:R-:W-:Y:S04]  /*ae4f0*/  STL.64 [R1+0x4a68], R50 ;  /* 0x004a683201007387 */ /* 0x000fe80000100a00 */
[----:B------:R5:W-:Y:S01]  /*ae500*/  STL.64 [R1+0x4a60], R48 ;  /* 0x004a603001007387 */ /* 0x000be20000100a00 */
[C---:B---3--:R-:W-:Y:S06]  /*ae510*/  HMMA.16816.F32 R20, R32.reuse, R12, R20 ;  /* 0x0000000c2014723c */ /* 0x048fec0000001814 */
[C---:B------:R-:W-:Y:S06]  /*ae520*/  HMMA.16816.F32 R12, R32.reuse, R14, R16 ;  /* 0x0000000e200c723c */ /* 0x040fec0000001810 */
[C---:B----4-:R-:W-:Y:S06]  /*ae530*/  HMMA.16816.F32 R8, R32.reuse, R56, R8 ;  /* 0x000000382008723c */ /* 0x050fec0000001808 */
[C---:B-----5:R-:W-:Y:S06]  /*ae540*/  HMMA.16816.F32 R48, R32.reuse, R44, R28 ;  /* 0x0000002c2030723c */ /* 0x060fec000000181c */
[C---:B------:R-:W-:Y:S06]  /*ae550*/  HMMA.16816.F32 R44, R32.reuse, R46, R52 ;  /* 0x0000002e202c723c */ /* 0x040fec0000001834 */
[C---:B------:R-:W-:Y:S06]  /*ae560*/  HMMA.16816.F32 R28, R32.reuse, R24, R40 ;  /* 0x00000018201c723c */ /* 0x040fec0000001828 */
[C---:B------:R-:W-:Y:S06]  /*ae570*/  HMMA.16816.F32 R24, R32.reuse, R26, R36 ;  /* 0x0000001a2018723c */ /* 0x040fec0000001824 */
[----:B--2---:R-:W-:Y:S01]  /*ae580*/  HMMA.16816.F32 R4, R32, R58, R4 ;  /* 0x0000003a2004723c */ /* 0x004fe20000001804 */
        /* <DEDUP_REMOVED lines=8> */
[----:B------:R-:W-:Y:S04]  /*ae610*/  STL.64 [R1+0xc40], R20 ;  /* 0x000c401401007387 */ /* 0x000fe80000100a00 */
[----:B------:R-:W-:Y:S04]  /*ae620*/  STL.64 [R1+0xc48], R22 ;  /* 0x000c481601007387 */ /* 0x000fe80000100a00 */
[----:B------:R-:W-:Y:S04]  /*ae630*/  STL.64 [R1+0xc30], R12 ;  /* 0x000c300c01007387 */ /* 0x000fe80000100a00 */
[----:B------:R-:W-:Y:S04]  /*ae640*/  STL.64 [R1+0xc38], R14 ;  /* 0x000c380e01007387 */ /* 0x000fe80000100a00 */
[----:B0-----:R-:W2:Y:S04]  /*ae650*/  LDL.LU R24, [R1+0xae0] ;  /* 0x000ae00001187983 */ /* 0x001ea80000300800 */
[----:B------:R-:W-:Y:S04]  /*ae660*/  STL.64 [R1+0xc20], R8 ;  /* 0x000c200801007387 */ /* 0x000fe80000100a00 */
[----:B------:R0:W-:Y:S04]  /*ae670*/  STL.64 [R1+0xc28], R10 ;  /* 0x000c280a01007387 */ /* 0x0001e80000100a00 */
[----:B------:R-:W-:Y:S04]  /*ae680*/  STL.64 [R1+0xc10], R4 ;  /* 0x000c100401007387 */ /* 0x000fe80000100a00 */
[----:B------:R-:W-:Y:S04]  /*ae690*/  STL.64 [R1+0xc18], R6 ;  /* 0x000c180601007387 */ /* 0x000fe80000100a00 */
        /* <DEDUP_REMOVED lines=13> */
[----:B------:R-:W4:Y:S04]  /*ae770*/  LDL.LU R50, [R1+0xb28] ;  /* 0x000b280001327983 */ /* 0x000f280000300800 */
[----:B------:R-:W4:Y:S04]  /*ae780*/  LDL.LU R51, [R1+0xb2c] ;  /* 0x000b2c0001337983 */ /* 0x000f280000300800 */
[----:B----4-:R-:W-:Y:S04]  /*ae790*/  STL.64 [R1+0x4b10], R50 ;  /* 0x004b103201007387 */ /* 0x010fe80000100a00 */
[----:B--2---:R2:W-:Y:S04]  /*ae7a0*/  STL.64 [R1+0x4b08], R48 ;  /* 0x004b083001007387 */ /* 0x0045e80000100a00 */
[----:B------:R-:W4:Y:S04]  /*ae7b0*/  LDL.LU R56, [R1+0xb40] ;  /* 0x000b400001387983 */ /* 0x000f280000300800 */
[----:B------:R-:W4:Y:S04]  /*ae7c0*/  LDL.LU R57, [R1+0xb44] ;  /* 0x000b440001397983 */ /* 0x000f280000300800 */
[----:B------:R-:W5:Y:S04]  /*ae7d0*/  LDL.LU R58, [R1+0xb48] ;  /* 0x000b4800013a7983 */ /* 0x000f680000300800 */
[----:B------:R-:W5:Y:S01]  /*ae7e0*/  LDL.LU R59, [R1+0xb4c] ;  /* 0x000b4c00013b7983 */ /* 0x000f620000300800 */
[----:B0-----:R-:W-:-:S03]  /*ae7f0*/  IMAD.MOV.U32 R11, RZ, RZ, R0 ;  /* 0x000000ffff0b7224 */ /* 0x001fc600078e0000 */
[----:B-----5:R-:W-:Y:S04]  /*ae800*/  STL.64 [R1+0x4b20], R58 ;  /* 0x004b203a01007387 */ /* 0x020fe80000100a00 */
[----:B----4-:R0:W-:Y:S04]  /*ae810*/  STL.64 [R1+0x4b18], R56 ;  /* 0x004b183801007387 */ /* 0x0101e80000100a00 */
[----:B------:R-:W4:Y:S04]  /*ae820*/  LDL R10, [R1] ;  /* 0x00000000010a7983 */ /* 0x000f280000100800 */
[----:B------:R-:W5:Y:S04]  /*ae830*/  LDL.LU R0, [R1+0x4bc8] ;  /* 0x004bc80001007983 */ /* 0x000f680000300800 */
[----:B------:R-:W3:Y:S04]  /*ae840*/  LDL.LU R12, [R1+0xb50] ;  /* 0x000b5000010c7983 */ /* 0x000ee80000300800 */
[----:B------:R-:W3:Y:S04]  /*ae850*/  LDL.LU R13, [R1+0xb54] ;  /* 0x000b5400010d7983 */ /* 0x000ee80000300800 */
[----:B------:R-:W2:Y:S04]  /*ae860*/  LDL.LU R14, [R1+0xb58] ;  /* 0x000b5800010e7983 */ /* 0x000ea80000300800 */
[----:B------:R-:W2:Y:S04]  /*ae870*/  LDL.LU R15, [R1+0xb5c] ;  /* 0x000b5c00010f7983 */ /* 0x000ea80000300800 */
[----:B--2---:R-:W-:Y:S04]  /*ae880*/  STL.64 [R1+0x4b30], R14 ;  /* 0x004b300e01007387 */ /* 0x004fe80000100a00 */
[----:B---3--:R2:W-:Y:S04]  /*ae890*/  STL.64 [R1+0x4b28], R12 ;  /* 0x004b280c01007387 */ /* 0x0085e80000100a00 */
[----:B------:R-:W3:Y:S04]  /*ae8a0*/  LDL R18, [R1+0x10] ;  /* 0x0000100001127983 */ /* 0x000ee80000100800 */
[----:B------:R-:W3:Y:S04]  /*ae8b0*/  LDL R19, [R1+0x14] ;  /* 0x0000140001137983 */ /* 0x000ee80000100800 */
[----:B------:R-:W4:Y:S01]  /*ae8c0*/  LDL R16, [R1+0x18] ;  /* 0x0000180001107983 */ /* 0x000f220000100800 */
[----:B-----5:R-:W-:-:S03]  /*ae8d0*/  IMAD.MOV.U32 R17, RZ, RZ, R0 ;  /* 0x000000ffff117224 */ /* 0x020fc600078e0000 */
[----:B------:R-:W5:Y:S04]  /*ae8e0*/  LDL.LU R0, [R1+0x4bc4] ;  /* 0x004bc40001007983 */ /* 0x000f680000300800 */
[----:B---3--:R-:W-:Y:S04]  /*ae8f0*/  STL.64 [R1+0x4b40], R18 ;  /* 0x004b401201007387 */ /* 0x008fe80000100a00 */
[----:B----4-:R-:W-:Y:S04]  /*ae900*/  STL.64 [R1+0x4b38], R16 ;  /* 0x004b381001007387 */ /* 0x010fe80000100a00 */
[----:B-1----:R-:W3:Y:S04]  /*ae910*/  LDL.LU R24, [R1+0xb80] ;  /* 0x000b800001187983 */ /* 0x002ee80000300800 */
[----:B------:R-:W3:Y:S04]  /*ae920*/  LDL.LU R25, [R1+0xb84] ;  /* 0x000b840001197983 */ /* 0x000ee80000300800 */
[----:B------:R-:W4:Y:S04]  /*ae930*/  LDL.LU R26, [R1+0xb88] ;  /* 0x000b8800011a7983 */ /* 0x000f280000300800 */
[----:B------:R-:W4:Y:S04]  /*ae940*/  LDL.LU R27, [R1+0xb8c] ;  /* 0x000b8c00011b7983 */ /* 0x000f280000300800 */
[----:B----4-:R-:W-:Y:S04]  /*ae950*/  STL.64 [R1+0x4b50], R26 ;  /* 0x004b501a01007387 */ /* 0x010fe80000100a00 */
[----:B---3--:R1:W-:Y:S04]  /*ae960*/  STL.64 [R1+0x4b48], R24 ;  /* 0x004b481801007387 */ /* 0x0083e80000100a00 */
[----:B------:R-:W3:Y:S04]  /*ae970*/  LDL R42, [R1+0x20] ;  /* 0x00002000012a7983 */ /* 0x000ee80000100800 */
[----:B------:R-:W3:Y:S04]  /*ae980*/  LDL R43, [R1+0x24] ;  /* 0x00002400012b7983 */ /* 0x000ee80000100800 */
[----:B------:R-:W4:Y:S04]  /*ae990*/  LDL.LU R48, [R1+0xb90] ;  /* 0x000b900001307983 */ /* 0x000f280000300800 */
[----:B------:R-:W4:Y:S04]  /*ae9a0*/  LDL.LU R49, [R1+0xb94] ;  /* 0x000b940001317983 */ /* 0x000f280000300800 */
[----:B------:R-:W2:Y:S04]  /*ae9b0*/  LDL.LU R50, [R1+0xb98] ;  /* 0x000b980001327983 */ /* 0x000ea80000300800 */
[----:B------:R-:W2:Y:S01]  /*ae9c0*/  LDL.LU R51, [R1+0xb9c] ;  /* 0x000b9c0001337983 */ /* 0x000ea20000300800 */
[----:B-----5:R-:W-:-:S03]  /*ae9d0*/  IMAD.MOV.U32 R41, RZ, RZ, R0 ;  /* 0x000000ffff297224 */ /* 0x020fc600078e0000 */
[----:B--2---:R2:W-:Y:S04]  /*ae9e0*/  STL.64 [R1+0x4b60], R50 ;  /* 0x004b603201007387 */ /* 0x0045e80000100a00 */
[----:B----4-:R-:W-:Y:S04]  /*ae9f0*/  STL.64 [R1+0x4b58], R48 ;  /* 0x004b583001007387 */ /* 0x010fe80000100a00 */
[----:B------:R-:W4:Y:S04]  /*aea00*/  LDL R40, [R1+0x28] ;  /* 0x0000280001287983 */ /* 0x000f280000100800 */
[----:B------:R-:W5:Y:S04]  /*aea10*/  LDL.LU R0, [R1+0x4bc0] ;  /* 0x004bc00001007983 */ /* 0x000f680000300800 */
[----:B---3--:R-:W-:Y:S04]  /*aea20*/  STL.64 [R1+0x4b70], R42 ;  /* 0x004b702a01007387 */ /* 0x008fe80000100a00 */
[----:B----4-:R3:W-:Y:S04]  /*aea30*/  STL.64 [R1+0x4b68], R40 ;  /* 0x004b682801007387 */ /* 0x0107e80000100a00 */
[----:B0-----:R-:W4:Y:S04]  /*aea40*/  LDL.LU R56, [R1+0xba0] ;  /* 0x000ba00001387983 */ /* 0x001f280000300800 */
[----:B------:R-:W4:Y:S04]  /*aea50*/  LDL.LU R57, [R1+0xba4] ;  /* 0x000ba40001397983 */ /* 0x000f280000300800 */
[----:B------:R-:W2:Y:S04]  /*aea60*/  LDL.LU R58, [R1+0xba8] ;  /* 0x000ba800013a7983 */ /* 0x000ea80000300800 */
[----:B------:R-:W2:Y:S01]  /*aea70*/  LDL.LU R59, [R1+0xbac] ;  /* 0x000bac00013b7983 */ /* 0x000ea20000300800 */
[----:B-----5:R-:W-:-:S03]  /*aea80*/  IMAD.MOV.U32 R13, RZ, RZ, R0 ;  /* 0x000000ffff0d7224 */ /* 0x020fc600078e0000 */
[----:B--2---:R-:W-:Y:S04]  /*aea90*/  STL.64 [R1+0x4b80], R58 ;  /* 0x004b803a01007387 */ /* 0x004fe80000100a00 */
[----:B----4-:R0:W-:Y:S04]  /*aeaa0*/  STL.64 [R1+0x4b78], R56 ;  /* 0x004b783801007387 */ /* 0x0101e80000100a00 */
[----:B------:R-:W2:Y:S04]  /*aeab0*/  LDL R14, [R1+0x30] ;  /* 0x00003000010e7983 */ /* 0x000ea80000100800 */
[----:B------:R-:W2:Y:S04]  /*aeac0*/  LDL R15, [R1+0x34] ;  /* 0x00003400010f7983 */ /* 0x000ea80000100800 */
[----:B------:R-:W4:Y:S04]  /*aead0*/  LDL R12, [R1+0x38] ;  /* 0x00003800010c7983 */ /* 0x000f280000100800 */
[----:B------:R-:W5:Y:S04]  /*aeae0*/  LDL.LU R0, [R1+0x4bbc] ;  /* 0x004bbc0001007983 */ /* 0x000f680000300800 */
[----:B--2---:R2:W-:Y:S04]  /*aeaf0*/  STL.64 [R1+0x4b90], R14 ;  /* 0x004b900e01007387 */ /* 0x0045e80000100a00 */
[----:B----4-:R4:W-:Y:S04]  /*aeb00*/  STL.64 [R1+0x4b88], R12 ;  /* 0x004b880c01007387 */ /* 0x0109e80000100a00 */
[----:B-1----:R-:W3:Y:S04]  /*aeb10*/  LDL.LU R24, [R1+0xbc0] ;  /* 0x000bc00001187983 */ /* 0x002ee80000300800 */
[----:B------:R-:W3:Y:S04]  /*aeb20*/  LDL.LU R25, [R1+0xbc4] ;  /* 0x000bc40001197983 */ /* 0x000ee80000300800 */
[----:B------:R-:W5:Y:S04]  /*aeb30*/  LDL.LU R26, [R1+0xbc8] ;  /* 0x000bc800011a7983 */ /* 0x000f680000300800 */
[----:B------:R-:W5:Y:S04]  /*aeb40*/  LDL.LU R27, [R1+0xbcc] ;  /* 0x000bcc00011b7983 */ /* 0x000f680000300800 */
[----:B-----5:R-:W-:Y:S04]  /*aeb50*/  STL.64 [R1+0x4ba0], R26 ;  /* 0x004ba01a01007387 */ /* 0x020fe80000100a00 */
[----:B---3--:R-:W-:Y:S04]  /*aeb60*/  STL.64 [R1+0x4b98], R24 ;  /* 0x004b981801007387 */ /* 0x008fe80000100a00 */
[----:B------:R-:W3:Y:S04]  /*aeb70*/  LDL R50, [R1+0x40] ;  /* 0x0000400001327983 */ /* 0x000ee80000100800 */
[----:B------:R-:W3:Y:S04]  /*aeb80*/  LDL R51, [R1+0x44] ;  /* 0x0000440001337983 */ /* 0x000ee80000100800 */
[----:B------:R-:W5:Y:S04]  /*aeb90*/  LDL.LU R40, [R1+0xbd0] ;  /* 0x000bd00001287983 */ /* 0x000f680000300800 */
[----:B------:R-:W5:Y:S04]  /*aeba0*/  LDL.LU R41, [R1+0xbd4] ;  /* 0x000bd40001297983 */ /* 0x000f680000300800 */
[----:B------:R-:W2:Y:S04]  /*aebb0*/  LDL.LU R42, [R1+0xbd8] ;  /* 0x000bd800012a7983 */ /* 0x000ea80000300800 */
[----:B------:R-:W2:Y:S01]  /*aebc0*/  LDL.LU R43, [R1+0xbdc] ;  /* 0x000bdc00012b7983 */ /* 0x000ea20000300800 */
[----:B------:R-:W-:-:S03]  /*aebd0*/  IMAD.MOV.U32 R49, RZ, RZ, R0 ;  /* 0x000000ffff317224 */ /* 0x000fc600078e0000 */
[----:B--2---:R-:W-:Y:S04]  /*aebe0*/  STL.64 [R1+0x4bb0], R42 ;  /* 0x004bb02a01007387 */ /* 0x004fe80000100a00 */
[----:B-----5:R1:W-:Y:S04]  /*aebf0*/  STL.64 [R1+0x4ba8], R40 ;  /* 0x004ba82801007387 */ /* 0x0203e80000100a00 */
[----:B------:R-:W2:Y:S04]  /*aec00*/  LDL R48, [R1+0x48] ;  /* 0x0000480001307983 */ /* 0x000ea80000100800 */
[----:B------:R-:W5:Y:S04]  /*aec10*/  LDL.LU R0, [R1+0x4bb8] ;  /* 0x004bb80001007983 */ /* 0x000f680000300800 */
[----:B0-----:R-:W2:Y:S04]  /*aec20*/  LDL.LU R56, [R1+0xbe0] ;  /* 0x000be00001387983 */ /* 0x001ea80000300800 */
[----:B------:R-:W2:Y:S04]  /*aec30*/  LDL.LU R57, [R1+0xbe4] ;  /* 0x000be40001397983 */ /* 0x000ea80000300800 */
[----:B------:R-:W2:Y:S04]  /*aec40*/  LDL.LU R58, [R1+0xbe8] ;  /* 0x000be800013a7983 */ /* 0x000ea80000300800 */
[----:B------:R-:W2:Y:S04]  /*aec50*/  LDL.LU R59, [R1+0xbec] ;  /* 0x000bec00013b7983 */ /* 0x000ea80000300800 */
[----:B------:R-:W3:Y:S04]  /*aec60*/  LDL R14, [R1+0x50] ;  /* 0x00005000010e7983 */ /* 0x000ee80000100800 */
[----:B------:R-:W3:Y:S04]  /*aec70*/  LDL R15, [R1+0x54] ;  /* 0x00005400010f7983 */ /* 0x000ee80000100800 */
[----:B----4-:R-:W4:Y:S04]  /*aec80*/  LDL R12, [R1+0x58] ;  /* 0x00005800010c7983 */ /* 0x010f280000100800 */
[----:B-1----:R-:W4:Y:S04]  /*aec90*/  LDL.LU R40, [R1+0xc00] ;  /* 0x000c000001287983 */ /* 0x002f280000300800 */
[----:B------:R-:W4:Y:S04]  /*aeca0*/  LDL.LU R41, [R1+0xc04] ;  /* 0x000c040001297983 */ /* 0x000f280000300800 */
[----:B------:R-:W4:Y:S04]  /*aecb0*/  LDL.LU R42, [R1+0xc08] ;  /* 0x000c0800012a7983 */ /* 0x000f280000300800 */
[----:B------:R-:W4:Y:S04]  /*aecc0*/  LDL.LU R43, [R1+0xc0c] ;  /* 0x000c0c00012b7983 */ /* 0x000f280000300800 */
        /* <DEDUP_REMOVED lines=16> */
[----:B------:R-:W2:Y:S04]  /*aedd0*/  LDL.64 R8, [R1+0x8] ;  /* 0x0000080001087983 */ /* 0x000ea80000100a00 */
        /* <DEDUP_REMOVED lines=16> */
[----:B-----5:R-:W-:-:S07]  /*aeee0*/  IMAD.MOV.U32 R13, RZ, RZ, R0 ;  /* 0x000000ffff0d7224 */ /* 0x020fce00078e0000 */
[----:B----4-:R-:W-:-:S15]  /*aeef0*/  HMMA.16816.F32 R40, R32, R12, R40 ;  /* 0x0000000c2028723c */ /* 0x010fde0000001828 */
[----:B------:R-:W-:-:S08]  /*aef00*/  NOP ;  /* 0x0000000000007918 */ /* 0x000fd00000000000 */
[----:B------:R-:W-:Y:S04]  /*aef10*/  STL.64 [R1+0xc00], R40 ;  /* 0x000c002801007387 */ /* 0x000fe80000100a00 */
[----:B------:R0:W-:Y:S04]  /*aef20*/  STL.64 [R1+0xc08], R42 ;  /* 0x000c082a01007387 */ /* 0x0001e80000100a00 */
[----:B0-----:R-:W4:Y:S04]  /*aef30*/  LDL.LU.64 R42, [R1+0x4bb0] ;  /* 0x004bb000012a7983 */ /* 0x001f280000300a00 */
[----:B------:R-:W4:Y:S01]  /*aef40*/  LDL.LU.64 R40, [R1+0x4ba8] ;  /* 0x004ba80001287983 */ /* 0x000f220000300a00 */
[C---:B---3--:R-:W-:Y:S03]  /*aef50*/  HMMA.16816.F32 R12, R32.reuse, R14, R24 ;  /* 0x0000000e200c723c */ /* 0x048fe60000001818 */
[----:B------:R-:W3:Y:S03]  /*aef60*/  LDL.LU.64 R26, [R1+0x4ba0] ;  /* 0x004ba000011a7983 */ /* 0x000ee60000300a00 */
[----:B--2---:R-:W-:Y:S01]  /*aef70*/  HMMA.16816.F32 R56, R32, R48, R56 ;  /* 0x000000302038723c */ /* 0x004fe20000001838 */
[----:B------:R-:W3:-:S15]  /*aef80*/  LDL.LU.64 R24, [R1+0x4b98] ;  /* 0x004b980001187983 */ /* 0x000ede0000300a00 */
[----:B------:R-:W-:-:S01]  /*aef90*/  NOP ;  /* 0x0000000000007918 */ /* 0x000fc20000000000 */
[----:B------:R-:W-:Y:S04]  /*aefa0*/  STL.64 [R1+0xbf0], R12 ;  /* 0x000bf00c01007387 */ /* 0x000fe80000100a00 */
[----:B------:R0:W-:Y:S04]  /*aefb0*/  STL.64 [R1+0xbf8], R14 ;  /* 0x000bf80e01007387 */ /* 0x0001e80000100a00 */
[----:B0-----:R-:W2:Y:S04]  /*aefc0*/  LDL.LU.64 R14, [R1+0x4b90] ;  /* 0x004b9000010e7983 */ /* 0x001ea80000300a00 */
[----:B------:R-:W3:Y:S04]  /*aefd0*/  LDL.LU.64 R12, [R1+0x4b88] ;  /* 0x004b8800010c7983 */ /* 0x000ee80000300a00 */
[----:B------:R-:W-:Y:S04]  /*aefe0*/  STL.64 [R1+0xbe0], R56 ;  /* 0x000be03801007387 */ /* 0x000fe80000100a00 */
[----:B------:R0:W-:Y:S04]  /*aeff0*/  STL.64 [R1+0xbe8], R58 ;  /* 0x000be83a01007387 */ /* 0x0001e80000100a00 */
[----:B0-----:R-:W5:Y:S04]  /*af000*/  LDL.LU.64 R58, [R1+0x4b80] ;  /* 0x004b8000013a7983 */ /* 0x001f680000300a00 */
[----:B------:R-:W5:Y:S01]  /*af010*/  LDL.LU.64 R56, [R1+0x4b78] ;  /* 0x004b780001387983 */ /* 0x000f620000300a00 */
[C---:B----4-:R-:W-:Y:S03]  /*af020*/  HMMA.16816.F32 R48, R32.reuse, R50, R40 ;  /* 0x000000322030723c */ /* 0x050fe60000001828 */
[----:B------:R-:W4:Y:S04]  /*af030*/  LDL.LU.64 R42, [R1+0x4b70] ;  /* 0x004b7000012a7983 */ /* 0x000f280000300a00 */
[----:B------:R-:W5:Y:S01]  /*af040*/  LDL.LU.64 R40, [R1+0x4b68] ;  /* 0x004b680001287983 */ /* 0x000f620000300a00 */
[----:B---3--:R-:W-:-:S15]  /*af050*/  HMMA.16816.F32 R24, R32, R12, R24 ;  /* 0x0000000c2018723c */ /* 0x008fde0000001818 */
[----:B------:R-:W-:Y:S01]  /*af060*/  STL.64 [R1+0xbd0], R48 ;  /* 0x000bd03001007387 */ /* 0x000fe20000100a00 */
[C---:B--2---:R-:W-:Y:S03]  /*af070*/  HMMA.16816.F32 R12, R32.reuse, R14, R16 ;  /* 0x0000000e200c723c */ /* 0x044fe60000001810 */
[----:B------:R0:W-:Y:S04]  /*af080*/  STL.64 [R1+0xbd8], R50 ;  /* 0x000bd83201007387 */ /* 0x0001e80000100a00 */
[----:B0-----:R-:W4:Y:S04]  /*af090*/  LDL.LU.64 R50, [R1+0x4b60] ;  /* 0x004b600001327983 */ /* 0x001f280000300a00 */
[----:B------:R-:W4:Y:S04]  /*af0a0*/  LDL.LU.64 R48, [R1+0x4b58] ;  /* 0x004b580001307983 */ /* 0x000f280000300a00 */
        /* <DEDUP_REMOVED lines=9> */
[----:B------:R-:W3:Y:S01]  /*af140*/  LDL.LU.64 R12, [R1+0x4b28] ;  /* 0x004b2800010c7983 */ /* 0x000ee20000300a00 */
[----:B-----5:R-:W-:-:S15]  /*af150*/  HMMA.16816.F32 R56, R32, R40, R56 ;  /* 0x000000282038723c */ /* 0x020fde0000001838 */
[----:B------:R-:W-:-:S08]  /*af160*/  NOP ;  /* 0x0000000000007918 */ /* 0x000fd00000000000 */
[----:B------:R-:W-:Y:S04]  /*af170*/  STL.64 [R1+0xba0], R56 ;  /* 0x000ba03801007387 */ /* 0x000fe80000100a00 */
[----:B------:R0:W-:Y:S04]  /*af180*/  STL.64 [R1+0xba8], R58 ;  /* 0x000ba83a01007387 */ /* 0x0001e80000100a00 */
[----:B0-----:R-:W5:Y:S04]  /*af190*/  LDL.LU.64 R58, [R1+0x4b20] ;  /* 0x004b2000013a7983 */ /* 0x001f680000300a00 */
[----:B------:R-:W5:Y:S01]  /*af1a0*/  LDL.LU.64 R56, [R1+0x4b18] ;  /* 0x004b180001387983 */ /* 0x000f620000300a00 */
[C---:B----4-:R-:W-:Y:S06]  /*af1b0*/  HMMA.16816.F32 R40, R32.reuse, R42, R48 ;  /* 0x0000002a2028723c */ /* 0x050fec0000001830 */
[C---:B------:R-:W-:Y:S06]  /*af1c0*/  HMMA.16816.F32 R52, R32.reuse, R8, R52 ;  /* 0x000000082034723c */ /* 0x040fec0000001834 */
[----:B------:R-:W-:Y:S01]  /*af1d0*/  IMAD.MOV.U32 R0, RZ, RZ, R9 ;  /* 0x000000ffff007224 */ /* 0x000fe200078e0009 */
[----:B------:R-:W4:Y:S04]  /*af1e0*/  LDL.LU.64 R50, [R1+0x4b10] ;  /* 0x004b100001327983 */ /* 0x000f280000300a00 */
[----:B------:R-:W4:Y:S01]  /*af1f0*/  LDL.LU.64 R48, [R1+0x4b08] ;  /* 0x004b080001307983 */ /* 0x000f220000300a00 */
[C---:B--2---:R-:W-:Y:S06]  /*af200*/  HMMA.16816.F32 R24, R32.reuse, R16, R24 ;  /* 0x000000102018723c */ /* 0x044fec0000001818 */
[C---:B---3--:R-:W-:Y:S01]  /*af210*/  HMMA.16816.F32 R16, R32.reuse, R18, R28 ;  /* 0x000000122010723c */ /* 0x048fe2000000181c */
[----:B------:R-:W-:Y:S04]  /*af220*/  STL.64 [R1+0xb90], R40 ;  /* 0x000b902801007387 */ /* 0x000fe80000100a00 */
[----:B------:R0:W-:Y:S01]  /*af230*/  STL.64 [R1+0xb98], R42 ;  /* 0x000b982a01007387 */ /* 0x0001e20000100a00 */
[C---:B------:R-:W-:Y:S03]  /*af240*/  HMMA.16816.F32 R8, R32.reuse, R10, R12 ;  /* 0x0000000a2008723c */ /* 0x040fe6000000180c */
[----:B0-----:R-:W2:Y:S04]  /*af250*/  LDL.LU.64 R42, [R1+0x4b00] ;  /* 0x004b0000012a7983 */ /* 0x001ea80000300a00 */
[----:B------:R-:W2:Y:S04]  /*af260*/  LDL.LU.64 R40, [R1+0x4af8] ;  /* 0x004af80001287983 */ /* 0x000ea80000300a00 */
[----:B------:R-:W-:Y:S04]  /*af270*/  STL.64 [R1+0xb80], R24 ;  /* 0x000b801801007387 */ /* 0x000fe80000100a00 */
[----:B------:R0:W-:Y:S04]  /*af280*/  STL.64 [R1+0xb88], R26 ;  /* 0x000b881a01007387 */ /* 0x0001e80000100a00 */
[----:B0-----:R-:W3:Y:S04]  /*af290*/  LDL.LU.64 R26, [R1+0x4af0] ;  /* 0x004af000011a7983 */ /* 0x001ee80000300a00 */
[----:B------:R-:W3:Y:S04]  /*af2a0*/  LDL.LU.64 R24, [R1+0x4ae8] ;  /* 0x004ae80001187983 */ /* 0x000ee80000300a00 */
[----:B------:R-:W3:Y:S04]  /*af2b0*/  LDL.LU.64 R30, [R1+0x4ae0] ;  /* 0x004ae000011e7983 */ /* 0x000ee80000300a00 */
[----:B------:R0:W-:Y:S04]  /*af2c0*/  STL.64 [R1+0xb70], R16 ;  /* 0x000b701001007387 */ /* 0x0001e80000100a00 */
[----:B------:R1:W-:Y:S04]  /*af2d0*/  STL.64 [R1+0xb78], R18 ;  /* 0x000b781201007387 */ /* 0x0003e80000100a00 */
[----:B0-----:R-:W3:Y:S04]  /*af2e0*/  LDL.LU R16, [R1+0xac0] ;  /* 0x000ac00001107983 */ /* 0x001ee80000300800 */
[----:B------:R-:W3:Y:S04]  /*af2f0*/  LDL.LU R17, [R1+0xac4] ;  /* 0x000ac40001117983 */ /* 0x000ee80000300800 */
[----:B-1----:R-:W3:Y:S04]  /*af300*/  LDL.LU R18, [R1+0xac8] ;  /* 0x000ac80001127983 */ /* 0x002ee80000300800 */
[----:B------:R-:W3:Y:S04]  /*af310*/  LDL.LU R19, [R1+0xacc] ;  /* 0x000acc0001137983 */ /* 0x000ee80000300800 */
[----:B------:R-:W-:Y:S04]  /*af320*/  STL.64 [R1+0xb60], R52 ;  /* 0x000b603401007387 */ /* 0x000fe80000100a00 */
[----:B------:R0:W-:Y:S04]  /*af330*/  STL.64 [R1+0xb68], R54 ;  /* 0x000b683601007387 */ /* 0x0001e80000100a00 */
[----:B0-----:R-:W2:Y:S04]  /*af340*/  LDL.LU.64 R54, [R1+0x4ad8] ;  /* 0x004ad80001367983 */ /* 0x001ea80000300a00 */
[----:B------:R-:W3:Y:S04]  /*af350*/  LDL.LU.64 R52, [R1+0x4ad0] ;  /* 0x004ad00001347983 */ /* 0x000ee80000300a00 */
[----:B------:R-:W3:Y:S04]  /*af360*/  LDL.LU.64 R14, [R1+0x4ac8] ;  /* 0x004ac800010e7983 */ /* 0x000ee80000300a00 */
[----:B------:R-:W3:Y:S04]  /*af370*/  LDL.LU.64 R12, [R1+0x4ac0] ;  /* 0x004ac000010c7983 */ /* 0x000ee80000300a00 */
        /* <DEDUP_REMOVED lines=9> */
[----:B------:R-:W4:Y:S01]  /*af410*/  LDL.LU.64 R56, [R1+0x4aa0] ;  /* 0x004aa00001387983 */ /* 0x000f220000300a00 */
[----:B-----5:R-:W-:-:S15]  /*af420*/  HMMA.16816.F32 R4, R32, R58, R4 ;  /* 0x0000003a2004723c */ /* 0x020fde0000001804 */
[----:B------:R-:W-:-:S08]  /*af430*/  NOP ;  /* 0x0000000000007918 */ /* 0x000fd00000000000 */
[----:B------:R-:W-:Y:S04]  /*af440*/  STL.64 [R1+0x1430], R4 ;  /* 0x0014300401007387 */ /* 0x000fe80000100a00 */
[----:B------:R0:W-:Y:S04]  /*af450*/  STL.64 [R1+0x1438], R6 ;  /* 0x0014380601007387 */ /* 0x0001e80000100a00 */
[----:B0-----:R-:W5:Y:S04]  /*af460*/  LDL.LU.64 R6, [R1+0x4a98] ;  /* 0x004a980001067983 */ /* 0x001f680000300a00 */
[----:B------:R-:W5:Y:S01]  /*af470*/  LDL.LU.64 R4, [R1+0x4a90] ;  /* 0x004a900001047983 */ /* 0x000f620000300a00 */
[C---:B----4-:R-:W-:Y:S06]  /*af480*/  HMMA.16816.F32 R48, R32.reuse, R56, R48 ;  /* 0x000000382030723c */ /* 0x050fec0000001830 */
[C---:B--2---:R-:W-:Y:S06]  /*af490*/  HMMA.16816.F32 R44, R32.reuse, R54, R44 ;  /* 0x00000036202c723c */ /* 0x044fec000000182c */
[C---:B------:R-:W-:Y:S06]  /*af4a0*/  HMMA.16816.F32 R40, R32.reuse, R2, R40 ;  /* 0x000000022028723c */ /* 0x040fec0000001828 */
[C---:B---3--:R-:W-:Y:S01]  /*af4b0*/  HMMA.16816.F32 R20, R32.reuse, R8, R20 ;  /* 0x000000082014723c */ /* 0x048fe20000001814 */
        /* <DEDUP_REMOVED lines=10> */
[C---:B-----5:R-:W-:Y:S06]  /*af560*/  HMMA.16816.F32 R36, R32.reuse, R4, R36 ;  /* 0x000000042024723c */ /* 0x060fec0000001824 */
[C---:B------:R-:W-:Y:S06]  /*af570*/  HMMA.16816.F32 R24, R32.reuse, R6, R24 ;  /* 0x000000062018723c */ /* 0x040fec0000001818 */
[----:B------:R-:W-:Y:S11]  /*af580*/  STL.64 [R1+0x46c0], R6 ;  /* 0x0046c00601007387 */ /* 0x000ff60000100a00 */
[----:B------:R-:W-:Y:S04]  /*af590*/  STL.64 [R1+0xb20], R36 ;  /* 0x000b202401007387 */ /* 0x000fe80000100a00 */
[----:B------:R-:W-:Y:S04]  /*af5a0*/  STL.64 [R1+0xb28], R38 ;  /* 0x000b282601007387 */ /* 0x000fe80000100a00 */
[----:B------:R0:W-:Y:S04]  /*af5b0*/  STL.64 [R1+0x46b8], R4 ;  /* 0x0046b80401007387 */ /* 0x0001e80000100a00 */
[----:B------:R-:W-:Y:S04]  /*af5c0*/  STL.64 [R1+0xb10], R24 ;  /* 0x000b101801007387 */ /* 0x000fe80000100a00 */
[----:B------:R-:W-:Y:S04]  /*af5d0*/  STL.64 [R1+0xb18], R26 ;  /* 0x000b181a01007387 */ /* 0x000fe80000100a00 */
[----:B0-----:R-:W2:Y:S04]  /*af5e0*/  LDL.LU R4, [R1+0x9f0] ;  /* 0x0009f00001047983 */ /* 0x001ea80000300800 */
[----:B------:R-:W-:Y:S04]  /*af5f0*/  STL.64 [R1+0xb00], R20 ;  /* 0x000b001401007387 */ /* 0x000fe80000100a00 */
[----:B------:R-:W-:Y:S04]  /*af600*/  STL.64 [R1+0xb08], R22 ;  /* 0x000b081601007387 */ /* 0x000fe80000100a00 */
        /* <DEDUP_REMOVED lines=11> */
[----:B------:R-:W4:Y:S04]  /*af6c0*/  LDL.LU R58, [R1+0x9e8] ;  /* 0x0009e800013a7983 */ /* 0x000f280000300800 */
[----:B------:R-:W4:Y:S01]  /*af6d0*/  LDL.LU R59, [R1+0x9ec] ;  /* 0x0009ec00013b7983 */ /* 0x000f220000300800 */
[----:B0-----:R-:W-:Y:S03]  /*af6e0*/  HMMA.16816.F32 R4, R32, R10, R16 ;  /* 0x0000000a2004723c */ /* 0x001fe60000001810 */
[----:B------:R-:W5:-:S15]  /*af6f0*/  LDL.LU R16, [R1+0xaa0] ;  /* 0x000aa00001107983 */ /* 0x000f5e0000300800 */
[----:B------:R-:W-:-:S05]  /*af700*/  NOP ;  /* 0x0000000000007918 */ /* 0x000fca0000000000 */
[----:B------:R0:W-:Y:S04]  /*af710*/  STL.64 [R1+0xaf0], R4 ;  /* 0x000af00401007387 */ /* 0x0001e80000100a00 */
[----:B------:R1:W-:Y:S04]  /*af720*/  STL.64 [R1+0xaf8], R6 ;  /* 0x000af80601007387 */ /* 0x0003e80000100a00 */
[----:B------:R-:W5:Y:S04]  /*af730*/  LDL.LU R17, [R1+0xaa4] ;  /* 0x000aa40001117983 */ /* 0x000f680000300800 */
[----:B------:R-:W5:Y:S04]  /*af740*/  LDL.LU R18, [R1+0xaa8] ;  /* 0x000aa80001127983 */ /* 0x000f680000300800 */
[----:B------:R-:W5:Y:S04]  /*af750*/  LDL.LU R19, [R1+0xaac] ;  /* 0x000aac0001137983 */ /* 0x000f680000300800 */
[----:B0-----:R-:W2:Y:S04]  /*af760*/  LDL.LU R4, [R1+0xab0] ;  /* 0x000ab00001047983 */ /* 0x001ea80000300800 */
[----:B------:R-:W2:Y:S04]  /*af770*/  LDL.LU R5, [R1+0xab4] ;  /* 0x000ab40001057983 */ /* 0x000ea80000300800 */
[----:B-1----:R-:W2:Y:S04]  /*af780*/  LDL.LU R6, [R1+0xab8] ;  /* 0x000ab80001067983 */ /* 0x002ea80000300800 */
        /* <DEDUP_REMOVED lines=37> */
[----:B------:R-:W2:Y:S04]  /*af9e0*/  LDL.LU.64 R4, [R1+0x4a80] ;  /* 0x004a800001047983 */ /* 0x000ea80000300a00 */
[----:B------:R-:W-:Y:S04]  /*af9f0*/  STL.64 [R1+0xad0], R16 ;  /* 0x000ad01001007387 */ /* 0x000fe80000100a00 */
[----:B------:R0:W-:Y:S04]  /*afa00*/  STL.64 [R1+0xad8], R18 ;  /* 0x000ad81201007387 */ /* 0x0001e80000100a00 */
[----:B0-----:R-:W3:Y:S04]  /*afa10*/  LDL.LU.64 R18, [R1+0x4a78] ;  /* 0x004a780001127983 */ /* 0x001ee80000300a00 */
[----:B------:R-:W4:Y:S04]  /*afa20*/  LDL.LU.64 R16, [R1+0x4a70] ;  /* 0x004a700001107983 */ /* 0x000f280000300a00 */
[----:B------:R-:W-:Y:S04]  /*afa30*/  STL.64 [R1+0x46a0], R14 ;  /* 0x0046a00e01007387 */ /* 0x000fe80000100a00 */
[----:B------:R0:W-:Y:S04]  /*afa40*/  STL.64 [R1+0x4698], R12 ;  /* 0x0046980c01007387 */ /* 0x0001e80000100a00 */
[----:B0-----:R-:W5:Y:S04]  /*afa50*/  LDL.LU R12, [R1+0xa10] ;  /* 0x000a1000010c7983 */ /* 0x001f680000300800 */
[----:B------:R-:W5:Y:S04]  /*afa60*/  LDL.LU R13, [R1+0xa14] ;  /* 0x000a1400010d7983 */ /* 0x000f680000300800 */
[----:B------:R-:W5:Y:S04]  /*afa70*/  LDL.LU R14, [R1+0xa18] ;  /* 0x000a1800010e7983 */ /* 0x000f680000300800 */
[----:B------:R-:W5:Y:S01]  /*afa80*/  LDL.LU R15, [R1+0xa1c] ;  /* 0x000a1c00010f7983 */ /* 0x000f620000300800 */
[C---:B----4-:R-:W-:Y:S06]  /*afa90*/  HMMA.16816.F32 R48, R32.reuse, R16, R48 ;  /* 0x000000102030723c */ /* 0x050fec0000001830 */
[----:B---3--:R-:W-:-:S15]  /*afaa0*/  HMMA.16816.F32 R20, R32, R18, R20 ;  /* 0x000000122014723c */ /* 0x008fde0000001814 */
[----:B------:R-:W-:-:S02]  /*afab0*/  NOP ;  /* 0x0000000000007918 */ /* 0x000fc40000000000 */
[----:B------:R-:W-:Y:S04]  /*afac0*/  STL.64 [R1+0xac0], R48 ;  /* 0x000ac03001007387 */ /* 0x000fe80000100a00 */
[----:B------:R0:W-:Y:S04]  /*afad0*/  STL.64 [R1+0xac8], R50 ;  /* 0x000ac83201007387 */ /* 0x0001e80000100a00 */
[----:B0-----:R-:W3:Y:S04]  /*afae0*/  LDL.LU.64 R50, [R1+0x4a68] ;  /* 0x004a680001327983 */ /* 0x001ee80000300a00 */
[----:B------:R-:W4:Y:S04]  /*afaf0*/  LDL.LU.64 R48, [R1+0x4a60] ;  /* 0x004a600001307983 */ /* 0x000f280000300a00 */
[----:B------:R-:W-:Y:S04]  /*afb00*/  STL.64 [R1+0xab0], R20 ;  /* 0x000ab01401007387 */ /* 0x000fe80000100a00 */
[----:B------:R0:W-:Y:S04]  /*afb10*/  STL.64 [R1+0xab8], R22 ;  /* 0x000ab81601007387 */ /* 0x0001e80000100a00 */
[----:B0-----:R-:W2:Y:S04]  /*afb20*/  LDL.LU.64 R22, [R1+0x4a58] ;  /* 0x004a580001167983 */ /* 0x001ea80000300a00 */
[----:B------:R-:W5:Y:S04]  /*afb30*/  LDL.LU.64 R20, [R1+0x4a50] ;  /* 0x004a500001147983 */ /* 0x000f680000300a00 */
        /* <DEDUP_REMOVED lines=33> */
[----:B------:R-:W2:Y:S01]  /*afd50*/  LDL.LU.64 R36, [R1+0x4a10] ;  /* 0x004a100001247983 */ /* 0x000ea20000300a00 */
[C---:B-----5:R-:W-:Y:S03]  /*afd60*/  HMMA.16816.F32 R4, R32.reuse, R44, R4 ;  /* 0x0000002c2004723c */ /* 0x060fe60000001804 */
[----:B------:R-:W-:Y:S04]  /*afd70*/  STL.64 [R1+0x4630], R26 ;  /* 0x0046301a01007387 */ /* 0x000fe80000100a00 */
[----:B------:R-:W-:Y:S01]  /*afd80*/  STL.64 [R1+0x4628], R24 ;  /* 0x0046281801007387 */ /* 0x000fe20000100a00 */
[C---:B----4-:R-:W-:Y:S06]  /*afd90*/  HMMA.16816.F32 R12, R32.reuse, R40, R12 ;  /* 0x00000028200c723c */ /* 0x050fec000000180c */
[C---:B---3--:R-:W-:Y:S06]  /*afda0*/  HMMA.16816.F32 R8, R32.reuse, R42, R8 ;  /* 0x0000002a2008723c */ /* 0x048fec0000001808 */
[C---:B--2---:R-:W-:Y:S06]  /*afdb0*/  HMMA.16816.F32 R20, R32.reuse, R36, R20 ;  /* 0x000000242014723c */ /* 0x044fec0000001814 */
[C---:B------:R-:W-:Y:S06]  /*afdc0*/  HMMA.16816.F32 R16, R32.reuse, R38, R16 ;  /* 0x000000262010723c */ /* 0x040fec0000001810 */
[----:B------:R-:W-:Y:S11]  /*afdd0*/  STL.64 [R1+0x4608], R38 ;  /* 0x0046082601007387 */ /* 0x000ff60000100a00 */
        /* <DEDUP_REMOVED lines=20> */
[----:B0-----:R-:W4:Y:S04]  /*aff20*/  LDL.LU R4, [R1+0x780] ;  /* 0x0007800001047983 */ /* 0x001f280000300800 */
[----:B------:R-:W4:Y:S04]  /*aff30*/  LDL.LU R5, [R1+0x784] ;  /* 0x0007840001057983 */ /* 0x000f280000300800 */
[----:B-1----:R-:W5:Y:S04]  /*aff40*/  LDL.LU R6, [R1+0x788] ;  /* 0x0007880001067983 */ /* 0x002f680000300800 */
        /* <DEDUP_REMOVED lines=18> */
[----:B----4-:R-:W-:Y:S04]  /*b0070*/  STL.64 [R1+0x4890], R8 ;  /* 0x0048900801007387 */ /* 0x010fe80000100a00 */
[----:B------:R-:W2:Y:S04]  /*b0080*/  LDL.LU R50, [R1+0x49fc] ;  /* 0x0049fc0001327983 */ /* 0x000ea80000300800 */
[----:B------:R-:W3:Y:S04]  /*b0090*/  LDL.LU R51, [R1+0x49f8] ;  /* 0x0049f80001337983 */ /* 0x000ee80000300800 */
[----:B------:R-:W4:Y:S04]  /*b00a0*/  LDL.LU R49, [R1+0x49f4] ;  /* 0x0049f40001317983 */ /* 0x000f280000300800 */
[----:B------:R-:W5:Y:S04]  /*b00b0*/  LDL.LU R48, [R1+0x49f0] ;  /* 0x0049f00001307983 */ /* 0x000f680000300800 */
[----:B------:R-:W-:Y:S04]  /*b00c0*/  STL.64 [R1+0x48a8], R14 ;  /* 0x0048a80e01007387 */ /* 0x000fe80000100a00 */
[----:B------:R-:W-:Y:S04]  /*b00d0*/  STL.64 [R1+0x48a0], R12 ;  /* 0x0048a00c01007387 */ /* 0x000fe80000100a00 */
[----:B------:R-:W2:Y:S04]  /*b00e0*/  LDL.LU R20, [R1+0x7e0] ;  /* 0x0007e00001147983 */ /* 0x000ea80000300800 */
[----:B------:R-:W2:Y:S04]  /*b00f0*/  LDL.LU R21, [R1+0x7e4] ;  /* 0x0007e40001157983 */ /* 0x000ea80000300800 */
[----:B------:R-:W3:Y:S04]  /*b0100*/  LDL.LU R22, [R1+0x7e8] ;  /* 0x0007e80001167983 */ /* 0x000ee80000300800 */
[----:B------:R-:W3:Y:S01]  /*b0110*/  LDL.LU R23, [R1+0x7ec] ;  /* 0x0007ec0001177983 */ /* 0x000ee20000300800 */
[----:B------:R-:W-:-:S02]  /*b0120*/  IMAD R28, R28, 0x100, R54 ;  /* 0x000001001c1c7824 */ /* 0x000fc400078e0236 */
[----:B------:R-:W-:Y:S02]  /*b0130*/  IMAD.MOV.U32 R27, RZ, RZ, R30 ;  /* 0x000000ffff1b7224 */ /* 0x000fe400078e001e */
[----:B------:R-:W-:Y:S02]  /*b0140*/  IMAD R29, R29, 0x100, R55 ;  /* 0x000001001d1d7824 */ /* 0x000fe400078e0237 */
[----:B------:R-:W-:Y:S01]  /*b0150*/  IMAD.MOV.U32 R26, RZ, RZ, R31 ;  /* 0x000000ffff1a7224 */ /* 0x000fe200078e001f */
[----:B---3--:R-:W-:Y:S04]  /*b0160*/  STL.64 [R1+0x48b8], R22 ;  /* 0x0048b81601007387 */ /* 0x008fe80000100a00 */
[----:B--2---:R-:W-:Y:S04]  /*b0170*/  STL.64 [R1+0x48b0], R20 ;  /* 0x0048b01401007387 */ /* 0x004fe80000100a00 */
[----:B------:R-:W2:Y:S04]  /*b0180*/  LDL.LU R54, [R1+0x45c0] ;  /* 0x0045c00001367983 */ /* 0x000ea80000300800 */
[----:B------:R-:W2:Y:S04]  /*b0190*/  LDL.LU R30, [R1+0x45bc] ;  /* 0x0045bc00011e7983 */ /* 0x000ea80000300800 */
[----:B------:R-:W3:Y:S04]  /*b01a0*/  LDL.LU R55, [R1+0x45c8] ;  /* 0x0045c80001377983 */ /* 0x000ee80000300800 */
        /* <DEDUP_REMOVED lines=24> */
[----:B--2---:R-:W-:Y:S04]  /*b0330*/  STL.64 [R1+0x48f0], R16 ;  /* 0x0048f01001007387 */ /* 0x004fe80000100a00 */
[----:B------:R0:W-:Y:S02]  /*b0340*/  STL.64 [R1+0x45f8], R46 ;  /* 0x0045f82e01007387 */ /* 0x0001e40000100a00 */
[----:B0-----:R-:W-:-:S02]  /*b0350*/  IMAD.MOV.U32 R46, RZ, RZ, R48 ;  /* 0x000000ffff2e7224 */ /* 0x001fc400078e0030 */
[----:B------:R-:W-:Y:S01]  /*b0360*/  IMAD.MOV.U32 R47, RZ, RZ, R49 ;  /* 0x000000ffff2f7224 */ /* 0x000fe200078e0031 */
[----:B------:R-:W2:Y:S04]  /*b0370*/  LDL.LU R48, [R1+0x49e4] ;  /* 0x0049e40001307983 */ /* 0x000ea80000300800 */
[----:B------:R-:W3:Y:S04]  /*b0380*/  LDL.LU R49, [R1+0x49e0] ;  /* 0x0049e00001317983 */ /* 0x000ee80000300800 */
[----:B------:R5:W-:Y:S02]  /*b0390*/  STL.64 [R1+0x45f0], R44 ;  /* 0x0045f02c01007387 */ /* 0x000be40000100a00 */
[----:B-----5:R-:W-:-:S02]  /*b03a0*/  IMAD.MOV.U32 R44, RZ, RZ, R50 ;  /* 0x000000ffff2c7224 */ /* 0x020fc400078e0032 */
[----:B----4-:R-:W-:Y:S01]  /*b03b0*/  IMAD.MOV.U32 R45, RZ, RZ, R51 ;  /* 0x000000ffff2d7224 */ /* 0x010fe200078e0033 */
[----:B------:R-:W4:Y:S04]  /*b03c0*/  LDL.LU R50, [R1+0x49dc] ;  /* 0x0049dc0001327983 */ /* 0x000f280000300800 */
[----:B------:R-:W5:Y:S04]  /*b03d0*/  LDL.LU R51, [R1+0x49d8] ;  /* 0x0049d80001337983 */ /* 0x000f680000300800 */
[----:B------:R-:W-:Y:S04]  /*b03e0*/  STL.64 [R1+0x4908], R46 ;  /* 0x0049082e01007387 */ /* 0x000fe80000100a00 */
[----:B------:R0:W-:Y:S01]  /*b03f0*/  STL.64 [R1+0x4900], R44 ;  /* 0x0049002c01007387 */ /* 0x0001e20000100a00 */
[----:B--2---:R-:W-:-:S02]  /*b0400*/  IMAD.MOV.U32 R58, RZ, RZ, R48 ;  /* 0x000000ffff3a7224 */ /* 0x004fc400078e0030 */
[----:B---3--:R-:W-:Y:S01]  /*b0410*/  IMAD.MOV.U32 R59, RZ, RZ, R49 ;  /* 0x000000ffff3b7224 */ /* 0x008fe200078e0031 */
[----:B------:R-:W2:Y:S04]  /*b0420*/  LDL.LU R48, [R1+0x49d4] ;  /* 0x0049d40001307983 */ /* 0x000ea80000300800 */
[----:B------:R-:W3:Y:S04]  /*b0430*/  LDL.LU R49, [R1+0x49d0] ;  /* 0x0049d00001317983 */ /* 0x000ee80000300800 */
[----:B------:R-:W2:Y:S04]  /*b0440*/  LDL.LU R8, [R1+0x8a0] ;  /* 0x0008a00001087983 */ /* 0x000ea80000300800 */
[----:B------:R-:W2:Y:S04]  /*b0450*/  LDL.LU R9, [R1+0x8a4] ;  /* 0x0008a40001097983 */ /* 0x000ea80000300800 */
[----:B------:R-:W3:Y:S04]  /*b0460*/  LDL.LU R10, [R1+0x8a8] ;  /* 0x0008a800010a7983 */ /* 0x000ee80000300800 */
[----:B------:R-:W3:Y:S01]  /*b0470*/  LDL.LU R11, [R1+0x8ac] ;  /* 0x0008ac00010b7983 */ /* 0x000ee20000300800 */
[----:B----4-:R-:W-:-:S02]  /*b0480*/  IMAD.MOV.U32 R57, RZ, RZ, R50 ;  /* 0x000000ffff397224 */ /* 0x010fc400078e0032 */
[----:B-----5:R-:W-:Y:S01]  /*b0490*/  IMAD.MOV.U32 R56, RZ, RZ, R51 ;  /* 0x000000ffff387224 */ /* 0x020fe200078e0033 */
[----:B---3--:R1:W-:Y:S04]  /*b04a0*/  STL.64 [R1+0x4918], R10 ;  /* 0x0049180a01007387 */ /* 0x0083e80000100a00 */
        /* <DEDUP_REMOVED lines=15> */
[----:B------:R-:W4:Y:S04]  /*b05a0*/  LDL.LU R36, [R1+0x8f0] ;  /* 0x0008f00001247983 */ /* 0x000f280000300800 */
[----:B------:R-:W4:Y:S04]  /*b05b0*/  LDL.LU R37, [R1+0x8f4] ;  /* 0x0008f40001257983 */ /* 0x000f280000300800 */
[----:B------:R-:W5:Y:S04]  /*b05c0*/  LDL.LU R38, [R1+0x8f8] ;  /* 0x0008f80001267983 */ /* 0x000f680000300800 */
[----:B------:R-:W5:Y:S01]  /*b05d0*/  LDL.LU R39, [R1+0x8fc] ;  /* 0x0008fc0001277983 */ /* 0x000f620000300800 */
[----:B---3--:R-:W-:-:S02]  /*b05e0*/  IMAD.MOV.U32 R20, RZ, RZ, R50 ;  /* 0x000000ffff147224 */ /* 0x008fc400078e0032 */
[----:B--2---:R-:W-:Y:S01]  /*b05f0*/  IMAD.MOV.U32 R21, RZ, RZ, R51 ;  /* 0x000000ffff157224 */ /* 0x004fe200078e0033 */
[----:B-----5:R-:W-:Y:S04]  /*b0600*/  STL.64 [R1+0x4948], R38 ;  /* 0x0049482601007387 */ /* 0x020fe80000100a00 */
[----:B----4-:R-:W-:Y:S04]  /*b0610*/  STL.64 [R1+0x4940], R36 ;  /* 0x0049402401007387 */ /* 0x010fe80000100a00 */
[----:B------:R-:W2:Y:S04]  /*b0620*/  LDL.LU R50, [R1+0x49bc] ;  /* 0x0049bc0001327983 */ /* 0x000ea80000300800 */
[----:B------:R-:W3:Y:S04]  /*b0630*/  LDL.LU R51, [R1+0x49b8] ;  /* 0x0049b80001337983 */ /* 0x000ee80000300800 */
[----:B------:R-:W-:Y:S04]  /*b0640*/  STL.64 [R1+0x4958], R22 ;  /* 0x0049581601007387 */ /* 0x000fe80000100a00 */
[----:B------:R-:W-:Y:S01]  /*b0650*/  STL.64 [R1+0x4950], R20 ;  /* 0x0049501401007387 */ /* 0x000fe20000100a00 */
[----:B------:R-:W-:-:S02]  /*b0660*/  IMAD.MOV.U32 R42, RZ, RZ, R48 ;  /* 0x000000ffff2a7224 */ /* 0x000fc400078e0030 */
[----:B------:R-:W-:Y:S01]  /*b0670*/  IMAD.MOV.U32 R43, RZ, RZ, R49 ;  /* 0x000000ffff2b7224 */ /* 0x000fe200078e0031 */
[----:B------:R-:W4:Y:S04]  /*b0680*/  LDL.LU R48, [R1+0x49b4] ;  /* 0x0049b40001307983 */ /* 0x000f280000300800 */
[----:B------:R-:W1:Y:S04]  /*b0690*/  LDL.LU R49, [R1+0x49b0] ;  /* 0x0049b00001317983 */ /* 0x000e680000300800 */
[----:B------:R-:W5:Y:S04]  /*b06a0*/  LDL.LU R16, [R1+0x930] ;  /* 0x0009300001107983 */ /* 0x000f680000300800 */
[----:B------:R-:W5:Y:S04]  /*b06b0*/  LDL.LU R17, [R1+0x934] ;  /* 0x0009340001117983 */ /* 0x000f680000300800 */
[----:B------:R-:W4:Y:S04]  /*b06c0*/  LDL.LU R18, [R1+0x938] ;  /* 0x0009380001127983 */ /* 0x000f280000300800 */
[----:B------:R-:W4:Y:S01]  /*b06d0*/  LDL.LU R19, [R1+0x93c] ;  /* 0x00093c0001137983 */ /* 0x000f220000300800 */
[----:B--2---:R-:W-:-:S02]  /*b06e0*/  IMAD.MOV.U32 R41, RZ, RZ, R50 ;  /* 0x000000ffff297224 */ /* 0x004fc400078e0032 */
[----:B---3--:R-:W-:Y:S01]  /*b06f0*/  IMAD.MOV.U32 R40, RZ, RZ, R51 ;  /* 0x000000ffff287224 */ /* 0x008fe200078e0033 */
[----:B----4-:R-:W-:Y:S04]  /*b0700*/  STL.64 [R1+0x4968], R18 ;  /* 0x0049681201007387 */ /* 0x010fe80000100a00 */
[----:B-----5:R-:W-:Y:S04]  /*b0710*/  STL.64 [R1+0x4960], R16 ;  /* 0x0049601001007387 */ /* 0x020fe80000100a00 */
[----:B------:R-:W2:Y:S04]  /*b0720*/  LDL.LU R51, [R1+0x49ac] ;  /* 0x0049ac0001337983 */ /* 0x000ea80000300800 */
[----:B------:R-:W3:Y:S04]  /*b0730*/  LDL.LU R50, [R1+0x49a8] ;  /* 0x0049a80001327983 */ /* 0x000ee80000300800 */
[----:B------:R-:W-:Y:S04]  /*b0740*/  STL.64 [R1+0x4988], R42 ;  /* 0x0049882a01007387 */ /* 0x000fe80000100a00 */
[----:B------:R4:W-:Y:S04]  /*b0750*/  STL.64 [R1+0x4980], R40 ;  /* 0x0049802801007387 */ /* 0x0009e80000100a00 */
[----:B0-----:R-:W5:Y:S04]  /*b0760*/  LDL.LU R44, [R1+0x960] ;  /* 0x00096000012c7983 */ /* 0x001f680000300800 */
[----:B------:R-:W5:Y:S04]  /*b0770*/  LDL.LU R45, [R1+0x964] ;  /* 0x00096400012d7983 */ /* 0x000f680000300800 */
[----:B------:R-:W5:Y:S04]  /*b0780*/  LDL.LU R46, [R1+0x968] ;  /* 0x00096800012e7983 */ /* 0x000f680000300800 */
[----:B------:R-:W5:Y:S01]  /*b0790*/  LDL.LU R47, [R1+0x96c] ;  /* 0x00096c00012f7983 */ /* 0x000f620000300800 */
[----:B-1----:R-:W-:-:S02]  /*b07a0*/  IMAD.MOV.U32 R10, RZ, RZ, R49 ;  /* 0x000000ffff0a7224 */ /* 0x002fc400078e0031 */
[----:B------:R-:W-:Y:S01]  /*b07b0*/  IMAD.MOV.U32 R11, RZ, RZ, R48 ;  /* 0x000000ffff0b7224 */ /* 0x000fe200078e0030 */
[----:B------:R-:W5:Y:S04]  /*b07c0*/  LDL.LU R49, [R1+0x49a4] ;  /* 0x0049a40001317983 */ /* 0x000f680000300800 */
[----:B------:R-:W5:Y:S04]  /*b07d0*/  LDL.LU R48, [R1+0x49a0] ;  /* 0x0049a00001307983 */ /* 0x000f680000300800 */
[----:B------:R-:W5:Y:S01]  /*b07e0*/  LDL.LU R52, [R1+0x11a0] ;  /* 0x0011a00001347983 */ /* 0x000f620000300800 */
[----:B------:R-:W-:-:S03]  /*b07f0*/  IMAD R30, R30, 0x100, R54 ;  /* 0x000001001e1e7824 */ /* 0x000fc600078e0236 */
[----:B------:R-:W5:Y:S01]  /*b0800*/  LDL.LU R53, [R1+0x11a4] ;  /* 0x0011a40001357983 */ /* 0x000f620000300800 */
[----:B------:R-:W-:-:S03]  /*b0810*/  IMAD R31, R31, 0x100, R55 ;  /* 0x000001001f1f7824 */ /* 0x000fc600078e0237 */
[----:B------:R-:W5:Y:S04]  /*b0820*/  LDL.LU R54, [R1+0x11a8] ;  /* 0x0011a80001367983 */ /* 0x000f680000300800 */
[----:B------:R-:W5:Y:S04]  /*b0830*/  LDL.LU R55, [R1+0x11ac] ;  /* 0x0011ac0001377983 */ /* 0x000f680000300800 */
[----:B----4-:R-:W4:Y:S04]  /*b0840*/  LDL.LU R40, [R1+0x11b0] ;  /* 0x0011b00001287983 */ /* 0x010f280000300800 */
[----:B------:R-:W4:Y:S04]  /*b0850*/  LDL.LU R41, [R1+0x11b4] ;  /* 0x0011b40001297983 */ /* 0x000f280000300800 */
[----:B------:R-:W4:Y:S04]  /*b0860*/  LDL.LU R42, [R1+0x11b8] ;  /* 0x0011b800012a7983 */ /* 0x000f280000300800 */
[----:B------:R-:W4:Y:S04]  /*b0870*/  LDL.LU R43, [R1+0x11bc] ;  /* 0x0011bc00012b7983 */ /* 0x000f280000300800 */
[----:B------:R-:W4:Y:S04]  /*b0880*/  LDL.LU R56, [R1+0x980] ;  /* 0x0009800001387983 */ /* 0x000f280000300800 */
[----:B------:R-:W4:Y:S04]  /*b0890*/  LDL.LU R57, [R1+0x984] ;  /* 0x0009840001397983 */ /* 0x000f280000300800 */
[----:B------:R-:W4:Y:S04]  /*b08a0*/  LDL.LU R58, [R1+0x988] ;  /* 0x00098800013a7983 */ /* 0x000f280000300800 */
[----:B------:R-:W4:Y:S01]  /*b08b0*/  LDL.LU R59, [R1+0x98c] ;  /* 0x00098c00013b7983 */ /* 0x000f220000300800 */
[----:B--2---:R-:W-:-:S02]  /*b08c0*/  IMAD.MOV.U32 R9, RZ, RZ, R51 ;  /* 0x000000ffff097224 */ /* 0x004fc400078e0033 */
[----:B---3--:R-:W-:Y:S02]  /*b08d0*/  IMAD.MOV.U32 R8, RZ, RZ, R50 ;  /* 0x000000ffff087224 */ /* 0x008fe400078e0032 */
[----:B------:R-:W2:Y:S04]  /*b08e0*/  LDL.LU R50, [R1+0x499c] ;  /* 0x00499c0001327983 */ /* 0x000ea80000300800 */
[----:B------:R-:W2:Y:S04]  /*b08f0*/  LDL.LU R51, [R1+0x4998] ;  /* 0x0049980001337983 */ /* 0x000ea80000300800 */
[----:B------:R-:W3:Y:S04]  /*b0900*/  LDL.LU R16, [R1+0x9d0] ;  /* 0x0009d00001107983 */ /* 0x000ee80000300800 */
[----:B------:R-:W3:Y:S04]  /*b0910*/  LDL.LU R17, [R1+0x9d4] ;  /* 0x0009d40001117983 */ /* 0x000ee80000300800 */
[----:B------:R-:W3:Y:S04]  /*b0920*/  LDL.LU R18, [R1+0x9d8] ;  /* 0x0009d80001127983 */ /* 0x000ee80000300800 */
[----:B------:R-:W3:Y:S01]  /*b0930*/  LDL.LU R19, [R1+0x9dc] ;  /* 0x0009dc0001137983 */ /* 0x000ee20000300800 */
[----:B-----5:R-:W-:-:S02]  /*b0940*/  IMAD.MOV.U32 R38, RZ, RZ, R48 ;  /* 0x000000ffff267224 */ /* 0x020fc400078e0030 */
[----:B------:R-:W-:Y:S01]  /*b0950*/  IMAD.MOV.U32 R39, RZ, RZ, R49 ;  /* 0x000000ffff277224 */ /* 0x000fe200078e0031 */
        /* <DEDUP_REMOVED lines=19> */
[----:B----4-:R-:W-:-:S15]  /*b0a90*/  HMMA.16816.F32 R40, R32, R48, R40 ;  /* 0x000000302028723c */ /* 0x010fde0000001828 */
[----:B------:R-:W-:-:S08]  /*b0aa0*/  NOP ;  /* 0x0000000000007918 */ /* 0x000fd00000000000 */
[----:B------:R-:W-:Y:S04]  /*b0ab0*/  STL.64 [R1+0x1450], R40 ;  /* 0x0014502801007387 */ /* 0x000fe80000100a00 */
[----:B------:R0:W-:Y:S04]  /*b0ac0*/  STL.64 [R1+0x1458], R42 ;  /* 0x0014582a01007387 */ /* 0x0001e80000100a00 */
[----:B0-----:R-:W2:Y:S04]  /*b0ad0*/  LDL.LU.64 R42, [R1+0x4988] ;  /* 0x00498800012a7983 */ /* 0x001ea80000300a00 */
[----:B------:R-:W4:Y:S04]  /*b0ae0*/  LDL.LU.64 R40, [R1+0x4980] ;  /* 0x0049800001287983 */ /* 0x000f280000300a00 */
[----:B------:R-:W-:Y:S04]  /*b0af0*/  STL.64 [R1+0x1440], R52 ;  /* 0x0014403401007387 */ /* 0x000fe80000100a00 */
[----:B------:R0:W-:Y:S04]  /*b0b00*/  STL.64 [R1+0x1448], R54 ;  /* 0x0014483601007387 */ /* 0x0001e80000100a00 */
[----:B0-----:R-:W2:Y:S04]  /*b0b10*/  LDL.LU.64 R54, [R1+0x4978] ;  /* 0x0049780001367983 */ /* 0x001ea80000300a00 */
[----:B------:R-:W4:Y:S01]  /*b0b20*/  LDL.LU.64 R52, [R1+0x4970] ;  /* 0x0049700001347983 */ /* 0x000f220000300a00 */
[----:B------:R-:W-:-:S02]  /*b0b30*/  F2FP.F16.E5M2.UNPACK_B R28, R28 ;  /* 0x0000001cff1c723e */ /* 0x000fc400020004ff */
[----:B------:R-:W-:Y:S02]  /*b0b40*/  F2FP.F16.E5M2.UNPACK_B R29, R29 ;  /* 0x0000001dff1d723e */ /* 0x000fe400020004ff */
[----:B------:R-:W-:Y:S02]  /*b0b50*/  F2FP.F16.E5M2.UNPACK_B R30, R30 ;  /* 0x0000001eff1e723e */ /* 0x000fe400020004ff */
[----:B------:R-:W-:Y:S01]  /*b0b60*/  F2FP.F16.E5M2.UNPACK_B R31, R31 ;  /* 0x0000001fff1f723e */ /* 0x000fe200020004ff */
[----:B------:R-:W-:Y:S04]  /*b0b70*/  STL.64 [R1+0x4618], R50 ;  /* 0x0046183201007387 */ /* 0x000fe80000100a00 */
[----:B------:R0:W-:Y:S02]  /*b0b80*/  STL.64 [R1+0x4610], R48 ;  /* 0x0046103001007387 */ /* 0x0001e40000100a00 */
[C---:B-----5:R-:W-:Y:S06]  /*b0b90*/  HMMA.16816.F32 R36, R28.reuse, R38, R20 ;  /* 0x000000261c24723c */ /* 0x060fec0000001814 */
[C---:B---3--:R-:W-:Y:S01]  /*b0ba0*/  HMMA.16816.F32 R12, R28.reuse, R8, R12 ;  /* 0x000000081c0c723c */ /* 0x048fe2000000180c */
[----:B0-----:R-:W3:Y:S04]  /*b0bb0*/  LDL.LU R48, [R1+0x840] ;  /* 0x0008400001307983 */ /* 0x001ee80000300800 */
[----:B------:R-:W3:Y:S04]  /*b0bc0*/  LDL.LU R49, [R1+0x844] ;  /* 0x0008440001317983 */ /* 0x000ee80000300800 */
[----:B------:R-:W3:Y:S04]  /*b0bd0*/  LDL.LU R50, [R1+0x848] ;  /* 0x0008480001327983 */ /* 0x000ee80000300800 */
[----:B------:R-:W3:Y:S01]  /*b0be0*/  LDL.LU R51, [R1+0x84c] ;  /* 0x00084c0001337983 */ /* 0x000ee20000300800 */
[----:B------:R-:W-:Y:S06]  /*b0bf0*/  HMMA.16816.F32 R8, R28, R10, R56 ;  /* 0x0000000a1c08723c */ /* 0x000fec0000001838 */
[----:B----4-:R-:W-:Y:S01]  /*b0c00*/  HMMA.16816.F32 R32, R32, R52, R16 ;  /* 0x000000342020723c */ /* 0x010fe20000001810 */
[----:B------:R-:W4:Y:S04]  /*b0c10*/  LDL.LU.64 R18, [R1+0x4968] ;  /* 0x0049680001127983 */ /* 0x000f280000300a00 */
[----:B------:R-:W4:-:S15]  /*b0c20*/  LDL.LU.64 R16, [R1+0x4960] ;  /* 0x0049600001107983 */ /* 0x000f1e0000300a00 */
[----:B------:R-:W-:-:S03]  /*b0c30*/  NOP ;  /* 0x0000000000007918 */ /* 0x000fc60000000000 */
[----:B------:R0:W-:Y:S04]  /*b0c40*/  STL.64 [R1+0xa00], R32 ;  /* 0x000a002001007387 */ /* 0x0001e80000100a00 */
[----:B------:R1:W-:Y:S04]  /*b0c50*/  STL.64 [R1+0xa08], R34 ;  /* 0x000a082201007387 */ /* 0x0003e80000100a00 */
[----:B0-----:R-:W5:Y:S04]  /*b0c60*/  LDL.LU R32, [R1+0x860] ;  /* 0x0008600001207983 */ /* 0x001f680000300800 */
[----:B------:R-:W5:Y:S04]  /*b0c70*/  LDL.LU R33, [R1+0x864] ;  /* 0x0008640001217983 */ /* 0x000f680000300800 */
[----:B-1----:R-:W5:Y:S04]  /*b0c80*/  LDL.LU R34, [R1+0x868] ;  /* 0x0008680001227983 */ /* 0x002f680000300800 */
[----:B------:R-:W5:Y:S04]  /*b0c90*/  LDL.LU R35, [R1+0x86c] ;  /* 0x00086c0001237983 */ /* 0x000f680000300800 */
[----:B--2---:R0:W-:Y:S04]  /*b0ca0*/  STL.64 [R1+0x46e0], R54 ;  /* 0x0046e03601007387 */ /* 0x0041e80000100a00 */
[----:B0-----:R-:W2:Y:S04]  /*b0cb0*/  LDL.LU R54, [R1+0xe0] ;  /* 0x0000e00001367983 */ /* 0x001ea80000300800 */
[----:B------:R-:W2:Y:S04]  /*b0cc0*/  LDL.LU R55, [R1+0xe4] ;  /* 0x0000e40001377983 */ /* 0x000ea80000300800 */
[----:B------:R-:W-:Y:S04]  /*b0cd0*/  STL.64 [R1+0x46d8], R52 ;  /* 0x0046d83401007387 */ /* 0x000fe80000100a00 */
        /* <DEDUP_REMOVED lines=16> */
[----:B------:R-:W-:-:S15]  /*b0de0*/  HMMA.16816.F32 R44, R28, R40, R44 ;  /* 0x000000281c2c723c */ /* 0x000fde000000182c */
[----:B------:R-:W-:-:S08]  /*b0df0*/  NOP ;  /* 0x0000000000007918 */ /* 0x000fd00000000000 */
[----:B------:R-:W-:Y:S04]  /*b0e00*/  STL.64 [R1+0x13e0], R44 ;  /* 0x0013e02c01007387 */ /* 0x000fe80000100a00 */
[----:B------:R0:W-:Y:S04]  /*b0e10*/  STL.64 [R1+0x13e8], R46 ;  /* 0x0013e82e01007387 */ /* 0x0001e80000100a00 */
[----:B0-----:R-:W2:Y:S04]  /*b0e20*/  LDL.LU.64 R46, [R1+0x4908] ;  /* 0x00490800012e7983 */ /* 0x001ea80000300a00 */
[----:B------:R-:W2:Y:S01]  /*b0e30*/  LDL.LU.64 R44, [R1+0x4900] ;  /* 0x00490000012c7983 */ /* 0x000ea20000300a00 */
[----:B----4-:R-:W-:Y:S03]  /*b0e40*/  HMMA.16816.F32 R40, R28, R42, R16 ;  /* 0x0000002a1c28723c */ /* 0x010fe60000001810 */
[----:B------:R-:W4:Y:S04]  /*b0e50*/  LDL.LU.64 R18, [R1+0x48f8] ;  /* 0x0048f80001127983 */ /* 0x000f280000300a00 */
[----:B------:R-:W4:-:S15]  /*b0e60*/  LDL.LU.64 R16, [R1+0x48f0] ;  /* 0x0048f00001107983 */ /* 0x000f1e0000300a00 */
[----:B------:R-:W-:-:S01]  /*b0e70*/  NOP ;  /* 0x0000000000007918 */ /* 0x000fc20000000000 */
[----:B------:R-:W-:Y:S04]  /*b0e80*/  STL.64 [R1+0x13d0], R40 ;  /* 0x0013d02801007387 */ /* 0x000fe80000100a00 */
[----:B------:R0:W-:Y:S04]  /*b0e90*/  STL.64 [R1+0x13d8], R42 ;  /* 0x0013d82a01007387 */ /* 0x0001e80000100a00 */
[----:B0-----:R-:W4:Y:S04]  /*b0ea0*/  LDL.LU.64 R42, [R1+0x48e8] ;  /* 0x0048e800012a7983 */ /* 0x001f280000300a00 */
[----:B------:R-:W4:Y:S01]  /*b0eb0*/  LDL.LU.64 R40, [R1+0x48e0] ;  /* 0x0048e00001287983 */ /* 0x000f220000300a00 */
[C---:B-----5:R-:W-:Y:S06]  /*b0ec0*/  HMMA.16816.F32 R24, R28.reuse, R20, R24 ;  /* 0x000000141c18723c */ /* 0x060fec0000001818 */
[C---:B---3--:R-:W-:Y:S06]  /*b0ed0*/  HMMA.16816.F32 R20, R28.reuse, R22, R36 ;  /* 0x000000161c14723c */ /* 0x048fec0000001824 */
[C---:B--2---:R-:W-:Y:S11]  /*b0ee0*/  HMMA.16816.F32 R12, R28.reuse, R56, R12 ;  /* 0x000000381c0c723c */ /* 0x044ff6000000180c */
[----:B------:R-:W-:Y:S04]  /*b0ef0*/  STL.64 [R1+0x13c0], R24 ;  /* 0x0013c01801007387 */ /* 0x000fe80000100a00 */
[----:B------:R0:W-:Y:S04]  /*b0f00*/  STL.64 [R1+0x13c8], R26 ;  /* 0x0013c81a01007387 */ /* 0x0001e80000100a00 */
[----:B0-----:R-:W2:Y:S01]  /*b0f10*/  LDL.LU.64 R26, [R1+0x48d8] ;  /* 0x0048d800011a7983 */ /* 0x001ea20000300a00 */
[C---:B------:R-:W-:Y:S03]  /*b0f20*/  HMMA.16816.F32 R56, R28.reuse, R58, R8 ;  /* 0x0000003a1c38723c */ /* 0x040fe60000001808 */
[----:B------:R-:W4:Y:S04]  /*b0f30*/  LDL.LU.64 R24, [R1+0x48d0] ;  /* 0x0048d00001187983 */ /* 0x000f280000300a00 */
[----:B------:R-:W2:Y:S04]  /*b0f40*/  LDL.LU.64 R38, [R1+0x48c8] ;  /* 0x0048c80001267983 */ /* 0x000ea80000300a00 */
[----:B------:R-:W2:Y:S04]  /*b0f50*/  LDL.LU.64 R36, [R1+0x48c0] ;  /* 0x0048c00001247983 */ /* 0x000ea80000300a00 */
[----:B------:R-:W-:Y:S04]  /*b0f60*/  STL.64 [R1+0x8f0], R20 ;  /* 0x0008f01401007387 */ /* 0x000fe80000100a00 */
[----:B------:R0:W-:Y:S01]  /*b0f70*/  STL.64 [R1+0x8f8], R22 ;  /* 0x0008f81601007387 */ /* 0x0001e20000100a00 */
[C---:B------:R-:W-:Y:S03]  /*b0f80*/  HMMA.16816.F32 R52, R28.reuse, R54, R4 ;  /* 0x000000361c34723c */ /* 0x040fe60000001804 */
[----:B0-----:R-:W3:Y:S04]  /*b0f90*/  LDL.LU.64 R22, [R1+0x48b8] ;  /* 0x0048b80001167983 */ /* 0x001ee80000300a00 */
[----:B------:R-:W3:Y:S04]  /*b0fa0*/  LDL.LU.64 R20, [R1+0x48b0] ;  /* 0x0048b00001147983 */ /* 0x000ee80000300a00 */
[----:B------:R-:W-:Y:S04]  /*b0fb0*/  STL.64 [R1+0x13b0], R12 ;  /* 0x0013b00c01007387 */ /* 0x000fe80000100a00 */
[----:B------:R0:W-:Y:S04]  /*b0fc0*/  STL.64 [R1+0x13b8], R14 ;  /* 0x0013b80e01007387 */ /* 0x0001e80000100a00 */
[----:B0-----:R-:W5:Y:S04]  /*b0fd0*/  LDL.LU.64 R14, [R1+0x48a8] ;  /* 0x0048a800010e7983 */ /* 0x001f680000300a00 */
[----:B------:R-:W3:Y:S04]  /*b0fe0*/  LDL.LU.64 R12, [R1+0x48a0] ;  /* 0x0048a000010c7983 */ /* 0x000ee80000300a00 */
[----:B------:R-:W5:Y:S04]  /*b0ff0*/  LDL.LU.64 R10, [R1+0x4898] ;  /* 0x00489800010a7983 */ /* 0x000f680000300a00 */
        /* <DEDUP_REMOVED lines=8> */
[----:B------:R0:W-:Y:S02]  /*b1080*/  STL.64 [R1+0x888], R54 ;  /* 0x0008883601007387 */ /* 0x0001e40000100a00 */
[C---:B0-----:R-:W-:Y:S06]  /*b1090*/  HMMA.16816.F32 R52, R28.reuse, R44, R32 ;  /* 0x0000002c1c34723c */ /* 0x041fec0000001820 */
[----:B------:R-:W-:-:S15]  /*b10a0*/  HMMA.16816.F32 R44, R28, R46, R48 ;  /* 0x0000002e1c2c723c */ /* 0x000fde0000001830 */
[----:B------:R-:W-:-:S02]  /*b10b0*/  NOP ;  /* 0x0000000000007918 */ /* 0x000fc40000000000 */
[----:B------:R-:W-:Y:S04]  /*b10c0*/  STL.64 [R1+0x13a0], R52 ;  /* 0x0013a03401007387 */ /* 0x000fe80000100a00 */
[----:B------:R-:W-:Y:S04]  /*b10d0*/  STL.64 [R1+0x13a8], R54 ;  /* 0x0013a83601007387 */ /* 0x000fe80000100a00 */
[----:B------:R-:W-:Y:S04]  /*b10e0*/  STL.64 [R1+0x1390], R44 ;  /* 0x0013902c01007387 */ /* 0x000fe80000100a00 */
[----:B------:R-:W-:Y:S01]  /*b10f0*/  STL.64 [R1+0x1398], R46 ;  /* 0x0013982e01007387 */ /* 0x000fe20000100a00 */
[C---:B----4-:R-:W-:Y:S06]  /*b1100*/  HMMA.16816.F32 R32, R28.reuse, R24, R40 ;  /* 0x000000181c20723c */ /* 0x050fec0000001828 */
[C---:B--2---:R-:W-:Y:S06]  /*b1110*/  HMMA.16816.F32 R24, R28.reuse, R26, R36 ;  /* 0x0000001a1c18723c */ /* 0x044fec0000001824 */
[C---:B---3--:R-:W-:Y:S06]  /*b1120*/  HMMA.16816.F32 R20, R28.reuse, R12, R20 ;  /* 0x0000000c1c14723c */ /* 0x048fec0000001814 */
[C---:B-----5:R-:W-:Y:S05]  /*b1130*/  HMMA.16816.F32 R12, R28.reuse, R14, R16 ;  /* 0x0000000e1c0c723c */ /* 0x060fea0000001810 */
[----:B------:R-:W-:Y:S01]  /*b1140*/  STL.64 [R1+0x1380], R32 ;  /* 0x0013802001007387 */ /* 0x000fe20000100a00 */
[C---:B------:R-:W-:Y:S06]  /*b1150*/  HMMA.16816.F32 R8, R28.reuse, R56, R8 ;  /* 0x000000381c08723c */ /* 0x040fec0000001808 */
[----:B------:R-:W-:Y:S01]  /*b1160*/  HMMA.16816.F32 R4, R28, R58, R4 ;  /* 0x0000003a1c04723c */ /* 0x000fe20000001804 */
[----:B------:R-:W-:Y:S04]  /*b1170*/  STL.64 [R1+0x1388], R34 ;  /* 0x0013882201007387 */ /* 0x000fe80000100a00 */
[----:B------:R-:W-:Y:S04]  /*b1180*/  STL.64 [R1+0x1370], R24 ;  /* 0x0013701801007387 */ /* 0x000fe80000100a00 */
[----:B------:R-:W-:Y:S04]  /*b1190*/  STL.64 [R1+0x1378], R26 ;  /* 0x0013781a01007387 */ /* 0x000fe80000100a00 */
[----:B------:R0:W-:Y:S04]  /*b11a0*/  STL.64 [R1+0x1350], R20 ;  /* 0x0013501401007387 */ /* 0x0001e80000100a00 */
[----:B------:R1:W-:Y:S04]  /*b11b0*/  STL.64 [R1+0x1358], R22 ;  /* 0x0013581601007387 */ /* 0x0003e80000100a00 */
[----:B------:R-:W-:Y:S04]  /*b11c0*/  STL.64 [R1+0x1340], R12 ;  /* 0x0013400c01007387 */ /* 0x000fe80000100a00 */
[----:B------:R-:W-:Y:S04]  /*b11d0*/  STL.64 [R1+0x1348], R14 ;  /* 0x0013480e01007387 */ /* 0x000fe80000100a00 */
[----:B0-----:R-:W2:Y:S04]  /*b11e0*/  LDL.LU R20, [R1+0x3c0] ;  /* 0x0003c00001147983 */ /* 0x001ea80000300800 */
[----:B------:R-:W-:Y:S04]  /*b11f0*/  STL.64 [R1+0x1330], R8 ;  /* 0x0013300801007387 */ /* 0x000fe80000100a00 */
[----:B------:R-:W-:Y:S04]  /*b1200*/  STL.64 [R1+0x1338], R10 ;  /* 0x0013380a01007387 */ /* 0x000fe80000100a00 */
[----:B------:R0:W-:Y:S04]  /*b1210*/  STL.64 [R1+0x1320], R4 ;  /* 0x0013200401007387 */ /* 0x0001e80000100a00 */
[----:B------:R-:W-:Y:S04]  /*b1220*/  STL.64 [R1+0x1328], R6 ;  /* 0x0013280601007387 */ /* 0x000fe80000100a00 */
[----:B------:R-:W2:Y:S04]  /*b1230*/  LDL.LU R21, [R1+0x3c4] ;  /* 0x0003c40001157983 */ /* 0x000ea80000300800 */
[----:B-1----:R-:W3:Y:S04]  /*b1240*/  LDL.LU R22, [R1+0x3c8] ;  /* 0x0003c80001167983 */ /* 0x002ee80000300800 */
        /* <DEDUP_REMOVED lines=23> */
[----:B------:R-:W2:Y:S04]  /*b13c0*/  LDL.LU R50, [R1+0x478] ;  /* 0x0004780001327983 */ /* 0x000ea80000300800 */
[----:B------:R-:W2:Y:S04]  /*b13d0*/  LDL.LU R51, [R1+0x47c] ;  /* 0x00047c0001337983 */ /* 0x000ea80000300800 */
[----:B--2---:R-:W-:Y:S04]  /*b13e0*/  STL.64 [R1+0x4730], R50 ;  /* 0x0047303201007387 */ /* 0x004fe80000100a00 */
[----:B----4-:R2:W-:Y:S04]  /*b13f0*/  STL.64 [R1+0x4728], R48 ;  /* 0x0047283001007387 */ /* 0x0105e80000100a00 */
[----:B------:R-:W4:Y:S04]  /*b1400*/  LDL.LU R34, [R1] ;  /* 0x0000000001227983 */ /* 0x000f280000300800 */
[----:B------:R-:W4:Y:S04]  /*b1410*/  LDL.LU R35, [R1+0x4] ;  /* 0x0000040001237983 */ /* 0x000f280000300800 */
[----:B------:R-:W3:Y:S04]  /*b1420*/  LDL.LU R56, [R1+0x490] ;  /* 0x0004900001387983 */ /* 0x000ee80000300800 */
[----:B------:R-:W3:Y:S04]  /*b1430*/  LDL.LU R57, [R1+0x494] ;  /* 0x0004940001397983 */ /* 0x000ee80000300800 */
[----:B------:R-:W5:Y:S04]  /*b1440*/  LDL.LU R58, [R1+0x498] ;  /* 0x00049800013a7983 */ /* 0x000f680000300800 */
[----:B------:R-:W5:Y:S04]  /*b1450*/  LDL.LU R59, [R1+0x49c] ;  /* 0x00049c00013b7983 */ /* 0x000f680000300800 */
[----:B-----5:R-:W-:Y:S04]  /*b1460*/  STL.64 [R1+0x4740], R58 ;  /* 0x0047403a01007387 */ /* 0x020fe80000100a00 */
[----:B---3--:R-:W-:Y:S04]  /*b1470*/  STL.64 [R1+0x4738], R56 ;  /* 0x0047383801007387 */ /* 0x008fe80000100a00 */
[----:B0-----:R-:W3:Y:S04]  /*b1480*/  LDL.LU R4, [R1+0x10] ;  /* 0x0000100001047983 */ /* 0x001ee80000300800 */
[----:B------:R-:W3:Y:S04]  /*b1490*/  LDL.LU R5, [R1+0x14] ;  /* 0x0000140001057983 */ /* 0x000ee80000300800 */
[----:B------:R-:W5:Y:S04]  /*b14a0*/  LDL.LU R12, [R1+0x4d0] ;  /* 0x0004d000010c7983 */ /* 0x000f680000300800 */
[----:B------:R-:W5:Y:S04]  /*b14b0*/  LDL.LU R13, [R1+0x4d4] ;  /* 0x0004d400010d7983 */ /* 0x000f680000300800 */
[----:B------:R-:W2:Y:S04]  /*b14c0*/  LDL.LU R14, [R1+0x4d8] ;  /* 0x0004d800010e7983 */ /* 0x000ea80000300800 */
[----:B------:R-:W2:Y:S04]  /*b14d0*/  LDL.LU R15, [R1+0x4dc] ;  /* 0x0004dc00010f7983 */ /* 0x000ea80000300800 */
[----:B--2---:R0:W-:Y:S04]  /*b14e0*/  STL.64 [R1+0x4750], R14 ;  /* 0x0047500e01007387 */ /* 0x0041e80000100a00 */
[----:B-----5:R-:W-:Y:S04]  /*b14f0*/  STL.64 [R1+0x4748], R12 ;  /* 0x0047480c01007387 */ /* 0x020fe80000100a00 */
[----:B------:R-:W2:Y:S04]  /*b1500*/  LDL.LU R32, [R1+0x18] ;  /* 0x0000180001207983 */ /* 0x000ea80000300800 */
[----:B------:R-:W2:Y:S04]  /*b1510*/  LDL.LU R33, [R1+0x1c] ;  /* 0x00001c0001217983 */ /* 0x000ea80000300800 */
[----:B----4-:R-:W-:Y:S04]  /*b1520*/  STL.64 [R1+0x4760], R34 ;  /* 0x0047602201007387 */ /* 0x010fe80000100a00 */
[----:B--2---:R2:W-:Y:S04]  /*b1530*/  STL.64 [R1+0x4758], R32 ;  /* 0x0047582001007387 */ /* 0x0045e80000100a00 */
[----:B-1----:R-:W4:Y:S04]  /*b1540*/  LDL.LU R22, [R1+0x20] ;  /* 0x0000200001167983 */ /* 0x002f280000300800 */
[----:B------:R-:W4:Y:S04]  /*b1550*/  LDL.LU R23, [R1+0x24] ;  /* 0x0000240001177983 */ /* 0x000f280000300800 */
[----:B------:R-:W5:Y:S04]  /*b1560*/  LDL.LU R24, [R1+0x520] ;  /* 0x0005200001187983 */ /* 0x000f680000300800 */
[----:B------:R-:W5:Y:S04]  /*b1570*/  LDL.LU R25, [R1+0x524] ;  /* 0x0005240001197983 */ /* 0x000f680000300800 */
[----:B------:R-:W3:Y:S04]  /*b1580*/  LDL.LU R26, [R1+0x528] ;  /* 0x00052800011a7983 */ /* 0x000ee80000300800 */
[----:B------:R-:W3:Y:S04]  /*b1590*/  LDL.LU R27, [R1+0x52c] ;  /* 0x00052c00011b7983 */ /* 0x000ee80000300800 */
[----:B---3--:R-:W-:Y:S04]  /*b15a0*/  STL.64 [R1+0x4770], R26 ;  /* 0x0047701a01007387 */ /* 0x008fe80000100a00 */
[----:B-----5:R1:W-:Y:S04]  /*b15b0*/  STL.64 [R1+0x4768], R24 ;  /* 0x0047681801007387 */ /* 0x0203e80000100a00 */
[----:B------:R-:W3:Y:S04]  /*b15c0*/  LDL.LU R20, [R1+0x28] ;  /* 0x0000280001147983 */ /* 0x000ee80000300800 */
[----:B------:R-:W3:Y:S04]  /*b15d0*/  LDL.LU R21, [R1+0x2c] ;  /* 0x00002c0001157983 */ /* 0x000ee80000300800 */
        /* <DEDUP_REMOVED lines=12> */
[----:B------:R-:W4:Y:S04]  /*b16a0*/  LDL.LU R50, [R1+0x578] ;  /* 0x0005780001327983 */ /* 0x000f280000300800 */
[----:B------:R-:W4:Y:S04]  /*b16b0*/  LDL.LU R51, [R1+0x57c] ;  /* 0x00057c0001337983 */ /* 0x000f280000300800 */
[----:B----4-:R-:W-:Y:S04]  /*b16c0*/  STL.64 [R1+0x47a0], R50 ;  /* 0x0047a03201007387 */ /* 0x010fe80000100a00 */
[----:B--2---:R-:W-:Y:S04]  /*b16d0*/  STL.64 [R1+0x4798], R48 ;  /* 0x0047983001007387 */ /* 0x004fe80000100a00 */
[----:B------:R-:W2:Y:S04]  /*b16e0*/  LDL.LU R44, [R1+0x38] ;  /* 0x00003800012c7983 */ /* 0x000ea80000300800 */
[----:B------:R-:W2:Y:S04]  /*b16f0*/  LDL.LU R45, [R1+0x3c] ;  /* 0x00003c00012d7983 */ /* 0x000ea80000300800 */
[----:B-----5:R4:W-:Y:S04]  /*b1700*/  STL.64 [R1+0x47b0], R46 ;  /* 0x0047b02e01007387 */ /* 0x0209e80000100a00 */
[----:B--2---:R-:W-:Y:S04]  /*b1710*/  STL.64 [R1+0x47a8], R44 ;  /* 0x0047a82c01007387 */ /* 0x004fe80000100a00 */
[----:B0-----:R-:W2:Y:S04]  /*b1720*/  LDL.LU R14, [R1+0x40] ;  /* 0x00004000010e7983 */ /* 0x001ea80000300800 */
[----:B------:R-:W2:Y:S04]  /*b1730*/  LDL.LU R15, [R1+0x44] ;  /* 0x00004400010f7983 */ /* 0x000ea80000300800 */
        /* <DEDUP_REMOVED lines=8> */
[----:B--2---:R-:W-:Y:S04]  /*b17c0*/  STL.64 [R1+0x47d0], R14 ;  /* 0x0047d00e01007387 */ /* 0x004fe80000100a00 */
[----:B---3--:R2:W-:Y:S04]  /*b17d0*/  STL.64 [R1+0x47c8], R12 ;  /* 0x0047c80c01007387 */ /* 0x0085e80000100a00 */
[----:B-1----:R-:W3:Y:S04]  /*b17e0*/  LDL.LU R24, [R1+0x5e0] ;  /* 0x0005e00001187983 */ /* 0x002ee80000300800 */
[----:B------:R-:W3:Y:S04]  /*b17f0*/  LDL.LU R25, [R1+0x5e4] ;  /* 0x0005e40001197983 */ /* 0x000ee80000300800 */
[----:B------:R-:W5:Y:S04]  /*b1800*/  LDL.LU R26, [R1+0x5e8] ;  /* 0x0005e800011a7983 */ /* 0x000f680000300800 */
[----:B------:R-:W5:Y:S04]  /*b1810*/  LDL.LU R27, [R1+0x5ec] ;  /* 0x0005ec00011b7983 */ /* 0x000f680000300800 */
[----:B-----5:R1:W-:Y:S04]  /*b1820*/  STL.64 [R1+0x47e0], R26 ;  /* 0x0047e01a01007387 */ /* 0x0203e80000100a00 */
[----:B---3--:R-:W-:Y:S04]  /*b1830*/  STL.64 [R1+0x47d8], R24 ;  /* 0x0047d81801007387 */ /* 0x008fe80000100a00 */
[----:B------:R-:W3:Y:S04]  /*b1840*/  LDL.LU R22, [R1+0x50] ;  /* 0x0000500001167983 */ /* 0x000ee80000300800 */
[----:B------:R-:W3:Y:S04]  /*b1850*/  LDL.LU R23, [R1+0x54] ;  /* 0x0000540001177983 */ /* 0x000ee80000300800 */
[----:B------:R-:W5:Y:S04]  /*b1860*/  LDL.LU R36, [R1+0x610] ;  /* 0x0006100001247983 */ /* 0x000f680000300800 */
[----:B------:R-:W5:Y:S04]  /*b1870*/  LDL.LU R37, [R1+0x614] ;  /* 0x0006140001257983 */ /* 0x000f680000300800 */
[----:B------:R-:W4:Y:S04]  /*b1880*/  LDL.LU R38, [R1+0x618] ;  /* 0x0006180001267983 */ /* 0x000f280000300800 */
[----:B------:R-:W4:Y:S04]  /*b1890*/  LDL.LU R39, [R1+0x61c] ;  /* 0x00061c0001277983 */ /* 0x000f280000300800 */
[----:B----4-:R-:W-:Y:S04]  /*b18a0*/  STL.64 [R1+0x47f0], R38 ;  /* 0x0047f02601007387 */ /* 0x010fe80000100a00 */
[----:B-----5:R4:W-:Y:S04]  /*b18b0*/  STL.64 [R1+0x47e8], R36 ;  /* 0x0047e82401007387 */ /* 0x0209e80000100a00 */
[----:B------:R-:W5:Y:S04]  /*b18c0*/  LDL.LU R20, [R1+0x58] ;  /* 0x0000580001147983 */ /* 0x000f680000300800 */
[----:B------:R-:W5:Y:S04]  /*b18d0*/  LDL.LU R21, [R1+0x5c] ;  /* 0x00005c0001157983 */ /* 0x000f680000300800 */
[----:B---3--:R-:W-:Y:S04]  /*b18e0*/  STL.64 [R1+0x4800], R22 ;  /* 0x0048001601007387 */ /* 0x008fe80000100a00 */
[----:B-----5:R-:W-:Y:S04]  /*b18f0*/  STL.64 [R1+0x47f8], R20 ;  /* 0x0047f81401007387 */ /* 0x020fe80000100a00 */
[----:B------:R-:W3:Y:S04]  /*b1900*/  LDL.LU R46, [R1+0x60] ;  /* 0x00006000012e7983 */ /* 0x000ee80000300800 */
[----:B------:R-:W3:Y:S04]  /*b1910*/  LDL.LU R47, [R1+0x64] ;  /* 0x00006400012f7983 */ /* 0x000ee80000300800 */
[----:B0-----:R-:W5:Y:S04]  /*b1920*/  LDL.LU R32, [R1+0x660] ;  /* 0x0006600001207983 */ /* 0x001f680000300800 */
[----:B------:R-:W5:Y:S04]  /*b1930*/  LDL.LU R33, [R1+0x664] ;  /* 0x0006640001217983 */ /* 0x000f680000300800 */
[----:B------:R-:W2:Y:S04]  /*b1940*/  LDL.LU R34, [R1+0x668] ;  /* 0x0006680001227983 */ /* 0x000ea80000300800 */
[----:B------:R-:W2:Y:S04]  /*b1950*/  LDL.LU R35, [R1+0x66c] ;  /* 0x00066c0001237983 */ /* 0x000ea80000300800 */
[----:B--2---:R0:W-:Y:S04]  /*b1960*/  STL.64 [R1+0x4810], R34 ;  /* 0x0048102201007387 */ /* 0x0041e80000100a00 */
[----:B-----5:R-:W-:Y:S04]  /*b1970*/  STL.64 [R1+0x4808], R32 ;  /* 0x0048082001007387 */ /* 0x020fe80000100a00 */
[----:B------:R-:W2:Y:S04]  /*b1980*/  LDL.LU R44, [R1+0x68] ;  /* 0x00006800012c7983 */ /* 0x000ea80000300800 */
[----:B------:R-:W2:Y:S04]  /*b1990*/  LDL.LU R45, [R1+0x6c] ;  /* 0x00006c00012d7983 */ /* 0x000ea80000300800 */
[----:B---3--:R-:W-:Y:S04]  /*b19a0*/  STL.64 [R1+0x4820], R46 ;  /* 0x0048202e01007387 */ /* 0x008fe80000100a00 */
[----:B--2---:R2:W-:Y:S04]  /*b19b0*/  STL.64 [R1+0x4818], R44 ;  /* 0x0048182c01007387 */ /* 0x0045e80000100a00 */
[----:B------:R-:W3:Y:S04]  /*b19c0*/  LDL.LU R12, [R1+0x680] ;  /* 0x00068000010c7983 */ /* 0x000ee80000300800 */
[----:B------:R-:W3:Y:S04]  /*b19d0*/  LDL.LU R13, [R1+0x684] ;  /* 0x00068400010d7983 */ /* 0x000ee80000300800 */
[----:B------:R-:W5:Y:S04]  /*b19e0*/  LDL.LU R14, [R1+0x688] ;  /* 0x00068800010e7983 */ /* 0x000f680000300800 */
[----:B------:R-:W5:Y:S04]  /*b19f0*/  LDL.LU R15, [R1+0x68c] ;  /* 0x00068c00010f7983 */ /* 0x000f680000300800 */
[----:B-----5:R-:W-:Y:S04]  /*b1a00*/  STL.64 [R1+0x4830], R14 ;  /* 0x0048300e01007387 */ /* 0x020fe80000100a00 */
[----:B---3--:R3:W-:Y:S04]  /*b1a10*/  STL.64 [R1+0x4828], R12 ;  /* 0x0048280c01007387 */ /* 0x0087e80000100a00 */
[----:B-1----:R-:W5:Y:S04]  /*b1a20*/  LDL.LU R26, [R1+0x70] ;  /* 0x00007000011a7983 */ /* 0x002f680000300800 */
[----:B------:R-:W5:Y:S04]  /*b1a30*/  LDL.LU R27, [R1+0x74] ;  /* 0x00007400011b7983 */ /* 0x000f680000300800 */
[----:B----4-:R-:W4:Y:S04]  /*b1a40*/  LDL.LU R36, [R1+0x6b0] ;  /* 0x0006b00001247983 */ /* 0x010f280000300800 */
[----:B------:R-:W4:Y:S04]  /*b1a50*/  LDL.LU R37, [R1+0x6b4] ;  /* 0x0006b40001257983 */ /* 0x000f280000300800 */
[----:B------:R-:W2:Y:S04]  /*b1a60*/  LDL.LU R38, [R1+0x6b8] ;  /* 0x0006b80001267983 */ /* 0x000ea80000300800 */
[----:B------:R-:W2:Y:S04]  /*b1a70*/  LDL.LU R39, [R1+0x6bc] ;  /* 0x0006bc0001277983 */ /* 0x000ea80000300800 */
[----:B--2---:R1:W-:Y:S04]  /*b1a80*/  STL.64 [R1+0x4840], R38 ;  /* 0x0048402601007387 */ /* 0x0043e80000100a00 */
[----:B----4-:R-:W-:Y:S04]  /*b1a90*/  STL.64 [R1+0x4838], R36 ;  /* 0x0048382401007387 */ /* 0x010fe80000100a00 */
[----:B------:R-:W2:Y:S04]  /*b1aa0*/  LDL.LU R24, [R1+0x78] ;  /* 0x0000780001187983 */ /* 0x000ea80000300800 */
[----:B------:R-:W2:Y:S04]  /*b1ab0*/  LDL.LU R25, [R1+0x7c] ;  /* 0x00007c0001197983 */ /* 0x000ea80000300800 */
[----:B-----5:R-:W-:Y:S04]  /*b1ac0*/  STL.64 [R1+0x4850], R26 ;  /* 0x0048501a01007387 */ /* 0x020fe80000100a00 */
[----:B--2---:R2:W-:Y:S04]  /*b1ad0*/  STL.64 [R1+0x4848], R24 ;  /* 0x0048481801007387 */ /* 0x0045e80000100a00 */
[----:B0-----:R-:W4:Y:S04]  /*b1ae0*/  LDL.LU R34, [R1+0x80] ;  /* 0x0000800001227983 */ /* 0x001f280000300800 */
        /* <DEDUP_REMOVED lines=9> */
[----:B------:R-:W3:Y:S04]  /*b1b80*/  LDL.LU R12, [R1+0x720] ;  /* 0x00072000010c7983 */ /* 0x000ee80000300800 */
[----:B------:R-:W3:Y:S04]  /*b1b90*/  LDL.LU R13, [R1+0x724] ;  /* 0x00072400010d7983 */ /* 0x000ee80000300800 */
[----:B------:R-:W3:Y:S04]  /*b1ba0*/  LDL.LU R14, [R1+0x728] ;  /* 0x00072800010e7983 */ /* 0x000ee80000300800 */
[----:B------:R-:W3:Y:S04]  /*b1bb0*/  LDL.LU R15, [R1+0x72c] ;  /* 0x00072c00010f7983 */ /* 0x000ee80000300800 */
[----:B-1----:R-:W5:Y:S04]  /*b1bc0*/  LDL.LU R38, [R1+0x90] ;  /* 0x0000900001267983 */ /* 0x002f680000300800 */
[----:B------:R-:W5:Y:S04]  /*b1bd0*/  LDL.LU R39, [R1+0x94] ;  /* 0x0000940001277983 */ /* 0x000f680000300800 */
[----:B--2---:R-:W5:Y:S04]  /*b1be0*/  LDL.LU R24, [R1+0x740] ;  /* 0x0007400001187983 */ /* 0x004f680000300800 */
[----:B------:R-:W5:Y:S04]  /*b1bf0*/  LDL.LU R25, [R1+0x744] ;  /* 0x0007440001197983 */ /* 0x000f680000300800 */
[----:B------:R-:W5:Y:S04]  /*b1c00*/  LDL.LU R26, [R1+0x748] ;  /* 0x00074800011a7983 */ /* 0x000f680000300800 */
[----:B------:R-:W5:Y:S04]  /*b1c10*/  LDL.LU R27, [R1+0x74c] ;  /* 0x00074c00011b7983 */ /* 0x000f680000300800 */
[----:B------:R-:W2:Y:S04]  /*b1c20*/  LDL.LU R36, [R1+0x98] ;  /* 0x0000980001247983 */ /* 0x000ea80000300800 */
[----:B------:R-:W2:Y:S04]  /*b1c30*/  LDL.LU R37, [R1+0x9c] ;  /* 0x00009c0001257983 */ /* 0x000ea80000300800 */
[----:B0-----:R-:W2:Y:S04]  /*b1c40*/  LDL.LU R44, [R1+0x760] ;  /* 0x00076000012c7983 */ /* 0x001ea80000300800 */
        /* <DEDUP_REMOVED lines=34> */
[----:B--2---:R-:W-:-:S15]  /*b1e70*/  HMMA.16816.F32 R44, R28, R36, R44 ;  /* 0x000000241c2c723c */ /* 0x004fde000000182c */
[----:B------:R-:W-:-:S08]  /*b1e80*/  NOP ;  /* 0x0000000000007918 */ /* 0x000fd00000000000 */
[----:B------:R-:W-:Y:S04]  /*b1e90*/  STL.64 [R1+0x1310], R44 ;  /* 0x0013102c01007387 */ /* 0x000fe80000100a00 */
[----:B------:R0:W-:Y:S04]  /*b1ea0*/  STL.64 [R1+0x1318], R46 ;  /* 0x0013182e01007387 */ /* 0x0001e80000100a00 */
[----:B0-----:R-:W4:Y:S04]  /*b1eb0*/  LDL.LU.64 R46, [R1+0x4860] ;  /* 0x00486000012e7983 */ /* 0x001f280000300a00 */
[----:B------:R-:W4:Y:S01]  /*b1ec0*/  LDL.LU.64 R44, [R1+0x4858] ;  /* 0x00485800012c7983 */ /* 0x000f220000300a00 */
[C---:B-----5:R-:W-:Y:S06]  /*b1ed0*/  HMMA.16816.F32 R36, R28.reuse, R38, R24 ;  /* 0x000000261c24723c */ /* 0x060fec0000001818 */
[----:B---3--:R-:W-:Y:S01]  /*b1ee0*/  HMMA.16816.F32 R12, R28, R32, R12 ;  /* 0x000000201c0c723c */ /* 0x008fe2000000180c */
[----:B------:R-:W2:Y:S04]  /*b1ef0*/  LDL.LU.64 R26, [R1+0x4850] ;  /* 0x00485000011a7983 */ /* 0x000ea80000300a00 */
[----:B------:R-:W3:-:S12]  /*b1f00*/  LDL.LU.64 R24, [R1+0x4848] ;  /* 0x0048480001187983 */ /* 0x000ed80000300a00 */
[----:B------:R-:W-:Y:S04]  /*b1f10*/  STL.64 [R1+0x1300], R36 ;  /* 0x0013002401007387 */ /* 0x000fe80000100a00 */
[----:B------:R0:W-:Y:S04]  /*b1f20*/  STL.64 [R1+0x1308], R38 ;  /* 0x0013082601007387 */ /* 0x0001e80000100a00 */
[----:B0-----:R-:W2:Y:S04]  /*b1f30*/  LDL.LU.64 R38, [R1+0x4840] ;  /* 0x0048400001267983 */ /* 0x001ea80000300a00 */
[----:B------:R-:W2:Y:S04]  /*b1f40*/  LDL.LU.64 R36, [R1+0x4838] ;  /* 0x0048380001247983 */ /* 0x000ea80000300a00 */
[----:B------:R-:W-:Y:S04]  /*b1f50*/  STL.64 [R1+0x12f0], R12 ;  /* 0x0012f00c01007387 */ /* 0x000fe80000100a00 */
[----:B------:R0:W-:Y:S04]  /*b1f60*/  STL.64 [R1+0x12f8], R14 ;  /* 0x0012f80e01007387 */ /* 0x0001e80000100a00 */
[----:B0-----:R-:W5:Y:S04]  /*b1f70*/  LDL.LU.64 R14, [R1+0x4830] ;  /* 0x00483000010e7983 */ /* 0x001f680000300a00 */
[----:B------:R-:W5:Y:S01]  /*b1f80*/  LDL.LU.64 R12, [R1+0x4828] ;  /* 0x00482800010c7983 */ /* 0x000f620000300a00 */
[----:B----4-:R-:W-:Y:S03]  /*b1f90*/  HMMA.16816.F32 R32, R28, R34, R44 ;  /* 0x000000221c20723c */ /* 0x010fe6000000182c */
[----:B------:R-:W4:Y:S04]  /*b1fa0*/  LDL.LU.64 R46, [R1+0x4820] ;  /* 0x00482000012e7983 */ /* 0x000f280000300a00 */
[----:B------:R-:W5:-:S15]  /*b1fb0*/  LDL.LU.64 R44, [R1+0x4818] ;  /* 0x00481800012c7983 */ /* 0x000f5e0000300a00 */
[----:B------:R-:W-:-:S01]  /*b1fc0*/  NOP ;  /* 0x0000000000007918 */ /* 0x000fc20000000000 */
[----:B------:R-:W-:Y:S04]  /*b1fd0*/  STL.64 [R1+0x12e0], R32 ;  /* 0x0012e02001007387 */ /* 0x000fe80000100a00 */
[----:B------:R0:W-:Y:S04]  /*b1fe0*/  STL.64 [R1+0x12e8], R34 ;  /* 0x0012e82201007387 */ /* 0x0001e80000100a00 */
[----:B0-----:R-:W4:Y:S04]  /*b1ff0*/  LDL.LU.64 R34, [R1+0x4810] ;  /* 0x0048100001227983 */ /* 0x001f280000300a00 */
[----:B------:R-:W4:Y:S01]  /*b2000*/  LDL.LU.64 R32, [R1+0x4808] ;  /* 0x0048080001207983 */ /* 0x000f220000300a00 */
[C---:B---3--:R-:W-:Y:S06]  /*b2010*/  HMMA.16816.F32 R20, R28.reuse, R24, R20 ;  /* 0x000000181c14723c */ /* 0x048fec0000001814 */
[----:B--2---:R-:W-:-:S15]  /*b2020*/  HMMA.16816.F32 R24, R28, R26, R36 ;  /* 0x0000001a1c18723c */ /* 0x004fde0000001824 */
[----:B------:R-:W-:-:S02]  /*b2030*/  NOP ;  /* 0x0000000000007918 */ /* 0x000fc40000000000 */
[----:B------:R-:W-:Y:S04]  /*b2040*/  STL.64 [R1+0x12d0], R20 ;  /* 0x0012d01401007387 */ /* 0x000fe80000100a00 */
[----:B------:R0:W-:Y:S04]  /*b2050*/  STL.64 [R1+0x12d8], R22 ;  /* 0x0012d81601007387 */ /* 0x0001e80000100a00 */
[----:B0-----:R-:W2:Y:S04]  /*b2060*/  LDL.LU.64 R22, [R1+0x4800] ;  /* 0x0048000001167983 */ /* 0x001ea80000300a00 */
[----:B------:R-:W3:Y:S04]  /*b2070*/  LDL.LU.64 R20, [R1+0x47f8] ;  /* 0x0047f80001147983 */ /* 0x000ee80000300a00 */
[----:B------:R-:W2:Y:S04]  /*b2080*/  LDL.LU.64 R38, [R1+0x47f0] ;  /* 0x0047f00001267983 */ /* 0x000ea80000300a00 */
[----:B------:R-:W2:Y:S04]  /*b2090*/  LDL.LU.64 R36, [R1+0x47e8] ;  /* 0x0047e80001247983 */ /* 0x000ea80000300a00 */
[----:B------:R-:W-:Y:S04]  /*b20a0*/  STL.64 [R1+0x12c0], R24 ;  /* 0x0012c01801007387 */ /* 0x000fe80000100a00 */
[----:B------:R0:W-:Y:S04]  /*b20b0*/  STL.64 [R1+0x12c8], R26 ;  /* 0x0012c81a01007387 */ /* 0x0001e80000100a00 */
[----:B0-----:R-:W2:Y:S04]  /*b20c0*/  LDL.LU.64 R26, [R1+0x47e0] ;  /* 0x0047e000011a7983 */ /* 0x001ea80000300a00 */
[----:B------:R-:W2:Y:S01]  /*b20d0*/  LDL.LU.64 R24, [R1+0x47d8] ;  /* 0x0047d80001187983 */ /* 0x000ea20000300a00 */
[----:B-----5:R-:W-:-:S15]  /*b20e0*/  HMMA.16816.F32 R12, R28, R44, R12 ;  /* 0x0000002c1c0c723c */ /* 0x020fde000000180c */
[----:B------:R-:W-:-:S08]  /*b20f0*/  NOP ;  /* 0x0000000000007918 */ /* 0x000fd00000000000 */
[----:B------:R-:W-:Y:S04]  /*b2100*/  STL.64 [R1+0x12b0], R12 ;  /* 0x0012b00c01007387 */ /* 0x000fe80000100a00 */
[----:B------:R0:W-:Y:S04]  /*b2110*/  STL.64 [R1+0x12b8], R14 ;  /* 0x0012b80e01007387 */ /* 0x0001e80000100a00 */
[----:B0-----:R-:W5:Y:S04]  /*b2120*/  LDL.LU.64 R14, [R1+0x47d0] ;  /* 0x0047d000010e7983 */ /* 0x001f680000300a00 */
[----:B------:R-:W5:Y:S01]  /*b2130*/  LDL.LU.64 R12, [R1+0x47c8] ;  /* 0x0047c800010c7983 */ /* 0x000f620000300a00 */
        /* <DEDUP_REMOVED lines=21> */
[C---:B-----5:R-:W-:Y:S06]  /*b2290*/  HMMA.16816.F32 R24, R28.reuse, R12, R24 ;  /* 0x0000000c1c18723c */ /* 0x060fec0000001818 */
[----:B----4-:R-:W-:-:S15]  /*b22a0*/  HMMA.16816.F32 R12, R28, R14, R32 ;  /* 0x0000000e1c0c723c */ /* 0x010fde0000001820 */
[----:B------:R-:W-:-:S02]  /*b22b0*/  NOP ;  /* 0x0000000000007918 */ /* 0x000fc40000000000 */
[----:B------:R-:W-:Y:S04]  /*b22c0*/  STL.64 [R1+0x5e0], R24 ;  /* 0x0005e01801007387 */ /* 0x000fe80000100a00 */
[----:B------:R0:W-:Y:S04]  /*b22d0*/  STL.64 [R1+0x5e8], R26 ;  /* 0x0005e81a01007387 */ /* 0x0001e80000100a00 */
[----:B0-----:R-:W4:Y:S04]  /*b22e0*/  LDL.LU.64 R26, [R1+0x4770] ;  /* 0x00477000011a7983 */ /* 0x001f280000300a00 */
[----:B------:R-:W4:Y:S04]  /*b22f0*/  LDL.LU.64 R24, [R1+0x4768] ;  /* 0x0047680001187983 */ /* 0x000f280000300a00 */
[----:B------:R-:W5:Y:S04]  /*b2300*/  LDL.LU.64 R34, [R1+0x4760] ;  /* 0x0047600001227983 */ /* 0x000f680000300a00 */
[----:B------:R-:W5:Y:S04]  /*b2310*/  LDL.LU.64 R32, [R1+0x4758] ;  /* 0x0047580001207983 */ /* 0x000f680000300a00 */
[----:B------:R-:W-:Y:S04]  /*b2320*/  STL.64 [R1+0x5c0], R12 ;  /* 0x0005c00c01007387 */ /* 0x000fe80000100a00 */
[----:B------:R0:W-:Y:S01]  /*b2330*/  STL.64 [R1+0x5c8], R14 ;  /* 0x0005c80e01007387 */ /* 0x0001e20000100a00 */
[----:B------:R-:W-:Y:S03]  /*b2340*/  HMMA.16816.F32 R56, R28, R44, R56 ;  /* 0x0000002c1c38723c */ /* 0x000fe60000001838 */
[----:B0-----:R-:W5:Y:S04]  /*b2350*/  LDL.LU.64 R14, [R1+0x4750] ;  /* 0x00475000010e7983 */ /* 0x001f680000300a00 */
[----:B------:R-:W5:-:S15]  /*b2360*/  LDL.LU.64 R12, [R1+0x4748] ;  /* 0x00474800010c7983 */ /* 0x000f5e0000300a00 */
[----:B------:R-:W-:-:S01]  /*b2370*/  NOP ;  /* 0x0000000000007918 */ /* 0x000fc20000000000 */
[----:B------:R-:W-:Y:S04]  /*b2380*/  STL.64 [R1+0x1270], R56 ;  /* 0x0012703801007387 */ /* 0x000fe80000100a00 */
[----:B------:R0:W-:Y:S04]  /*b2390*/  STL.64 [R1+0x1278], R58 ;  /* 0x0012783a01007387 */ /* 0x0001e80000100a00 */
[----:B0-----:R-:W5:Y:S04]  /*b23a0*/  LDL.LU.64 R58, [R1+0x4740] ;  /* 0x00474000013a7983 */ /* 0x001f680000300a00 */
[----:B------:R-:W5:Y:S01]  /*b23b0*/  LDL.LU.64 R56, [R1+0x4738] ;  /* 0x0047380001387983 */ /* 0x000f620000300a00 */
[C---:B--2---:R-:W-:Y:S03]  /*b23c0*/  HMMA.16816.F32 R44, R28.reuse, R46, R48 ;  /* 0x0000002e1c2c723c */ /* 0x044fe60000001830 */
[----:B------:R-:W2:Y:S04]  /*b23d0*/  LDL.LU.64 R50, [R1+0x4730] ;  /* 0x0047300001327983 */ /* 0x000ea80000300a00 */
[----:B------:R-:W2:Y:S01]  /*b23e0*/  LDL.LU.64 R48, [R1+0x4728] ;  /* 0x0047280001307983 */ /* 0x000ea20000300a00 */
[----:B---3--:R-:W-:-:S15]  /*b23f0*/  HMMA.16816.F32 R36, R28, R20, R36 ;  /* 0x000000141c24723c */ /* 0x008fde0000001824 */
[----:B------:R-:W-:Y:S04]  /*b2400*/  STL.64 [R1+0x1260], R44 ;  /* 0x0012602c01007387 */ /* 0x000fe80000100a00 */
[----:B------:R0:W-:Y:S04]  /*b2410*/  STL.64 [R1+0x1268], R46 ;  /* 0x0012682e01007387 */ /* 0x0001e80000100a00 */
[----:B0-----:R-:W3:Y:S04]  /*b2420*/  LDL.LU.64 R46, [R1+0x4720] ;  /* 0x00472000012e7983 */ /* 0x001ee80000300a00 */
[----:B------:R-:W3:Y:S04]  /*b2430*/  LDL.LU.64 R44, [R1+0x4718] ;  /* 0x00471800012c7983 */ /* 0x000ee80000300a00 */
[----:B------:R-:W-:Y:S04]  /*b2440*/  STL.64 [R1+0x1250], R36 ;  /* 0x0012502401007387 */ /* 0x000fe80000100a00 */
[----:B------:R0:W-:Y:S04]  /*b2450*/  STL.64 [R1+0x1258], R38 ;  /* 0x0012582601007387 */ /* 0x0001e80000100a00 */
[----:B0-----:R-:W3:Y:S04]  /*b2460*/  LDL.LU.64 R38, [R1+0x4710] ;  /* 0x0047100001267983 */ /* 0x001ee80000300a00 */
[----:B------:R-:W3:Y:S01]  /*b2470*/  LDL.LU.64 R36, [R1+0x4708] ;  /* 0x0047080001247983 */ /* 0x000ee20000300a00 */
[C---:B----4-:R-:W-:Y:S06]  /*b2480*/  HMMA.16816.F32 R20, R28.reuse, R22, R24 ;  /* 0x000000161c14723c */ /* 0x050fec0000001818 */
[C---:B-----5:R-:W-:Y:S01]  /*b2490*/  HMMA.16816.F32 R52, R28.reuse, R32, R52 ;  /* 0x000000201c34723c */ /* 0x060fe20000001834 */
[----:B------:R-:W4:Y:S04]  /*b24a0*/  LDL.LU.64 R26, [R1+0x4700] ;  /* 0x00470000011a7983 */ /* 0x000f280000300a00 */
[----:B------:R-:W4:Y:S01]  /*b24b0*/  LDL.LU.64 R24, [R1+0x46f8] ;  /* 0x0046f80001187983 */ /* 0x000f220000300a00 */
[C---:B------:R-:W-:Y:S06]  /*b24c0*/  HMMA.16816.F32 R12, R28.reuse, R4, R12 ;  /* 0x000000041c0c723c */ /* 0x040fec000000180c */
[C---:B------:R-:W-:Y:S05]  /*b24d0*/  HMMA.16816.F32 R4, R28.reuse, R6, R8 ;  /* 0x000000061c04723c */ /* 0x040fea0000001808 */
        /* <DEDUP_REMOVED lines=8> */
[----:B------:R0:W-:Y:S04]  /*b2560*/  STL.64 [R1+0x9f0], R12 ;  /* 0x0009f00c01007387 */ /* 0x0001e80000100a00 */
[----:B------:R1:W-:Y:S01]  /*b2570*/  STL.64 [R1+0x9f8], R14 ;  /* 0x0009f80e01007387 */ /* 0x0003e20000100a00 */
[C---:B------:R-:W-:Y:S03]  /*b2580*/  HMMA.16816.F32 R32, R28.reuse, R34, R56 ;  /* 0x000000221c20723c */ /* 0x040fe60000001838 */
[----:B0-----:R-:W5:Y:S04]  /*b2590*/  LDL.LU R12, [R1+0x380] ;  /* 0x00038000010c7983 */ /* 0x001f680000300800 */
[----:B------:R-:W5:Y:S04]  /*b25a0*/  LDL.LU R13, [R1+0x384] ;  /* 0x00038400010d7983 */ /* 0x000f680000300800 */
[----:B-1----:R-:W5:Y:S04]  /*b25b0*/  LDL.LU R14, [R1+0x388] ;  /* 0x00038800010e7983 */ /* 0x002f680000300800 */
[----:B------:R-:W5:Y:S04]  /*b25c0*/  LDL.LU R15, [R1+0x38c] ;  /* 0x00038c00010f7983 */ /* 0x000f680000300800 */
        /* <DEDUP_REMOVED lines=10> */
[----:B--2---:R-:W-:-:S15]  /*b2670*/  HMMA.16816.F32 R32, R28, R60, R48 ;  /* 0x0000003c1c20723c */ /* 0x004fde0000001830 */
[----:B------:R-:W-:-:S08]  /*b2680*/  NOP ;  /* 0x0000000000007918 */ /* 0x000fd00000000000 */
[----:B------:R-:W-:Y:S04]  /*b2690*/  STL.64 [R1+0x910], R32 ;  /* 0x0009102001007387 */ /* 0x000fe80000100a00 */
[----:B------:R3:W-:Y:S01]  /*b26a0*/  STL.64 [R1+0x918], R34 ;  /* 0x0009182201007387 */ /* 0x0007e20000100a00 */
[C---:B----4-:R-:W-:Y:S06]  /*b26b0*/  HMMA.16816.F32 R24, R28.reuse, R2, R24 ;  /* 0x000000021c18723c */ /* 0x050fec0000001818 */
[C---:B---3--:R-:W-:Y:S06]  /*b26c0*/  HMMA.16816.F32 R32, R28.reuse, R54, R36 ;  /* 0x000000361c20723c */ /* 0x048fec0000001824 */
[C---:B-----5:R-:W-:Y:S06]  /*b26d0*/  HMMA.16816.F32 R44, R28.reuse, R58, R44 ;  /* 0x0000003a1c2c723c */ /* 0x060fec000000182c */
[C---:B------:R-:W-:Y:S06]  /*b26e0*/  HMMA.16816.F32 R40, R28.reuse, R56, R40 ;  /* 0x000000381c28723c */ /* 0x040fec0000001828 */
[C---:B------:R-:W-:Y:S06]  /*b26f0*/  HMMA.16816.F32 R20, R28.reuse, R4, R20 ;  /* 0x000000041c14723c */ /* 0x040fec0000001814 */
[C---:B------:R-:W-:Y:S05]  /*b2700*/  HMMA.16816.F32 R16, R28.reuse, R6, R16 ;  /* 0x000000061c10723c */ /* 0x040fea0000001810 */
        /* <DEDUP_REMOVED lines=8> */
[----:B------:R-:W2:Y:S04]  /*b2790*/  LDL.LU R4, [R1+0x150] ;  /* 0x0001500001047983 */ /* 0x000ea80000300800 */
[----:B------:R-:W-:Y:S04]  /*b27a0*/  STL.64 [R1+0x3e0], R20 ;  /* 0x0003e01401007387 */ /* 0x000fe80000100a00 */
[----:B------:R-:W-:Y:S04]  /*b27b0*/  STL.64 [R1+0x3e8], R22 ;  /* 0x0003e81601007387 */ /* 0x000fe80000100a00 */
        /* <DEDUP_REMOVED lines=8> */
[----:B------:R-:W2:Y:S01]  /*b2840*/  LDL.LU R55, [R1+0x1fec] ;  /* 0x001fec0001377983 */ /* 0x000ea20000300800 */
[C---:B0-----:R-:W-:Y:S03]  /*b2850*/  HMMA.16816.F32 R4, R28.reuse, R8, R12 ;  /* 0x000000081c04723c */ /* 0x041fe6000000180c */
[----:B--2---:R-:W-:Y:S04]  /*b2860*/  STL.64 [R1+0x4660], R54 ;  /* 0x0046603601007387 */ /* 0x004fe80000100a00 */
[----:B------:R-:W-:Y:S04]  /*b2870*/  STL.64 [R1+0x4658], R52 ;  /* 0x0046583401007387 */ /* 0x000fe80000100a00 */
[----:B------:R-:W2:Y:S04]  /*b2880*/  LDL.LU R56, [R1+0x24c8] ;  /* 0x0024c80001387983 */ /* 0x000ea80000300800 */
[----:B------:R-:W2:Y:S04]  /*b2890*/  LDL.LU R57, [R1+0x24c0] ;  /* 0x0024c00001397983 */ /* 0x000ea80000300800 */
[----:B------:R-:W3:Y:S04]  /*b28a0*/  LDL.LU R58, [R1+0x24b8] ;  /* 0x0024b800013a7983 */ /* 0x000ee80000300800 */
[----:B------:R-:W3:Y:S04]  /*b28b0*/  LDL.LU R59, [R1+0x24b0] ;  /* 0x0024b000013b7983 */ /* 0x000ee80000300800 */
[----:B---3--:R-:W-:Y:S04]  /*b28c0*/  STL.64 [R1+0x4688], R58 ;  /* 0x0046883a01007387 */ /* 0x008fe80000100a00 */
[----:B--2---:R0:W-:Y:S04]  /*b28d0*/  STL.64 [R1+0x4680], R56 ;  /* 0x0046803801007387 */ /* 0x0041e80000100a00 */
[----:B------:R-:W2:Y:S04]  /*b28e0*/  LDL.LU R60, [R1+0x24a8] ;  /* 0x0024a800013c7983 */ /* 0x000ea80000300800 */
[----:B------:R-:W3:Y:S04]  /*b28f0*/  LDL.LU R61, [R1+0x1fe0] ;  /* 0x001fe000013d7983 */ /* 0x000ee80000300800 */
[----:B------:R-:W4:Y:S04]  /*b2900*/  LDL.LU R32, [R1+0x24a0] ;  /* 0x0024a00001207983 */ /* 0x000f280000300800 */
[----:B------:R-:W5:Y:S04]  /*b2910*/  LDL.LU R33, [R1+0x1fe4] ;  /* 0x001fe40001217983 */ /* 0x000f680000300800 */
[----:B------:R-:W5:Y:S04]  /*b2920*/  LDL.LU R35, [R1+0x2498] ;  /* 0x0024980001237983 */ /* 0x000f680000300800 */
[----:B------:R-:W2:Y:S04]  /*b2930*/  LDL.LU R36, [R1+0x260] ;  /* 0x0002600001247983 */ /* 0x000ea80000300800 */
        /* <DEDUP_REMOVED lines=45> */
[----:B----4-:R-:W-:Y:S03]  /*b2c10*/  HMMA.16816.F32 R8, R28, R10, R12 ;  /* 0x0000000a1c08723c */ /* 0x010fe6000000180c */
[----:B------:R-:W2:Y:S04]  /*b2c20*/  LDL.LU.64 R14, [R1+0x46a0] ;  /* 0x0046a000010e7983 */ /* 0x000ea80000300a00 */
[----:B------:R-:W5:-:S15]  /*b2c30*/  LDL.LU.64 R12, [R1+0x4698] ;  /* 0x00469800010c7983 */ /* 0x000f5e0000300a00 */
[----:B------:R-:W-:-:S01]  /*b2c40*/  NOP ;  /* 0x0000000000007918 */ /* 0x000fc20000000000 */
[----:B------:R0:W-:Y:S04]  /*b2c50*/  STL.64 [R1+0x380], R8 ;  /* 0x0003800801007387 */ /* 0x0001e80000100a00 */
[----:B------:R1:W-:Y:S04]  /*b2c60*/  STL.64 [R1+0x388], R10 ;  /* 0x0003880a01007387 */ /* 0x0003e80000100a00 */
[----:B0-----:R-:W4:Y:S04]  /*b2c70*/  LDL.LU R8, [R1+0x160] ;  /* 0x0001600001087983 */ /* 0x001f280000300800 */
[----:B------:R-:W4:Y:S04]  /*b2c80*/  LDL.LU R9, [R1+0x164] ;  /* 0x0001640001097983 */ /* 0x000f280000300800 */
[----:B-1----:R-:W4:Y:S01]  /*b2c90*/  LDL.LU R10, [R1+0x168] ;  /* 0x00016800010a7983 */ /* 0x002f220000300800 */
[----:B------:R-:W-:-:S03]  /*b2ca0*/  IMAD.MOV.U32 R11, RZ, RZ, R0 ;  /* 0x000000ffff0b7224 */ /* 0x000fc600078e0000 */
        /* <DEDUP_REMOVED lines=8> */
[----:B------:R-:W4:Y:S04]  /*b2d30*/  LDL.LU.64 R18, [R1+0x4678] ;  /* 0x0046780001127983 */ /* 0x000f280000300a00 */
[----:B------:R-:W2:Y:S04]  /*b2d40*/  LDL.LU.64 R16, [R1+0x4670] ;  /* 0x0046700001107983 */ /* 0x000ea80000300a00 */
[----:B------:R0:W-:Y:S04]  /*b2d50*/  STL.64 [R1+0x820], R12 ;  /* 0x0008200c01007387 */ /* 0x0001e80000100a00 */
[----:B------:R1:W-:Y:S04]  /*b2d60*/  STL.64 [R1+0x828], R14 ;  /* 0x0008280e01007387 */ /* 0x0003e80000100a00 */
[----:B0-----:R-:W5:Y:S04]  /*b2d70*/  LDL.LU R12, [R1+0x170] ;  /* 0x00017000010c7983 */ /* 0x001f680000300800 */
[----:B------:R-:W5:Y:S04]  /*b2d80*/  LDL.LU R13, [R1+0x174] ;  /* 0x00017400010d7983 */ /* 0x000f680000300800 */
[----:B-1----:R-:W5:Y:S01]  /*b2d90*/  LDL.LU R14, [R1+0x178] ;  /* 0x00017800010e7983 */ /* 0x002f620000300800 */
[----:B---3--:R-:W-:-:S03]  /*b2da0*/  IMAD.MOV.U32 R15, RZ, RZ, R0 ;  /* 0x000000ffff0f7224 */ /* 0x008fc600078e0000 */
        /* <DEDUP_REMOVED lines=21> */
[----:B0-----:R-:W4:Y:S04]  /*b2f00*/  LDL.LU.64 R6, [R1+0x4640] ;  /* 0x0046400001067983 */ /* 0x001f280000300a00 */
[----:B------:R-:W4:Y:S04]  /*b2f10*/  LDL.LU.64 R4, [R1+0x4638] ;  /* 0x0046380001047983 */ /* 0x000f280000300a00 */
        /* <DEDUP_REMOVED lines=31> */
[----:B------:R-:W2:Y:S04]  /*b3110*/  LDL.LU.64 R42, [R1+0x45e8] ;  /* 0x0045e800012a7983 */ /* 0x000ea80000300a00 */
[----:B------:R-:W4:Y:S04]  /*b3120*/  LDL.LU.64 R40, [R1+0x45e0] ;  /* 0x0045e00001287983 */ /* 0x000f280000300a00 */
[----:B------:R0:W-:Y:S04]  /*b3130*/  STL.64 [R1+0x780], R36 ;  /* 0x0007802401007387 */ /* 0x0001e80000100a00 */
[----:B------:R1:W-:Y:S04]  /*b3140*/  STL.64 [R1+0x788], R38 ;  /* 0x0007882601007387 */ /* 0x0003e80000100a00 */
[----:B0-----:R-:W4:Y:S04]  /*b3150*/  LDL.LU R36, [R1+0x1f0] ;  /* 0x0001f00001247983 */ /* 0x001f280000300800 */
[----:B------:R-:W4:Y:S04]  /*b3160*/  LDL.LU R37, [R1+0x1f4] ;  /* 0x0001f40001257983 */ /* 0x000f280000300800 */
[----:B-1----:R-:W4:Y:S01]  /*b3170*/  LDL.LU R38, [R1+0x1f8] ;  /* 0x0001f80001267983 */ /* 0x002f220000300800 */
[----:B------:R-:W-:Y:S01]  /*b3180*/  IMAD.MOV.U32 R39, RZ, RZ, R0 ;  /* 0x000000ffff277224 */ /* 0x000fe200078e0000 */
[C---:B-----5:R-:W-:Y:S06]  /*b3190*/  HMMA.16816.F32 R12, R28.reuse, R48, R12 ;  /* 0x000000301c0c723c */ /* 0x060fec000000180c */
[C---:B---3--:R-:W-:Y:S06]  /*b31a0*/  HMMA.16816.F32 R8, R28.reuse, R50, R8 ;  /* 0x000000321c08723c */ /* 0x048fec0000001808 */
[----:B------:R-:W-:Y:S01]  /*b31b0*/  HMMA.16816.F32 R4, R28, R52, R4 ;  /* 0x000000341c04723c */ /* 0x000fe20000001804 */
[----:B------:R-:W-:-:S02]  /*b31c0*/  IADD3 R54, P3, R54, UR34, RZ ;  /* 0x0000002236367c10 */ /* 0x000fc4000ff7e0ff */
[----:B------:R-:W-:Y:S02]  /*b31d0*/  IADD3 R55, P4, R55, UR34, RZ ;  /* 0x0000002237377c10 */ /* 0x000fe4000ff9e0ff */
[----:B------:R-:W-:Y:S02]  /*b31e0*/  IADD3 R56, P5, R56, UR34, RZ ;  /* 0x0000002238387c10 */ /* 0x000fe4000ffbe0ff */
[----:B------:R-:W-:Y:S02]  /*b31f0*/  IADD3 R57, P6, R57, UR34, RZ ;  /* 0x0000002239397c10 */ /* 0x000fe4000ffde0ff */
[----:B------:R-:W-:Y:S02]  /*b3200*/  IADD3 R58, P0, R58, UR34, RZ ;  /* 0x000000223a3a7c10 */ /* 0x000fe4000ff1e0ff */
[----:B------:R-:W-:Y:S02]  /*b3210*/  IADD3 R59, P1, R59, UR34, RZ ;  /* 0x000000223b3b7c10 */ /* 0x000fe4000ff3e0ff */
[----:B------:R-:W-:-:S02]  /*b3220*/  IADD3 R60, P2, R60, UR34, RZ ;  /* 0x000000223c3c7c10 */ /* 0x000fc4000ff5e0ff */
[----:B------:R-:W-:Y:S02]  /*b3230*/  IADD3.X R61, R61, UR7, RZ, P3, !PT ;  /* 0x000000073d3d7c10 */ /* 0x000fe40009ffe4ff */
[----:B------:R-:W-:Y:S02]  /*b3240*/  IADD3 R32, P3, R32, UR34, RZ ;  /* 0x0000002220207c10 */ /* 0x000fe4000ff7e0ff */
[----:B------:R-:W-:Y:S02]  /*b3250*/  IADD3.X R33, R33, UR7, RZ, P4, !PT ;  /* 0x0000000721217c10 */ /* 0x000fe4000a7fe4ff */
[----:B------:R-:W-:Y:S01]  /*b3260*/  IADD3 R35, P4, R35, UR34, RZ ;  /* 0x0000002223237c10 */ /* 0x000fe2000ff9e0ff */
[----:B------:R-:W0:Y:S01]  /*b3270*/  LDC R0, c[0x0][0x23c] ;  /* 0x00008f00ff007b82 */ /* 0x000e220000000800 */
[C---:B----4-:R-:W-:Y:S06]  /*b3280*/  HMMA.16816.F32 R36, R28.reuse, R40, R36 ;  /* 0x000000281c24723c */ /* 0x050fec0000001824 */
[C---:B--2---:R-:W-:Y:S06]  /*b3290*/  HMMA.16816.F32 R24, R28.reuse, R42, R24 ;  /* 0x0000002a1c18723c */ /* 0x044fec0000001818 */
[C---:B------:R-:W-:Y:S06]  /*b32a0*/  HMMA.16816.F32 R20, R28.reuse, R44, R20 ;  /* 0x0000002c1c14723c */ /* 0x040fec0000001814 */
[----:B------:R-:W-:Y:S05]  /*b32b0*/  HMMA.16816.F32 R16, R28, R46, R16 ;  /* 0x0000002e1c10723c */ /* 0x000fea0000001810 */
[----:B------:R-:W-:Y:S04]  /*b32c0*/  STL.64 [R1+0x570], R36 ;  /* 0x0005702401007387 */ /* 0x000fe80000100a00 */
[----:B------:R-:W-:Y:S04]  /*b32d0*/  STL.64 [R1+0x578], R38 ;  /* 0x0005782601007387 */ /* 0x000fe80000100a00 */
[----:B------:R-:W2:Y:S04]  /*b32e0*/  LDL.LU R34, [R1+0x24c4] ;  /* 0x0024c40001227983 */ /* 0x000ea80000300800 */
        /* <DEDUP_REMOVED lines=8> */
[----:B------:R-:W-:Y:S04]  /*b3370*/  STL.64 [R1+0x300], R8 ;  /* 0x0003000801007387 */ /* 0x000fe80000100a00 */
[----:B------:R4:W-:Y:S04]  /*b3380*/  STL.64 [R1+0x308], R10 ;  /* 0x0003080a01007387 */ /* 0x0009e80000100a00 */
[----:B------:R-:W-:Y:S04]  /*b3390*/  STL.64 [R1+0x1f0], R4 ;  /* 0x0001f00401007387 */ /* 0x000fe80000100a00 */
[----:B------:R5:W-:Y:S04]  /*b33a0*/  STL.64 [R1+0x1f8], R6 ;  /* 0x0001f80601007387 */ /* 0x000be80000100a00 */
        /* <DEDUP_REMOVED lines=8> */
[----:B-1----:R-:W2:Y:S04]  /*b3430*/  LDL.LU R18, [R1+0x2490] ;  /* 0x0024900001127983 */ /* 0x002ea80000300800 */
[----:B------:R-:W-:Y:S04]  /*b3440*/  STL [R1+0x24a0], R32 ;  /* 0x0024a02001007387 */ /* 0x000fe80000100800 */
[----:B------:R-:W2:Y:S04]  /*b3450*/  LDL.LU R19, [R1+0x24bc] ;  /* 0x0024bc0001137983 */ /* 0x000ea80000300800 */
[----:B------:R-:W-:Y:S04]  /*b3460*/  STL [R1+0x1fe4], R33 ;  /* 0x001fe42101007387 */ /* 0x000fe80000100800 */
[----:B------:R-:W2:Y:S04]  /*b3470*/  LDL.LU R16, [R1+0x2488] ;  /* 0x0024880001107983 */ /* 0x000ea80000300800 */
[----:B------:R1:W-:Y:S04]  /*b3480*/  STL [R1+0x2498], R35 ;  /* 0x0024982301007387 */ /* 0x0003e80000100800 */
[----:B------:R-:W2:Y:S04]  /*b3490*/  LDL.LU R17, [R1+0x24b4] ;  /* 0x0024b40001117983 */ /* 0x000ea80000300800 */
[----:B---3--:R-:W3:Y:S04]  /*b34a0*/  LDL.LU R14, [R1+0x2480] ;  /* 0x00248000010e7983 */ /* 0x008ee80000300800 */
[----:B------:R-:W3:Y:S04]  /*b34b0*/  LDL.LU R15, [R1+0x24ac] ;  /* 0x0024ac00010f7983 */ /* 0x000ee80000300800 */
[----:B------:R-:W3:Y:S04]  /*b34c0*/  LDL.LU R12, [R1+0x2478] ;  /* 0x00247800010c7983 */ /* 0x000ee80000300800 */
[----:B------:R-:W3:Y:S04]  /*b34d0*/  LDL.LU R13, [R1+0x24a4] ;  /* 0x0024a400010d7983 */ /* 0x000ee80000300800 */
[----:B----4-:R-:W4:Y:S04]  /*b34e0*/  LDL.LU R10, [R1+0x2470] ;  /* 0x00247000010a7983 */ /* 0x010f280000300800 */
[----:B------:R-:W4:Y:S04]  /*b34f0*/  LDL.LU R11, [R1+0x249c] ;  /* 0x00249c00010b7983 */ /* 0x000f280000300800 */
[----:B------:R-:W4:Y:S04]  /*b3500*/  LDL.LU R8, [R1+0x2468] ;  /* 0x0024680001087983 */ /* 0x000f280000300800 */
[----:B------:R-:W4:Y:S04]  /*b3510*/  LDL.LU R9, [R1+0x2494] ;  /* 0x0024940001097983 */ /* 0x000f280000300800 */
[----:B-----5:R-:W5:Y:S04]  /*b3520*/  LDL.LU R6, [R1+0x2460] ;  /* 0x0024600001067983 */ /* 0x020f680000300800 */
[----:B------:R-:W5:Y:S04]  /*b3530*/  LDL.LU R7, [R1+0x248c] ;  /* 0x00248c0001077983 */ /* 0x000f680000300800 */
[----:B-1----:R-:W5:Y:S04]  /*b3540*/  LDL.LU R35, [R1+0x2458] ;  /* 0x0024580001237983 */ /* 0x002f680000300800 */
[----:B------:R-:W5:Y:S04]  /*b3550*/  LDL.LU R4, [R1+0x2484] ;  /* 0x0024840001047983 */ /* 0x000f680000300800 */
[----:B------:R-:W5:Y:S04]  /*b3560*/  LDL.LU R5, [R1+0x2450] ;  /* 0x0024500001057983 */ /* 0x000f680000300800 */
[----:B------:R-:W5:Y:S01]  /*b3570*/  LDL.LU R2, [R1+0x247c] ;  /* 0x00247c0001027983 */ /* 0x000f620000300800 */
[----:B--2---:R-:W-:-:S05]  /*b3580*/  IADD3.X R34, R34, UR7, RZ, P5, !PT ;  /* 0x0000000722227c10 */ /* 0x004fca000affe4ff */
[----:B------:R1:W-:Y:S04]  /*b3590*/  STL [R1+0x24c4], R34 ;  /* 0x0024c42201007387 */ /* 0x0003e80000100800 */
        /* <DEDUP_REMOVED lines=11> */
[----:B-1----:R-:W2:Y:S01]  /*b3650*/  LDL.LU R34, [R1+0x244c] ;  /* 0x00244c0001227983 */ /* 0x002ea20000300800 */
[----:B------:R-:W-:-:S02]  /*b3660*/  IADD3 R18, P5, R18, UR34, RZ ;  /* 0x0000002212127c10 */ /* 0x000fc4000ffbe0ff */
[----:B------:R-:W-:Y:S02]  /*b3670*/  IADD3.X R19, R19, UR7, RZ, P6, !PT ;  /* 0x0000000713137c10 */ /* 0x000fe4000b7fe4ff */
[----:B------:R-:W-:Y:S02]  /*b3680*/  IADD3 R16, P6, R16, UR34, RZ ;  /* 0x0000002210107c10 */ /* 0x000fe4000ffde0ff */
[----:B------:R-:W-:Y:S02]  /*b3690*/  IADD3.X R17, R17, UR7, RZ, P0, !PT ;  /* 0x0000000711117c10 */ /* 0x000fe400087fe4ff */
[----:B---3--:R-:W-:Y:S01]  /*b36a0*/  IADD3 R14, P0, R14, UR34, RZ ;  /* 0x000000220e0e7c10 */ /* 0x008fe2000ff1e0ff */
[----:B------:R-:W-:Y:S01]  /*b36b0*/  STL [R1+0x2490], R18 ;  /* 0x0024901201007387 */ /* 0x000fe20000100800 */
[----:B------:R-:W-:-:S03]  /*b36c0*/  IADD3.X R15, R15, UR7, RZ, P1, !PT ;  /* 0x000000070f0f7c10 */ /* 0x000fc60008ffe4ff */
[----:B------:R-:W-:Y:S01]  /*b36d0*/  STL [R1+0x24bc], R19 ;  /* 0x0024bc1301007387 */ /* 0x000fe20000100800 */
[----:B------:R-:W-:-:S03]  /*b36e0*/  IADD3 R12, P1, R12, UR34, RZ ;  /* 0x000000220c0c7c10 */ /* 0x000fc6000ff3e0ff */
[----:B------:R-:W-:Y:S01]  /*b36f0*/  STL [R1+0x2488], R16 ;  /* 0x0024881001007387 */ /* 0x000fe20000100800 */
[----:B------:R-:W-:-:S03]  /*b3700*/  IADD3.X R13, R13, UR7, RZ, P2, !PT ;  /* 0x000000070d0d7c10 */ /* 0x000fc600097fe4ff */
[----:B------:R-:W-:Y:S01]  /*b3710*/  STL [R1+0x24b4], R17 ;  /* 0x0024b41101007387 */ /* 0x000fe20000100800 */
[----:B----4-:R-:W-:-:S03]  /*b3720*/  IADD3 R10, P2, R10, UR34, RZ ;  /* 0x000000220a0a7c10 */ /* 0x010fc6000ff5e0ff */
[----:B------:R-:W-:Y:S01]  /*b3730*/  STL [R1+0x2480], R14 ;  /* 0x0024800e01007387 */ /* 0x000fe20000100800 */
[----:B------:R-:W-:-:S03]  /*b3740*/  IADD3.X R11, R11, UR7, RZ, P3, !PT ;  /* 0x000000070b0b7c10 */ /* 0x000fc60009ffe4ff */
[----:B------:R-:W-:Y:S01]  /*b3750*/  STL [R1+0x24ac], R15 ;  /* 0x0024ac0f01007387 */ /* 0x000fe20000100800 */
[----:B------:R-:W-:-:S03]  /*b3760*/  IADD3 R8, P3, R8, UR34, RZ ;  /* 0x0000002208087c10 */ /* 0x000fc6000ff7e0ff */
[----:B------:R-:W-:Y:S01]  /*b3770*/  STL [R1+0x2478], R12 ;  /* 0x0024780c01007387 */ /* 0x000fe20000100800 */
[----:B------:R-:W-:Y:S02]  /*b3780*/  IADD3.X R9, R9, UR7, RZ, P4, !PT ;  /* 0x0000000709097c10 */ /* 0x000fe4000a7fe4ff */
[----:B-----5:R-:W-:Y:S01]  /*b3790*/  IADD3.X R7, R7, UR7, RZ, P5, !PT ;  /* 0x0000000707077c10 */ /* 0x020fe2000affe4ff */
[----:B------:R-:W-:Y:S01]  /*b37a0*/  STL [R1+0x24a4], R13 ;  /* 0x0024a40d01007387 */ /* 0x000fe20000100800 */
[----:B------:R-:W-:-:S03]  /*b37b0*/  IADD3 R35, P5, R35, UR34, RZ ;  /* 0x0000002223237c10 */ /* 0x000fc6000ffbe0ff */
[----:B------:R-:W-:Y:S01]  /*b37c0*/  STL [R1+0x2470], R10 ;  /* 0x0024700a01007387 */ /* 0x000fe20000100800 */
[----:B------:R-:W-:-:S03]  /*b37d0*/  IADD3 R6, P4, R6, UR34, RZ ;  /* 0x0000002206067c10 */ /* 0x000fc6000ff9e0ff */
[----:B------:R-:W-:Y:S04]  /*b37e0*/  STL [R1+0x249c], R11 ;  /* 0x00249c0b01007387 */ /* 0x000fe80000100800 */
[----:B------:R-:W-:Y:S04]  /*b37f0*/  STL [R1+0x2468], R8 ;  /* 0x0024680801007387 */ /* 0x000fe80000100800 */
[----:B------:R-:W-:Y:S04]  /*b3800*/  STL [R1+0x2494], R9 ;  /* 0x0024940901007387 */ /* 0x000fe80000100800 */
[----:B------:R1:W-:Y:S04]  /*b3810*/  STL [R1+0x2458], R35 ;  /* 0x0024582301007387 */ /* 0x0003e80000100800 */
[----:B------:R3:W-:Y:S04]  /*b3820*/  STL [R1+0x2460], R6 ;  /* 0x0024600601007387 */ /* 0x0007e80000100800 */
[----:B-1----:R-:W4:Y:S01]  /*b3830*/  LDL.LU R35, [R1+0x2418] ;  /* 0x0024180001237983 */ /* 0x002f220000300800 */
[----:B------:R-:W-:-:S02]  /*b3840*/  IADD3.X R4, R4, UR7, RZ, P6, !PT ;  /* 0x0000000704047c10 */ /* 0x000fc4000b7fe4ff */
[----:B------:R-:W-:Y:S02]  /*b3850*/  IADD3 R5, P6, R5, UR34, RZ ;  /* 0x0000002205057c10 */ /* 0x000fe4000ffde0ff */
[----:B------:R-:W-:Y:S01]  /*b3860*/  IADD3.X R2, R2, UR7, RZ, P0, !PT ;  /* 0x0000000702027c10 */ /* 0x000fe200087fe4ff */
[----:B------:R1:W-:Y:S04]  /*b3870*/  STL [R1+0x248c], R7 ;  /* 0x00248c0701007387 */ /* 0x0003e80000100800 */
[----:B------:R-:W-:Y:S04]  /*b3880*/  STL [R1+0x2484], R4 ;  /* 0x0024840401007387 */ /* 0x000fe80000100800 */
[----:B------:R-:W-:Y:S04]  /*b3890*/  STL [R1+0x2450], R5 ;  /* 0x0024500501007387 */ /* 0x000fe80000100800 */
[----:B------:R-:W-:Y:S01]  /*b38a0*/  STL [R1+0x247c], R2 ;  /* 0x00247c0201007387 */ /* 0x000fe20000100800 */
[----:B--2---:R-:W-:-:S02]  /*b38b0*/  IADD3 R3, P0, R3, UR34, RZ ;  /* 0x0000002203037c10 */ /* 0x004fc4000ff1e0ff */
[----:B------:R-:W-:Y:S02]  /*b38c0*/  IADD3.X R54, R54, UR7, RZ, P1, !PT ;  /* 0x0000000736367c10 */ /* 0x000fe40008ffe4ff */
[----:B------:R-:W-:Y:S02]  /*b38d0*/  IADD3 R55, P1, R55, UR34, RZ ;  /* 0x0000002237377c10 */ /* 0x000fe4000ff3e0ff */
[----:B------:R-:W-:Y:S02]  /*b38e0*/  IADD3.X R56, R56, UR7, RZ, P2, !PT ;  /* 0x0000000738387c10 */ /* 0x000fe400097fe4ff */
[----:B------:R-:W-:Y:S01]  /*b38f0*/  IADD3 R57, P2, R57, UR34, RZ ;  /* 0x0000002239397c10 */ /* 0x000fe2000ff5e0ff */
[----:B------:R-:W-:Y:S01]  /*b3900*/  STL [R1+0x2448], R3 ;  /* 0x0024480301007387 */ /* 0x000fe20000100800 */
[----:B------:R-:W-:-:S03]  /*b3910*/  IADD3.X R58, R58, UR7, RZ, P3, !PT ;  /* 0x000000073a3a7c10 */ /* 0x000fc60009ffe4ff */
[----:B------:R-:W-:Y:S01]  /*b3920*/  STL [R1+0x2474], R54 ;  /* 0x0024743601007387 */ /* 0x000fe20000100800 */
[----:B------:R-:W-:-:S03]  /*b3930*/  IADD3 R59, P3, R59, UR34, RZ ;  /* 0x000000223b3b7c10 */ /* 0x000fc6000ff7e0ff */
[----:B------:R-:W-:Y:S01]  /*b3940*/  STL [R1+0x2440], R55 ;  /* 0x0024403701007387 */ /* 0x000fe20000100800 */
[----:B------:R-:W-:-:S03]  /*b3950*/  IADD3.X R60, R60, UR7, RZ, P4, !PT ;  /* 0x000000073c3c7c10 */ /* 0x000fc6000a7fe4ff */
[----:B------:R-:W-:Y:S01]  /*b3960*/  STL [R1+0x246c], R56 ;  /* 0x00246c3801007387 */ /* 0x000fe20000100800 */
[----:B------:R-:W-:-:S03]  /*b3970*/  IADD3 R61, P4, R61, UR34, RZ ;  /* 0x000000223d3d7c10 */ /* 0x000fc6000ff9e0ff */
[----:B------:R-:W-:Y:S04]  /*b3980*/  STL [R1+0x2438], R57 ;  /* 0x0024383901007387 */ /* 0x000fe80000100800 */
[----:B------:R-:W-:Y:S01]  /*b3990*/  STL [R1+0x2464], R58 ;  /* 0x0024643a01007387 */ /* 0x000fe20000100800 */
[----:B------:R-:W-:-:S03]  /*b39a0*/  IADD3.X R32, R32, UR7, RZ, P5, !PT ;  /* 0x0000000720207c10 */ /* 0x000fc6000affe4ff */
[----:B------:R-:W-:Y:S01]  /*b39b0*/  STL [R1+0x2430], R59 ;  /* 0x0024303b01007387 */ /* 0x000fe20000100800 */
[----:B------:R-:W-:-:S03]  /*b39c0*/  IADD3 R33, P5, R33, UR34, RZ ;  /* 0x0000002221217c10 */ /* 0x000fc6000ffbe0ff */
[----:B------:R-:W-:Y:S04]  /*b39d0*/  STL [R1+0x245c], R60 ;  /* 0x00245c3c01007387 */ /* 0x000fe80000100800 */
[----:B------:R-:W-:Y:S01]  /*b39e0*/  STL [R1+0x2428], R61 ;  /* 0x0024283d01007387 */ /* 0x000fe20000100800 */
[----:B------:R-:W-:-:S03]  /*b39f0*/  IADD3.X R34, R34, UR7, RZ, P6, !PT ;  /* 0x0000000722227c10 */ /* 0x000fc6000b7fe4ff */
[----:B------:R-:W2:Y:S04]  /*b3a00*/  LDL.LU R18, [R1+0x2444] ;  /* 0x0024440001127983 */ /* 0x000ea80000300800 */
[----:B------:R-:W-:Y:S04]  /*b3a10*/  STL [R1+0x2454], R32 ;  /* 0x0024542001007387 */ /* 0x000fe80000100800 */
[----:B------:R-:W5:Y:S04]  /*b3a20*/  LDL.LU R19, [R1+0x2410] ;  /* 0x0024100001137983 */ /* 0x000f680000300800 */
[----:B------:R-:W-:Y:S04]  /*b3a30*/  STL [R1+0x2420], R33 ;  /* 0x0024202101007387 */ /* 0x000fe80000100800 */
        /* <DEDUP_REMOVED lines=11> */
[----:B---3--:R-:W3:Y:S04]  /*b3af0*/  LDL.LU R6, [R1+0x2414] ;  /* 0x0024140001067983 */ /* 0x008ee80000300800 */
[----:B-1----:R-:W3:Y:S04]  /*b3b00*/  LDL.LU R7, [R1+0x23e0] ;  /* 0x0023e00001077983 */ /* 0x002ee80000300800 */
[----:B0-----:R-:W3:Y:S04]  /*b3b10*/  LDL.LU R34, [R1+0x240c] ;  /* 0x00240c0001227983 */ /* 0x001ee80000300800 */
[----:B------:R-:W3:Y:S04]  /*b3b20*/  LDL.LU R4, [R1+0x23d8] ;  /* 0x0023d80001047983 */ /* 0x000ee80000300800 */
[----:B------:R-:W3:Y:S04]  /*b3b30*/  LDL.LU R5, [R1+0x2404] ;  /* 0x0024040001057983 */ /* 0x000ee80000300800 */
[----:B------:R-:W3:Y:S01]  /*b3b40*/  LDL.LU R2, [R1+0x23d0] ;  /* 0x0023d00001027983 */ /* 0x000ee20000300800 */
[----:B----4-:R-:W-:-:S05]  /*b3b50*/  IADD3 R35, P6, R35, UR34, RZ ;  /* 0x0000002223237c10 */ /* 0x010fca000ffde0ff */
        /* <DEDUP_REMOVED lines=12> */
[----:B0-----:R-:W4:Y:S01]  /*b3c20*/  LDL.LU R35, [R1+0x23a0] ;  /* 0x0023a00001237983 */ /* 0x001f220000300800 */
[----:B--2---:R-:W-:-:S02]  /*b3c30*/  IADD3.X R18, R18, UR7, RZ, P0, !PT ;  /* 0x0000000712127c10 */ /* 0x004fc400087fe4ff */
[----:B-----5:R-:W-:Y:S02]  /*b3c40*/  IADD3 R19, P0, R19, UR34, RZ ;  /* 0x0000002213137c10 */ /* 0x020fe4000ff1e0ff */
[----:B------:R-:W-:Y:S02]  /*b3c50*/  IADD3.X R16, R16, UR7, RZ, P1, !PT ;  /* 0x0000000710107c10 */ /* 0x000fe40008ffe4ff */
[----:B------:R-:W-:Y:S02]  /*b3c60*/  IADD3 R17, P1, R17, UR34, RZ ;  /* 0x0000002211117c10 */ /* 0x000fe4000ff3e0ff */
[----:B------:R-:W-:Y:S01]  /*b3c70*/  IADD3.X R14, R14, UR7, RZ, P2, !PT ;  /* 0x000000070e0e7c10 */ /* 0x000fe200097fe4ff */
[----:B------:R-:W-:Y:S01]  /*b3c80*/  STL [R1+0x2444], R18 ;  /* 0x0024441201007387 */ /* 0x000fe20000100800 */
[----:B------:R-:W-:-:S03]  /*b3c90*/  IADD3 R15, P2, R15, UR34, RZ ;  /* 0x000000220f0f7c10 */ /* 0x000fc6000ff5e0ff */
        /* <DEDUP_REMOVED lines=13> */
[----:B---3--:R-:W-:-:S03]  /*b3d70*/  IADD3.X R34, R34, UR7, RZ, P0, !PT ;  /* 0x0000000722227c10 */ /* 0x008fc600087fe4ff */
[----:B------:R-:W-:Y:S01]  /*b3d80*/  STL [R1+0x2424], R10 ;  /* 0x0024240a01007387 */ /* 0x000fe20000100800 */
[----:B------:R-:W-:-:S03]  /*b3d90*/  IADD3.X R6, R6, UR7, RZ, P6, !PT ;  /* 0x0000000706067c10 */ /* 0x000fc6000b7fe4ff */
[----:B------:R-:W-:Y:S04]  /*b3da0*/  STL [R1+0x23f0], R11 ;  /* 0x0023f00b01007387 */ /* 0x000fe80000100800 */
[----:B------:R-:W-:Y:S04]  /*b3db0*/  STL [R1+0x241c], R8 ;  /* 0x00241c0801007387 */ /* 0x000fe80000100800 */
[----:B------:R-:W-:Y:S04]  /*b3dc0*/  STL [R1+0x23e8], R9 ;  /* 0x0023e80901007387 */ /* 0x000fe80000100800 */
[----:B------:R0:W-:Y:S04]  /*b3dd0*/  STL [R1+0x240c], R34 ;  /* 0x00240c2201007387 */ /* 0x0001e80000100800 */
[----:B------:R1:W-:Y:S04]  /*b3de0*/  STL [R1+0x2414], R6 ;  /* 0x0024140601007387 */ /* 0x0003e80000100800 */
[----:B0-----:R-:W2:Y:S01]  /*b3df0*/  LDL.LU R34, [R1+0x23cc] ;  /* 0x0023cc0001227983 */ /* 0x001ea20000300800 */
[----:B------:R-:W-:-:S02]  /*b3e00*/  IADD3 R7, P6, R7, UR34, RZ ;  /* 0x0000002207077c10 */ /* 0x000fc4000ffde0ff */
[----:B------:R-:W-:Y:S02]  /*b3e10*/  IADD3 R4, P0, R4, UR34, RZ ;  /* 0x0000002204047c10 */ /* 0x000fe4000ff1e0ff */
[----:B------:R-:W-:Y:S02]  /*b3e20*/  IADD3.X R5, R5, UR7, RZ, P1, !PT ;  /* 0x0000000705057c10 */ /* 0x000fe40008ffe4ff */
[----:B------:R-:W-:Y:S02]  /*b3e30*/  IADD3 R2, P1, R2, UR34, RZ ;  /* 0x0000002202027c10 */ /* 0x000fe4000ff3e0ff */
[----:B----4-:R-:W-:Y:S01]  /*b3e40*/  IADD3.X R3, R3, UR7, RZ, P2, !PT ;  /* 0x0000000703037c10 */ /* 0x010fe200097fe4ff */
[----:B------:R0:W-:Y:S01]  /*b3e50*/  STL [R1+0x23e0], R7 ;  /* 0x0023e00701007387 */ /* 0x0001e20000100800 */
        /* <DEDUP_REMOVED lines=15> */
[----:B------:R-:W-:Y:S04]  /*b3f50*/  STL [R1+0x23ec], R57 ;  /* 0x0023ec3901007387 */ /* 0x000fe80000100800 */
[----:B------:R-:W-:Y:S01]  /*b3f60*/  STL [R1+0x23b8], R58 ;  /* 0x0023b83a01007387 */ /* 0x000fe20000100800 */
[----:B------:R-:W-:-:S03]  /*b3f70*/  IADD3 R32, P6, R32, UR34, RZ ;  /* 0x0000002220207c10 */ /* 0x000fc6000ffde0ff */
[----:B------:R-:W-:Y:S01]  /*b3f80*/  STL [R1+0x23e4], R59 ;  /* 0x0023e43b01007387 */ /* 0x000fe20000100800 */
[----:B------:R-:W-:-:S03]  /*b3f90*/  IADD3.X R33, R33, UR7, RZ, P0, !PT ;  /* 0x0000000721217c10 */ /* 0x000fc600087fe4ff */
[----:B------:R-:W-:Y:S04]  /*b3fa0*/  STL [R1+0x23b0], R60 ;  /* 0x0023b03c01007387 */ /* 0x000fe80000100800 */
[----:B------:R-:W-:Y:S01]  /*b3fb0*/  STL [R1+0x23dc], R61 ;  /* 0x0023dc3d01007387 */ /* 0x000fe20000100800 */
[----:B------:R-:W-:-:S03]  /*b3fc0*/  IADD3 R35, P0, R35, UR34, RZ ;  /* 0x0000002223237c10 */ /* 0x000fc6000ff1e0ff */
[----:B------:R-:W3:Y:S04]  /*b3fd0*/  LDL.LU R18, [R1+0x2398] ;  /* 0x0023980001127983 */ /* 0x000ee80000300800 */
[----:B------:R-:W-:Y:S04]  /*b3fe0*/  STL [R1+0x23a8], R32 ;  /* 0x0023a82001007387 */ /* 0x000fe80000100800 */
[----:B------:R-:W4:Y:S04]  /*b3ff0*/  LDL.LU R19, [R1+0x23c4] ;  /* 0x0023c40001137983 */ /* 0x000f280000300800 */
        /* <DEDUP_REMOVED lines=14> */
[----:B------:R-:W5:Y:S04]  /*b40e0*/  LDL.LU R35, [R1+0x2360] ;  /* 0x0023600001237983 */ /* 0x000f680000300800 */
        /* <DEDUP_REMOVED lines=16> */
[----:B0-----:R-:W2:Y:S01]  /*b41f0*/  LDL.LU R34, [R1+0x2354] ;  /* 0x0023540001227983 */ /* 0x001ea20000300800 */
[----:B---3--:R-:W-:-:S02]  /*b4200*/  IADD3 R18, P1, R18, UR34, RZ ;  /* 0x0000002212127c10 */ /* 0x008fc4000ff3e0ff */
[----:B----4-:R-:W-:Y:S02]  /*b4210*/  IADD3.X R19, R19, UR7, RZ, P2, !PT ;  /* 0x0000000713137c10 */ /* 0x010fe400097fe4ff */
[----:B-----5:R-:W-:Y:S02]  /*b4220*/  IADD3 R16, P2, R16, UR34, RZ ;  /* 0x0000002210107c10 */ /* 0x020fe4000ff5e0ff */
        /* <DEDUP_REMOVED lines=15> */
[----:B------:R-:W-:Y:S02]  /*b4320*/  IADD3.X R9, R9, UR7, RZ, P0, !PT ;  /* 0x0000000709097c10 */ /* 0x000fe400087fe4ff */
[----:B------:R-:W-:Y:S01]  /*b4330*/  IADD3.X R7, R7, UR7, RZ, P1, !PT ;  /* 0x0000000707077c10 */ /* 0x000fe20008ffe4ff */
        /* <DEDUP_REMOVED lines=9> */
[----:B0-----:R-:W3:Y:S01]  /*b43d0*/  LDL.LU R35, [R1+0x2320] ;  /* 0x0023200001237983 */ /* 0x001ee20000300800 */
        /* <DEDUP_REMOVED lines=49> */
[----:B---3--:R-:W-:-:S05]  /*b46f0*/  IADD3 R35, P2, R35, UR34, RZ ;  /* 0x0000002223237c10 */ /* 0x008fca000ff5e0ff */
[----:B------:R0:W-:Y:S04]  /*b4700*/  STL [R1+0x2320], R35 ;  /* 0x0023202301007387 */ /* 0x0001e80000100800 */
        /* <DEDUP_REMOVED lines=11> */
[----:B0-----:R-:W3:Y:S01]  /*b47c0*/  LDL.LU R35, [R1+0x22a8] ;  /* 0x0022a80001237983 */ /* 0x001ee20000300800 */
[----:B--2---:R-:W-:-:S02]  /*b47d0*/  IADD3.X R18, R18, UR7, RZ, P3, !PT ;  /* 0x0000000712127c10 */ /* 0x004fc40009ffe4ff */
[----:B----4-:R-:W-:Y:S02]  /*b47e0*/  IADD3 R19, P3, R19, UR34, RZ ;  /* 0x0000002213137c10 */ /* 0x010fe4000ff7e0ff */
[----:B-----5:R-:W-:Y:S02]  /*b47f0*/  IADD3.X R16, R16, UR7, RZ, P4, !PT ;  /* 0x0000000710107c10 */ /* 0x020fe4000a7fe4ff */
        /* <DEDUP_REMOVED lines=29> */
[----:B------:R-:W-:Y:S01]  /*b49d0*/  IADD3 R2, P4, R2, UR34, RZ ;  /* 0x0000002202027c10 */ /* 0x000fe2000ff9e0ff */
[----:B------:R0:W-:Y:S04]  /*b49e0*/  STL [R1+0x22e8], R7 ;  /* 0x0022e80701007387 */ /* 0x0001e80000100800 */
[----:B------:R-:W-:Y:S01]  /*b49f0*/  STL [R1+0x22e0], R4 ;  /* 0x0022e00401007387 */ /* 0x000fe20000100800 */
[----:B---3--:R-:W-:-:S02]  /*b4a00*/  IADD3.X R3, R3, UR7, RZ, P5, !PT ;  /* 0x0000000703037c10 */ /* 0x008fc4000affe4ff */
        /* <DEDUP_REMOVED lines=184> */
[----:B------:R-:W-:Y:S04]  /*b5590*/  STL [R1+0x21e8], R4 ;  /* 0x0021e80401007387 */ /* 0x000fe80000100800 */
[----:B------:R-:W-:Y:S04]  /*b55a0*/  STL [R1+0x2214], R5 ;  /* 0x0022140501007387 */ /* 0x000fe80000100800 */
[----:B------:R-:W-:Y:S01]  /*b55b0*/  STL [R1+0x21e0], R2 ;  /* 0x0021e00201007387 */ /* 0x000fe20000100800 */
[----:B---3--:R-:W-:-:S02]  /*b55c0*/  IADD3.X R3, R3, UR7, RZ, P1, !PT ;  /* 0x0000000703037c10 */ /* 0x008fc40008ffe4ff */
[----:B------:R-:W-:Y:S02]  /*b55d0*/  IADD3 R54, P1, R54, UR34, RZ ;  /* 0x0000002236367c10 */ /* 0x000fe4000ff3e0ff */
        /* <DEDUP_REMOVED lines=96> */
[----:B------:R2:W-:Y:S01]  /*b5be0*/  STL [R1+0x2160], R3 ;  /* 0x0021600301007387 */ /* 0x0005e20000100800 */
[----:B------:R-:W-:-:S03]  /*b5bf0*/  IADD3.X R58, R58, UR7, RZ, P5, !PT ;  /* 0x000000073a3a7c10 */ /* 0x000fc6000affe4ff */
[----:B------:R4:W-:Y:S01]  /*b5c00*/  STL [R1+0x218c], R54 ;  /* 0x00218c3601007387 */ /* 0x0009e20000100800 */
[----:B------:R-:W-:-:S03]  /*b5c10*/  IADD3 R59, P5, R59, UR34, RZ ;  /* 0x000000223b3b7c10 */ /* 0x000fc6000ffbe0ff */
[----:B------:R5:W-:Y:S01]  /*b5c20*/  STL [R1+0x2158], R55 ;  /* 0x0021583701007387 */ /* 0x000be20000100800 */
[----:B------:R-:W-:-:S03]  /*b5c30*/  IADD3.X R60, R60, UR7, RZ, P6, !PT ;  /* 0x000000073c3c7c10 */ /* 0x000fc6000b7fe4ff */
[----:B------:R5:W-:Y:S01]  /*b5c40*/  STL [R1+0x2184], R56 ;  /* 0x0021843801007387 */ /* 0x000be20000100800 */
[----:B------:R-:W-:-:S03]  /*b5c50*/  IADD3 R61, P6, R61, UR34, RZ ;  /* 0x000000223d3d7c10 */ /* 0x000fc6000ffde0ff */
[----:B------:R5:W-:Y:S04]  /*b5c60*/  STL [R1+0x2150], R57 ;  /* 0x0021503901007387 */ /* 0x000be80000100800 */
[----:B------:R5:W-:Y:S01]  /*b5c70*/  STL [R1+0x217c], R58 ;  /* 0x00217c3a01007387 */ /* 0x000be20000100800 */
[----:B------:R-:W-:-:S03]  /*b5c80*/  IADD3.X R32, R32, UR7, RZ, P0, !PT ;  /* 0x0000000720207c10 */ /* 0x000fc600087fe4ff */
[----:B------:R5:W-:Y:S01]  /*b5c90*/  STL [R1+0x2148], R59 ;  /* 0x0021483b01007387 */ /* 0x000be20000100800 */
[----:B------:R-:W-:-:S03]  /*b5ca0*/  IADD3 R33, P0, R33, UR34, RZ ;  /* 0x0000002221217c10 */ /* 0x000fc6000ff1e0ff */
[----:B------:R5:W-:Y:S04]  /*b5cb0*/  STL [R1+0x2174], R60 ;  /* 0x0021743c01007387 */ /* 0x000be80000100800 */
[----:B------:R5:W-:Y:S01]  /*b5cc0*/  STL [R1+0x2140], R61 ;  /* 0x0021403d01007387 */ /* 0x000be20000100800 */
[----:B------:R-:W-:-:S03]  /*b5cd0*/  IADD3.X R34, R34, UR7, RZ, P1, !PT ;  /* 0x0000000722227c10 */ /* 0x000fc60008ffe4ff */
[----:B------:R-:W5:Y:S04]  /*b5ce0*/  LDL.LU R18, [R1+0x215c] ;  /* 0x00215c0001127983 */ /* 0x000f680000300800 */
[----:B------:R5:W-:Y:S04]  /*b5cf0*/  STL [R1+0x216c], R32 ;  /* 0x00216c2001007387 */ /* 0x000be80000100800 */
        /* <DEDUP_REMOVED lines=15> */
[----:B--2---:R-:W2:Y:S04]  /*b5df0*/  LDL.LU R3, [R1+0x2124] ;  /* 0x0021240001037983 */ /* 0x004ea80000300800 */
[----:B------:R-:W2:Y:S04]  /*b5e00*/  LDL.LU R4, [R1+0x20f0] ;  /* 0x0020f00001047983 */ /* 0x000ea80000300800 */
[----:B------:R-:W2:Y:S04]  /*b5e10*/  LDL.LU R5, [R1+0x211c] ;  /* 0x00211c0001057983 */ /* 0x000ea80000300800 */
[----:B------:R-:W2:Y:S01]  /*b5e20*/  LDL.LU R2, [R1+0x20e8] ;  /* 0x0020e80001027983 */ /* 0x000ea20000300800 */
[----:B---3--:R-:W-:-:S05]  /*b5e30*/  IADD3 R35, P1, R35, UR34, RZ ;  /* 0x0000002223237c10 */ /* 0x008fca000ff3e0ff */
[----:B------:R0:W-:Y:S04]  /*b5e40*/  STL [R1+0x2130], R35 ;  /* 0x0021302301007387 */ /* 0x0001e80000100800 */
[----:B----4-:R-:W3:Y:S04]  /*b5e50*/  LDL.LU R54, [R1+0x2114] ;  /* 0x0021140001367983 */ /* 0x010ee80000300800 */
[----:B-----5:R-:W4:Y:S04]  /*b5e60*/  LDL.LU R55, [R1+0x20e0] ;  /* 0x0020e00001377983 */ /* 0x020f280000300800 */
        /* <DEDUP_REMOVED lines=9> */
[----:B0-----:R-:W5:Y:S01]  /*b5f00*/  LDL.LU R35, [R1+0x3f94] ;  /* 0x003f940001237983 */ /* 0x001f620000300800 */
[----:B------:R-:W-:-:S02]  /*b5f10*/  IADD3.X R18, R18, UR7, RZ, P2, !PT ;  /* 0x0000000712127c10 */ /* 0x000fc400097fe4ff */
        /* <DEDUP_REMOVED lines=19> */
[----:B--2---:R-:W-:-:S03]  /*b6050*/  IADD3.X R3, R3, UR7, RZ, P2, !PT ;  /* 0x0000000703037c10 */ /* 0x004fc600097fe4ff */
[----:B------:R-:W-:Y:S04]  /*b6060*/  STL [R1+0x213c], R10 ;  /* 0x00213c0a01007387 */ /* 0x000fe80000100800 */
[----:B------:R-:W-:Y:S04]  /*b6070*/  STL [R1+0x2108], R11 ;  /* 0x0021080b01007387 */ /* 0x000fe80000100800 */
[----:B------:R-:W-:Y:S04]  /*b6080*/  STL [R1+0x2134], R8 ;  /* 0x0021340801007387 */ /* 0x000fe80000100800 */
[----:B------:R-:W-:Y:S04]  /*b6090*/  STL [R1+0x2100], R9 ;  /* 0x0021000901007387 */ /* 0x000fe80000100800 */
[----:B------:R0:W-:Y:S02]  /*b60a0*/  STL [R1+0x2124], R3 ;  /* 0x0021240301007387 */ /* 0x0001e40000100800 */
[----:B0-----:R-:W0:Y:S01]  /*b60b0*/  LDC R3, c[0x0][0x23c] ;  /* 0x00008f00ff037b82 */ /* 0x001e220000000800 */
[----:B------:R-:W-:-:S02]  /*b60c0*/  IADD3.X R6, R6, UR7, RZ, P1, !PT ;  /* 0x0000000706067c10 */ /* 0x000fc40008ffe4ff */
[----:B------:R-:W-:Y:S02]  /*b60d0*/  IADD3 R7, P1, R7, UR34, RZ ;  /* 0x0000002207077c10 */ /* 0x000fe4000ff3e0ff */
[----:B------:R-:W-:Y:S02]  /*b60e0*/  IADD3 R4, P2, R4, UR34, RZ ;  /* 0x0000002204047c10 */ /* 0x000fe4000ff5e0ff */
[----:B------:R-:W-:Y:S02]  /*b60f0*/  IADD3.X R5, R5, UR7, RZ, P3, !PT ;  /* 0x0000000705057c10 */ /* 0x000fe40009ffe4ff */
[----:B------:R-:W-:Y:S01]  /*b6100*/  IADD3 R2, P3, R2, UR34, RZ ;  /* 0x0000002202027c10 */ /* 0x000fe2000ff7e0ff */
[----:B------:R1:W-:Y:S04]  /*b6110*/  STL [R1+0x212c], R6 ;  /* 0x00212c0601007387 */ /* 0x0003e80000100800 */
[----:B------:R2:W-:Y:S04]  /*b6120*/  STL [R1+0x20f8], R7 ;  /* 0x0020f80701007387 */ /* 0x0005e80000100800 */
[----:B------:R2:W-:Y:S04]  /*b6130*/  STL [R1+0x20f0], R4 ;  /* 0x0020f00401007387 */ /* 0x0005e80000100800 */
[----:B------:R2:W-:Y:S04]  /*b6140*/  STL [R1+0x211c], R5 ;  /* 0x00211c0501007387 */ /* 0x0005e80000100800 */
[----:B------:R2:W-:Y:S01]  /*b6150*/  STL [R1+0x20e8], R2 ;  /* 0x0020e80201007387 */ /* 0x0005e20000100800 */
[----:B---3--:R-:W-:-:S02]  /*b6160*/  IADD3.X R54, R54, UR7, RZ, P4, !PT ;  /* 0x0000000736367c10 */ /* 0x008fc4000a7fe4ff */
[----:B----4-:R-:W-:Y:S02]  /*b6170*/  IADD3 R55, P4, R55, UR34, RZ ;  /* 0x0000002237377c10 */ /* 0x010fe4000ff9e0ff */
[----:B-----5:R-:W-:Y:S01]  /*b6180*/  IADD3.X R56, R56, UR7, RZ, P5, !PT ;  /* 0x0000000738387c10 */ /* 0x020fe2000affe4ff */
[----:B0-----:R-:W-:Y:S01]  /*b6190*/  IMAD.SHL.U32 R3, R3, 0x40, RZ ;  /* 0x0000004003037824 */ /* 0x001fe200078e00ff */
[----:B------:R-:W-:Y:S01]  /*b61a0*/  IADD3.X R58, R58, UR7, RZ, P6, !PT ;  /* 0x000000073a3a7c10 */ /* 0x000fe2000b7fe4ff */
[----:B------:R0:W-:Y:S03]  /*b61b0*/  STL [R1+0x2114], R54 ;  /* 0x0021143601007387 */ /* 0x0001e60000100800 */
[C---:B------:R-:W-:Y:S02]  /*b61c0*/  IADD3 R57, P5, R3.reuse, R57, RZ ;  /* 0x0000003903397210 */ /* 0x040fe40007fbe0ff */
[----:B------:R-:W-:Y:S01]  /*b61d0*/  IADD3 R59, P6, R3, R59, RZ ;  /* 0x0000003b033b7210 */ /* 0x000fe20007fde0ff */
[----:B------:R3:W-:Y:S01]  /*b61e0*/  STL [R1+0x20e0], R55 ;  /* 0x0020e03701007387 */ /* 0x0007e20000100800 */
[----:B------:R-:W-:-:S03]  /*b61f0*/  IADD3.X R60, R60, UR7, RZ, P0, !PT ;  /* 0x000000073c3c7c10 */ /* 0x000fc600087fe4ff */
[----:B------:R4:W-:Y:S01]  /*b6200*/  STL [R1+0x210c], R56 ;  /* 0x00210c3801007387 */ /* 0x0009e20000100800 */
[----:B------:R-:W-:-:S03]  /*b6210*/  IADD3 R61, P0, R3, R61, RZ ;  /* 0x0000003d033d7210 */ /* 0x000fc60007f1e0ff */
[----:B------:R5:W-:Y:S01]  /*b6220*/  STL [R1+0x3fa4], R57 ;  /* 0x003fa43901007387 */ /* 0x000be20000100800 */
[----:B------:R-:W-:-:S03]  /*b6230*/  IADD3.X R32, R32, UR7, RZ, P1, !PT ;  /* 0x0000000720207c10 */ /* 0x000fc60008ffe4ff */
[----:B------:R5:W-:Y:S04]  /*b6240*/  STL [R1+0x2104], R58 ;  /* 0x0021043a01007387 */ /* 0x000be80000100800 */
[----:B------:R5:W-:Y:S01]  /*b6250*/  STL [R1+0x3fa0], R59 ;  /* 0x003fa03b01007387 */ /* 0x000be20000100800 */
[----:B------:R-:W-:-:S03]  /*b6260*/  IADD3 R33, P1, R3, R33, RZ ;  /* 0x0000002103217210 */ /* 0x000fc60007f3e0ff */
[----:B------:R5:W-:Y:S01]  /*b6270*/  STL [R1+0x20fc], R60 ;  /* 0x0020fc3c01007387 */ /* 0x000be20000100800 */
[----:B------:R-:W-:-:S03]  /*b6280*/  IADD3.X R34, R34, UR7, RZ, P2, !PT ;  /* 0x0000000722227c10 */ /* 0x000fc600097fe4ff */
[----:B------:R5:W-:Y:S04]  /*b6290*/  STL [R1+0x3f9c], R61 ;  /* 0x003f9c3d01007387 */ /* 0x000be80000100800 */
[----:B------:R5:W-:Y:S01]  /*b62a0*/  STL [R1+0x20f4], R32 ;  /* 0x0020f42001007387 */ /* 0x000be20000100800 */
[----:B------:R-:W-:-:S03]  /*b62b0*/  IADD3 R35, P2, R3, R35, RZ ;  /* 0x0000002303237210 */ /* 0x000fc60007f5e0ff */
        /* <DEDUP_REMOVED lines=18> */
[----:B--2---:R-:W2:Y:S04]  /*b63e0*/  LDL.LU R7, [R1+0x3f5c] ;  /* 0x003f5c0001077983 */ /* 0x004ea80000300800 */
[----:B------:R-:W2:Y:S04]  /*b63f0*/  LDL.LU R4, [R1+0x3f88] ;  /* 0x003f880001047983 */ /* 0x000ea80000300800 */
[----:B------:R-:W2:Y:S04]  /*b6400*/  LDL.LU R5, [R1+0x3f54] ;  /* 0x003f540001057983 */ /* 0x000ea80000300800 */
[----:B------:R-:W2:Y:S04]  /*b6410*/  LDL.LU R2, [R1+0x3f80] ;  /* 0x003f800001027983 */ /* 0x000ea80000300800 */
[----:B0-----:R-:W2:Y:S04]  /*b6420*/  LDL.LU R54, [R1+0x3f4c] ;  /* 0x003f4c0001367983 */ /* 0x001ea80000300800 */
[----:B---3--:R-:W3:Y:S04]  /*b6430*/  LDL.LU R55, [R1+0x3f78] ;  /* 0x003f780001377983 */ /* 0x008ee80000300800 */
[----:B----4-:R-:W4:Y:S04]  /*b6440*/  LDL.LU R56, [R1+0x3f44] ;  /* 0x003f440001387983 */ /* 0x010f280000300800 */
[----:B-----5:R-:W5:Y:S04]  /*b6450*/  LDL.LU R57, [R1+0x3f70] ;  /* 0x003f700001397983 */ /* 0x020f680000300800 */
        /* <DEDUP_REMOVED lines=8> */
[----:B------:R-:W-:-:S05]  /*b64e0*/  IMAD.SHL.U32 R0, R0, 0x40, RZ ;  /* 0x0000004000007824 */ /* 0x000fca00078e00ff */
[----:B------:R-:W-:Y:S02]  /*b64f0*/  SHF.R.S32.HI R0, RZ, 0x1f, R0 ;  /* 0x0000001fff007819 */ /* 0x000fe40000011400 */
[----:B------:R-:W-:Y:S02]  /*b6500*/  IADD3.X R20, R20, UR7, RZ, P3, !PT ;  /* 0x0000000714147c10 */ /* 0x000fe40009ffe4ff */
[C---:B------:R-:W-:Y:S02]  /*b6510*/  IADD3 R21, P3, R3.reuse, R21, RZ ;  /* 0x0000001503157210 */ /* 0x040fe40007f7e0ff */
[----:B------:R-:W-:Y:S02]  /*b6520*/  IADD3.X R18, R18, UR7, RZ, P4, !PT ;  /* 0x0000000712127c10 */ /* 0x000fe4000a7fe4ff */
[C---:B------:R-:W-:Y:S01]  /*b6530*/  IADD3 R19, P4, R3.reuse, R19, RZ ;  /* 0x0000001303137210 */ /* 0x040fe20007f9e0ff */
[----:B------:R-:W-:Y:S01]  /*b6540*/  IMAD.X R16, R0, 0x1, R16, P5 ;  /* 0x0000000100107824 */ /* 0x000fe200028e0610 */
[----:B------:R0:W-:Y:S01]  /*b6550*/  STL [R1+0x20e4], R20 ;  /* 0x0020e41401007387 */ /* 0x0001e20000100800 */
[----:B------:R-:W-:-:S03]  /*b6560*/  IADD3 R17, P5, R3, R17, RZ ;  /* 0x0000001103117210 */ /* 0x000fc60007fbe0ff */
[----:B------:R1:W-:Y:S01]  /*b6570*/  STL [R1+0x3f90], R21 ;  /* 0x003f901501007387 */ /* 0x0003e20000100800 */
[----:B------:R-:W-:-:S03]  /*b6580*/  IMAD.X R14, R0, 0x1, R14, P6 ;  /* 0x00000001000e7824 */ /* 0x000fc600030e060e */
        /* <DEDUP_REMOVED lines=17> */
[----:B--2---:R-:W-:-:S03]  /*b66a0*/  IADD3 R7, P3, R3, R7, RZ ;  /* 0x0000000703077210 */ /* 0x004fc60007f7e0ff */
        /* <DEDUP_REMOVED lines=9> */
[----:B---3--:R-:W-:-:S03]  /*b6740*/  IMAD.X R55, R0, 0x1, R55, P6 ;  /* 0x0000000100377824 */ /* 0x008fc600030e0637 */
[----:B------:R3:W-:Y:S01]  /*b6750*/  STL [R1+0x3f88], R4 ;  /* 0x003f880401007387 */ /* 0x0007e20000100800 */
[----:B----4-:R-:W-:-:S03]  /*b6760*/  IADD3 R56, P6, R3, R56, RZ ;  /* 0x0000003803387210 */ /* 0x010fc60007fde0ff */
[----:B------:R4:W-:Y:S01]  /*b6770*/  STL [R1+0x3f54], R5 ;  /* 0x003f540501007387 */ /* 0x0009e20000100800 */
[----:B-----5:R-:W-:-:S03]  /*b6780*/  IMAD.X R57, R0, 0x1, R57, P0 ;  /* 0x0000000100397824 */ /* 0x020fc600000e0639 */
        /* <DEDUP_REMOVED lines=10> */
[----:B------:R5:W-:Y:S04]  /*b6830*/  STL [R1+0x3f3c], R58 ;  /* 0x003f3c3a01007387 */ /* 0x000be80000100800 */
[----:B------:R5:W-:Y:S01]  /*b6840*/  STL [R1+0x3f68], R59 ;  /* 0x003f683b01007387 */ /* 0x000be20000100800 */
[----:B------:R-:W-:-:S03]  /*b6850*/  IMAD.X R33, R0, 0x1, R33, P3 ;  /* 0x0000000100217824 */ /* 0x000fc600018e0621 */
[----:B------:R5:W-:Y:S01]  /*b6860*/  STL [R1+0x3f34], R60 ;  /* 0x003f343c01007387 */ /* 0x000be20000100800 */
[----:B------:R-:W-:-:S03]  /*b6870*/  IADD3 R34, P3, R3, R34, RZ ;  /* 0x0000002203227210 */ /* 0x000fc60007f7e0ff */
[----:B------:R5:W-:Y:S04]  /*b6880*/  STL [R1+0x3f60], R61 ;  /* 0x003f603d01007387 */ /* 0x000be80000100800 */
[----:B------:R5:W-:Y:S01]  /*b6890*/  STL [R1+0x3f2c], R32 ;  /* 0x003f2c2001007387 */ /* 0x000be20000100800 */
[----:B------:R-:W-:-:S03]  /*b68a0*/  IMAD.X R35, R0, 0x1, R35, P4 ;  /* 0x0000000100237824 */ /* 0x000fc600020e0623 */
[----:B0-----:R-:W5:Y:S04]  /*b68b0*/  LDL.LU R20, [R1+0x3f1c] ;  /* 0x003f1c0001147983 */ /* 0x001f680000300800 */
[----:B------:R0:W-:Y:S04]  /*b68c0*/  STL [R1+0x3f58], R33 ;  /* 0x003f582101007387 */ /* 0x0001e80000100800 */
[----:B-1----:R-:W5:Y:S04]  /*b68d0*/  LDL.LU R21, [R1+0x3f48] ;  /* 0x003f480001157983 */ /* 0x002f680000300800 */
        /* <DEDUP_REMOVED lines=12> */
[----:B------:R-:W2:Y:S04]  /*b69a0*/  LDL.LU R8, [R1+0x24e8] ;  /* 0x0024e80001087983 */ /* 0x000ea80000300800 */
[----:B------:R-:W2:Y:S04]  /*b69b0*/  LDL.LU R9, [R1+0x3f18] ;  /* 0x003f180001097983 */ /* 0x000ea80000300800 */
[----:B------:R-:W2:Y:S04]  /*b69c0*/  LDL.LU R6, [R1+0x24ec] ;  /* 0x0024ec0001067983 */ /* 0x000ea80000300800 */
[----:B------:R-:W2:Y:S04]  /*b69d0*/  LDL.LU R7, [R1+0x3f10] ;  /* 0x003f100001077983 */ /* 0x000ea80000300800 */
        /* <DEDUP_REMOVED lines=13> */
[----:B-1----:R-:W5:Y:S04]  /*b6ab0*/  LDL.LU R34, [R1+0x3ef8] ;  /* 0x003ef80001227983 */ /* 0x002f680000300800 */
[----:B------:R-:W5:Y:S01]  /*b6ac0*/  LDL.LU R35, [R1+0x3ec4] ;  /* 0x003ec40001237983 */ /* 0x000f620000300800 */
[C---:B------:R-:W-:Y:S01]  /*b6ad0*/  IADD3 R20, P4, R3.reuse, R20, RZ ;  /* 0x0000001403147210 */ /* 0x040fe20007f9e0ff */
[C---:B------:R-:W-:Y:S01]  /*b6ae0*/  IMAD.X R21, R0.reuse, 0x1, R21, P5 ;  /* 0x0000000100157824 */ /* 0x040fe200028e0615 */
[C---:B------:R-:W-:Y:S01]  /*b6af0*/  IADD3 R18, P5, R3.reuse, R18, RZ ;  /* 0x0000001203127210 */ /* 0x040fe20007fbe0ff */
[C---:B------:R-:W-:Y:S01]  /*b6b00*/  IMAD.X R19, R0.reuse, 0x1, R19, P6 ;  /* 0x0000000100137824 */ /* 0x040fe200030e0613 */
[----:B------:R-:W-:Y:S01]  /*b6b10*/  IADD3 R16, P6, R3, R16, RZ ;  /* 0x0000001003107210 */ /* 0x000fe20007fde0ff */
        /* <DEDUP_REMOVED lines=13> */
[----:B--2---:R-:W-:-:S03]  /*b6bf0*/  IMAD.X R11, R0, 0x1, R11, P3 ;  /* 0x00000001000b7824 */ /* 0x004fc600018e060b */
        /* <DEDUP_REMOVED lines=9> */
[----:B---3--:R-:W-:-:S03]  /*b6c90*/  IADD3 R4, P5, R3, R4, RZ ;  /* 0x0000000403047210 */ /* 0x008fc60007fbe0ff */
[----:B------:R3:W-:Y:S01]  /*b6ca0*/  STL [R1+0x24e8], R8 ;  /* 0x0024e80801007387 */ /* 0x0007e20000100800 */
[----:B----4-:R-:W-:-:S03]  /*b6cb0*/  IMAD.X R5, R0, 0x1, R5, P6 ;  /* 0x0000000100057824 */ /* 0x010fc600030e0605 */
[----:B------:R4:W-:Y:S01]  /*b6cc0*/  STL [R1+0x3f18], R9 ;  /* 0x003f180901007387 */ /* 0x0009e20000100800 */
[----:B-----5:R-:W-:-:S03]  /*b6cd0*/  IADD3 R2, P6, R3, R2, RZ ;  /* 0x0000000203027210 */ /* 0x020fc60007fde0ff */
        /* <DEDUP_REMOVED lines=18> */
[----:B------:R5:W-:Y:S04]  /*b6e00*/  STL [R1+0x3fa8], R58 ;  /* 0x003fa83a01007387 */ /* 0x000be80000100800 */
[----:B------:R5:W-:Y:S01]  /*b6e10*/  STL [R1+0x3edc], R59 ;  /* 0x003edc3b01007387 */ /* 0x000be20000100800 */
[----:B------:R-:W-:-:S03]  /*b6e20*/  IADD3 R33, P4, R3, R33, RZ ;  /* 0x0000002103217210 */ /* 0x000fc60007f9e0ff */
[----:B------:R5:W-:Y:S01]  /*b6e30*/  STL [R1+0x24cc], R60 ;  /* 0x0024cc3c01007387 */ /* 0x000be20000100800 */
[----:B------:R-:W-:-:S03]  /*b6e40*/  IMAD.X R34, R0, 0x1, R34, P5 ;  /* 0x0000000100227824 */ /* 0x000fc600028e0622 */
[----:B------:R5:W-:Y:S04]  /*b6e50*/  STL [R1+0x3ed4], R61 ;  /* 0x003ed43d01007387 */ /* 0x000be80000100800 */
[----:B------:R5:W-:Y:S01]  /*b6e60*/  STL [R1+0x24d0], R32 ;  /* 0x0024d02001007387 */ /* 0x000be20000100800 */
[----:B------:R-:W-:-:S03]  /*b6e70*/  IADD3 R35, P5, R3, R35, RZ ;  /* 0x0000002303237210 */ /* 0x000fc60007fbe0ff */
        /* <DEDUP_REMOVED lines=34> */
[C---:B------:R-:W-:Y:S01]  /*b70a0*/  IMAD.X R20, R0.reuse, 0x1, R20, P6 ;  /* 0x0000000100147824 */ /* 0x040fe200030e0614 */
[C---:B------:R-:W-:Y:S01]  /*b70b0*/  IADD3 R21, P6, R3.reuse, R21, RZ ;  /* 0x0000001503157210 */ /* 0x040fe20007fde0ff */
[C---:B------:R-:W-:Y:S01]  /*b70c0*/  IMAD.X R18, R0.reuse, 0x1, R18, P0 ;  /* 0x0000000100127824 */ /* 0x040fe200000e0612 */
[C---:B------:R-:W-:Y:S01]  /*b70d0*/  IADD3 R19, P0, R3.reuse, R19, RZ ;  /* 0x0000001303137210 */ /* 0x040fe20007f1e0ff */
[----:B------:R-:W-:Y:S01]  /*b70e0*/  IMAD.X R16, R0, 0x1, R16, P1 ;  /* 0x0000000100107824 */ /* 0x000fe200008e0610 */
        /* <DEDUP_REMOVED lines=91> */
[C---:B--2---:R-:W-:Y:S01]  /*b76a0*/  IMAD.X R19, R0.reuse, 0x1, R19, P2 ;  /* 0x0000000100137824 */ /* 0x044fe200010e0613 */
        /* <DEDUP_REMOVED lines=59> */
[----:B--2---:R-:W2:Y:S04]  /*b7a60*/  LDL.LU R18, [R1+0x3df0] ;  /* 0x003df00001127983 */ /* 0x004ea80000300800 */
[----:B------:R1:W-:Y:S04]  /*b7a70*/  STL [R1+0x3dcc], R35 ;  /* 0x003dcc2301007387 */ /* 0x0003e80000100800 */
        /* <DEDUP_REMOVED lines=30> */
[C---:B--2---:R-:W-:Y:S01]  /*b7c60*/  IMAD.X R18, R0.reuse, 0x1, R18, P3 ;  /* 0x0000000100127824 */ /* 0x044fe200018e0612 */
[C---:B------:R-:W-:Y:S01]  /*b7c70*/  IADD3 R19, P3, R3.reuse, R19, RZ ;  /* 0x0000001303137210 */ /* 0x040fe20007f7e0ff */
[----:B---3--:R-:W-:Y:S01]  /*b7c80*/  IMAD.X R16, R0, 0x1, R16, P4 ;  /* 0x0000000100107824 */ /* 0x008fe200020e0610 */
        /* <DEDUP_REMOVED lines=58> */
[----:B--2---:R-:W2:Y:S04]  /*b8030*/  LDL.LU R18, [R1+0x3d44] ;  /* 0x003d440001127983 */ /* 0x004ea80000300800 */
[----:B------:R1:W-:Y:S04]  /*b8040*/  STL [R1+0x3d80], R35 ;  /* 0x003d802301007387 */ /* 0x0003e80000100800 */
        /* <DEDUP_REMOVED lines=30> */
[C---:B--2---:R-:W-:Y:S01]  /*b8230*/  IADD3 R18, P4, R3.reuse, R18, RZ ;  /* 0x0000001203127210 */ /* 0x044fe20007f9e0ff */
[C---:B---3--:R-:W-:Y:S01]  /*b8240*/  IMAD.X R19, R0.reuse, 0x1, R19, P5 ;  /* 0x0000000100137824 */ /* 0x048fe200028e0613 */
[----:B----4-:R-:W-:Y:S01]  /*b8250*/  IADD3 R16, P5, R3, R16, RZ ;  /* 0x0000001003107210 */ /* 0x010fe20007fbe0ff */
        /* <DEDUP_REMOVED lines=91> */
[C---:B---3--:R-:W-:Y:S01]  /*b8810*/  IADD3 R19, P6, R3.reuse, R19, RZ ;  /* 0x0000001303137210 */ /* 0x048fe20007fde0ff */
[----:B----4-:R-:W-:Y:S01]  /*b8820*/  IMAD.X R16, R0, 0x1, R16, P0 ;  /* 0x0000000100107824 */ /* 0x010fe200000e0610 */
        /* <DEDUP_REMOVED lines=3534> */
[----:B------:R-:W-:Y:S01]  /*c6510*/  STL [R1+0x2a98], R20 ;  /* 0x002a981401007387 */ /* 0x000fe20000100800 */
[----:B-----5:R-:W-:-:S03]  /*c6520*/  IADD3 R17, P1, R3, R17, RZ ;  /* 0x0000001103117210 */ /* 0x020fc60007f3e0ff */
[----:B------:R-:W-:Y:S01]  /*c6530*/  STL [R1+0x2a64], R21 ;  /* 0x002a641501007387 */ /* 0x000fe20000100800 */
[----:B------:R-:W-:-:S03]  /*c6540*/  IMAD.X R14, R0, 0x1, R14, P2 ;  /* 0x00000001000e7824 */ /* 0x000fc600010e060e */
[----:B------:R-:W-:Y:S01]  /*c6550*/  STL [R1+0x2a90], R18 ;  /* 0x002a901201007387 */ /* 0x000fe20000100800 */
[----:B------:R-:W-:-:S03]  /*c6560*/  IADD3 R15, P2, R3, R15, RZ ;  /* 0x0000000f030f7210 */ /* 0x000fc60007f5e0ff */
        /* <DEDUP_REMOVED lines=46> */
[----:B------:R-:W-:Y:S04]  /*c6850*/  STL [R1+0x2a28], R61 ;  /* 0x002a283d01007387 */ /* 0x000fe80000100800 */
[----:B------:R-:W-:Y:S04]  /*c6860*/  STL [R1+0x2a20], R32 ;  /* 0x002a202001007387 */ /* 0x000fe80000100800 */
[----:B------:R0:W-:Y:S04]  /*c6870*/  STL [R1+0x2a08], R35 ;  /* 0x002a082301007387 */ /* 0x0001e80000100800 */
[----:B------:R-:W-:Y:S04]  /*c6880*/  STL [R1+0x2a18], R33 ;  /* 0x002a182101007387 */ /* 0x000fe80000100800 */
[----:B------:R1:W-:Y:S04]  /*c6890*/  STL [R1+0x2a10], R34 ;  /* 0x002a102201007387 */ /* 0x0003e80000100800 */
[----:B0-----:R-:W2:Y:S04]  /*c68a0*/  LDL.LU R35, [R1+0x2a04] ;  /* 0x002a040001237983 */ /* 0x001ea80000300800 */
        /* <DEDUP_REMOVED lines=15> */
[----:B------:R-:W5:Y:S04]  /*c69a0*/  LDL.LU R6, [R1+0x29e0] ;  /* 0x0029e00001067983 */ /* 0x000f680000300800 */
[----:B------:R-:W5:Y:S04]  /*c69b0*/  LDL.LU R7, [R1+0x29ac] ;  /* 0x0029ac0001077983 */ /* 0x000f680000300800 */
[----:B------:R-:W5:Y:S01]  /*c69c0*/  LDL.LU R4, [R1+0x29d8] ;  /* 0x0029d80001047983 */ /* 0x000f620000300800 */
[----:B--2---:R-:W-:-:S05]  /*c69d0*/  IADD3 R35, P1, R3, R35, RZ ;  /* 0x0000002303237210 */ /* 0x004fca0007f3e0ff */
        /* <DEDUP_REMOVED lines=13> */
[----:B---3--:R-:W-:-:S02]  /*c6ab0*/  IADD3 R21, P2, R3, R21, RZ ;  /* 0x0000001503157210 */ /* 0x008fc40007f5e0ff */
[----:B----4-:R-:W-:Y:S01]  /*c6ac0*/  IADD3 R18, P3, R3, R18, RZ ;  /* 0x0000001203127210 */ /* 0x010fe20007f7e0ff */
[----:B-----5:R-:W-:Y:S01]  /*c6ad0*/  VIADD R59, R59, 0x1 ;  /* 0x000000013b3b7836 */ /* 0x020fe20000000000 */
[C---:B------:R-:W-:Y:S02]  /*c6ae0*/  IADD3 R19, P4, R3.reuse, R19, RZ ;  /* 0x0000001303137210 */ /* 0x040fe40007f9e0ff */
[C---:B------:R-:W-:Y:S02]  /*c6af0*/  IADD3 R16, P5, R3.reuse, R16, RZ ;  /* 0x0000001003107210 */ /* 0x040fe40007fbe0ff */
[----:B------:R-:W-:Y:S01]  /*c6b00*/  STL [R1+0x2090], R59 ;  /* 0x0020903b01007387 */ /* 0x000fe20000100800 */
[C---:B------:R-:W-:Y:S01]  /*c6b10*/  IADD3 R17, P6, R3.reuse, R17, RZ ;  /* 0x0000001103117210 */ /* 0x040fe20007fde0ff */
[C---:B------:R-:W-:Y:S01]  /*c6b20*/  IMAD.X R15, R0.reuse, 0x1, R15, P1 ;  /* 0x00000001000f7824 */ /* 0x040fe200008e060f */
[C---:B------:R-:W-:Y:S01]  /*c6b30*/  IADD3 R14, P0, R3.reuse, R14, RZ ;  /* 0x0000000e030e7210 */ /* 0x040fe20007f1e0ff */
[----:B------:R-:W-:Y:S01]  /*c6b40*/  STL [R1+0x29fc], R21 ;  /* 0x0029fc1501007387 */ /* 0x000fe20000100800 */
[----:B------:R-:W-:Y:S01]  /*c6b50*/  IADD3 R12, P1, R3, R12, RZ ;  /* 0x0000000c030c7210 */ /* 0x000fe20007f3e0ff */
[----:B------:R-:W-:-:S02]  /*c6b60*/  IMAD.X R13, R0, 0x1, R13, P2 ;  /* 0x00000001000d7824 */ /* 0x000fc400010e060d */
[----:B------:R-:W-:Y:S01]  /*c6b70*/  STL [R1+0x29f4], R18 ;  /* 0x0029f41201007387 */ /* 0x000fe20000100800 */
[----:B------:R-:W-:-:S03]  /*c6b80*/  IADD3 R10, P2, R3, R10, RZ ;  /* 0x0000000a030a7210 */ /* 0x000fc60007f5e0ff */
[----:B------:R-:W-:Y:S01]  /*c6b90*/  STL [R1+0x29ec], R19 ;  /* 0x0029ec1301007387 */ /* 0x000fe20000100800 */
[----:B------:R-:W-:-:S03]  /*c6ba0*/  IMAD.X R11, R0, 0x1, R11, P3 ;  /* 0x00000001000b7824 */ /* 0x000fc600018e060b */
[----:B------:R-:W-:Y:S01]  /*c6bb0*/  STL [R1+0x29e4], R16 ;  /* 0x0029e41001007387 */ /* 0x000fe20000100800 */
[----:B------:R-:W-:Y:S01]  /*c6bc0*/  IMAD.X R9, R0, 0x1, R9, P4 ;  /* 0x0000000100097824 */ /* 0x000fe200020e0609 */
[C---:B------:R-:W-:Y:S02]  /*c6bd0*/  IADD3 R34, P4, R3.reuse, R34, RZ ;  /* 0x0000002203227210 */ /* 0x040fe40007f9e0ff */
[----:B------:R-:W-:Y:S01]  /*c6be0*/  STL [R1+0x29dc], R17 ;  /* 0x0029dc1101007387 */ /* 0x000fe20000100800 */
[----:B------:R-:W-:-:S03]  /*c6bf0*/  IADD3 R8, P3, R3, R8, RZ ;  /* 0x0000000803087210 */ /* 0x000fc60007f7e0ff */
[----:B------:R-:W-:Y:S04]  /*c6c00*/  STL [R1+0x29d4], R14 ;  /* 0x0029d40e01007387 */ /* 0x000fe80000100800 */
[----:B------:R-:W-:Y:S04]  /*c6c10*/  STL [R1+0x2a00], R15 ;  /* 0x002a000f01007387 */ /* 0x000fe80000100800 */
[----:B------:R-:W-:Y:S04]  /*c6c20*/  STL [R1+0x29cc], R12 ;  /* 0x0029cc0c01007387 */ /* 0x000fe80000100800 */
[----:B------:R-:W-:Y:S04]  /*c6c30*/  STL [R1+0x29f8], R13 ;  /* 0x0029f80d01007387 */ /* 0x000fe80000100800 */
[----:B------:R-:W-:Y:S04]  /*c6c40*/  STL [R1+0x29c4], R10 ;  /* 0x0029c40a01007387 */ /* 0x000fe80000100800 */
[----:B------:R-:W-:Y:S04]  /*c6c50*/  STL [R1+0x29f0], R11 ;  /* 0x0029f00b01007387 */ /* 0x000fe80000100800 */
[----:B------:R0:W-:Y:S04]  /*c6c60*/  STL [R1+0x29b4], R34 ;  /* 0x0029b42201007387 */ /* 0x0001e80000100800 */
[----:B------:R1:W-:Y:S04]  /*c6c70*/  STL [R1+0x29bc], R8 ;  /* 0x0029bc0801007387 */ /* 0x0003e80000100800 */
[----:B0-----:R-:W3:Y:S01]  /*c6c80*/  LDL.LU R34, [R1+0x2974] ;  /* 0x0029740001227983 */ /* 0x001ee20000300800 */
[C---:B------:R-:W-:Y:S01]  /*c6c90*/  IMAD.X R6, R0.reuse, 0x1, R6, P5 ;  /* 0x0000000100067824 */ /* 0x040fe200028e0606 */
[C---:B------:R-:W-:Y:S01]  /*c6ca0*/  IADD3 R7, P5, R3.reuse, R7, RZ ;  /* 0x0000000703077210 */ /* 0x040fe20007fbe0ff */
[C---:B------:R-:W-:Y:S01]  /*c6cb0*/  IMAD.X R4, R0.reuse, 0x1, R4, P6 ;  /* 0x0000000100047824 */ /* 0x040fe200030e0604 */
[----:B------:R0:W-:Y:S04]  /*c6cc0*/  STL [R1+0x29e8], R9 ;  /* 0x0029e80901007387 */ /* 0x0001e80000100800 */
[----:B------:R-:W-:Y:S04]  /*c6cd0*/  STL [R1+0x29e0], R6 ;  /* 0x0029e00601007387 */ /* 0x000fe80000100800 */
[----:B------:R-:W-:Y:S04]  /*c6ce0*/  STL [R1+0x29ac], R7 ;  /* 0x0029ac0701007387 */ /* 0x000fe80000100800 */
[----:B------:R-:W-:Y:S01]  /*c6cf0*/  STL [R1+0x29d8], R4 ;  /* 0x0029d80401007387 */ /* 0x000fe20000100800 */
[----:B--2---:R-:W-:Y:S01]  /*c6d00*/  IADD3 R5, P6, R3, R5, RZ ;  /* 0x0000000503057210 */ /* 0x004fe20007fde0ff */
[----:B------:R-:W-:-:S04]  /*c6d10*/  IMAD.X R2, R0, 0x1, R2, P0 ;  /* 0x0000000100027824 */ /* 0x000fc800000e0602 */
        /* <DEDUP_REMOVED lines=18> */
[----:B------:R-:W2:Y:S01]  /*c6e40*/  LDL.LU R20, [R1+0x29a0] ;  /* 0x0029a00001147983 */ /* 0x000ea20000300800 */
[----:B------:R-:W-:-:S03]  /*c6e50*/  IMAD.X R35, R0, 0x1, R35, P5 ;  /* 0x0000000100237824 */ /* 0x000fc600028e0623 */
        /* <DEDUP_REMOVED lines=17> */
[----:B------:R-:W5:Y:S01]  /*c6f70*/  LDL.LU R6, [R1+0x2934] ;  /* 0x0029340001067983 */ /* 0x000f620000300800 */
[----:B---3--:R-:W-:-:S03]  /*c6f80*/  IADD3 R34, P5, R3, R34, RZ ;  /* 0x0000002203227210 */ /* 0x008fc60007fbe0ff */
[----:B------:R-:W3:Y:S04]  /*c6f90*/  LDL.LU R7, [R1+0x2960] ;  /* 0x0029600001077983 */ /* 0x000ee80000300800 */
[----:B------:R-:W3:Y:S04]  /*c6fa0*/  LDL.LU R4, [R1+0x292c] ;  /* 0x00292c0001047983 */ /* 0x000ee80000300800 */
        /* <DEDUP_REMOVED lines=13> */
[----:B--2---:R-:W-:Y:S01]  /*c7080*/  IMAD.X R20, R0, 0x1, R20, P6 ;  /* 0x0000000100147824 */ /* 0x004fe200030e0614 */
[----:B----4-:R-:W-:-:S04]  /*c7090*/  IADD3 R21, P6, R3, R21, RZ ;  /* 0x0000001503157210 */ /* 0x010fc80007fde0ff */
[----:B------:R-:W-:Y:S01]  /*c70a0*/  STL [R1+0x29a0], R20 ;  /* 0x0029a01401007387 */ /* 0x000fe20000100800 */
[----:B-----5:R-:W-:-:S03]  /*c70b0*/  IMAD.X R18, R0, 0x1, R18, P0 ;  /* 0x0000000100127824 */ /* 0x020fc600000e0612 */
        /* <DEDUP_REMOVED lines=21> */
[----:B------:R-:W-:-:S05]  /*c7210*/  IMAD.X R35, R0, 0x1, R35, P6 ;  /* 0x0000000100237824 */ /* 0x000fca00030e0623 */
[----:B------:R0:W-:Y:S04]  /*c7220*/  STL [R1+0x2968], R35 ;  /* 0x0029682301007387 */ /* 0x0001e80000100800 */
[----:B------:R1:W-:Y:S04]  /*c7230*/  STL [R1+0x2970], R8 ;  /* 0x0029700801007387 */ /* 0x0003e80000100800 */
[----:B0-----:R-:W2:Y:S01]  /*c7240*/  LDL.LU R35, [R1+0x2928] ;  /* 0x0029280001237983 */ /* 0x001ea20000300800 */
[C---:B------:R-:W-:Y:S01]  /*c7250*/  IADD3 R9, P5, R3.reuse, R9, RZ ;  /* 0x0000000903097210 */ /* 0x040fe20007fbe0ff */
[----:B---3--:R-:W-:Y:S01]  /*c7260*/  IMAD.X R7, R0, 0x1, R7, P0 ;  /* 0x0000000100077824 */ /* 0x008fe200000e0607 */
[----:B------:R-:W-:-:S02]  /*c7270*/  IADD3 R6, P6, R3, R6, RZ ;  /* 0x0000000603067210 */ /* 0x000fc40007fde0ff */
[C---:B------:R-:W-:Y:S01]  /*c7280*/  IADD3 R4, P0, R3.reuse, R4, RZ ;  /* 0x0000000403047210 */ /* 0x040fe20007f1e0ff */
[----:B------:R-:W-:Y:S01]  /*c7290*/  IMAD.X R5, R0, 0x1, R5, P1 ;  /* 0x0000000100057824 */ /* 0x000fe200008e0605 */
[----:B------:R0:W-:Y:S01]  /*c72a0*/  STL [R1+0x293c], R9 ;  /* 0x00293c0901007387 */ /* 0x0001e20000100800 */
        /* <DEDUP_REMOVED lines=21> */
[----:B------:R-:W-:Y:S04]  /*c7400*/  STL [R1+0x290c], R60 ;  /* 0x00290c3c01007387 */ /* 0x000fe80000100800 */
[----:B------:R-:W-:Y:S04]  /*c7410*/  STL [R1+0x2938], R61 ;  /* 0x0029383d01007387 */ /* 0x000fe80000100800 */
        /* <DEDUP_REMOVED lines=21> */
[----:B--2---:R-:W-:-:S05]  /*c7570*/  IMAD.X R35, R0, 0x1, R35, P0 ;  /* 0x0000000100237824 */ /* 0x004fca00000e0623 */
        /* <DEDUP_REMOVED lines=13> */
[----:B---3--:R-:W-:Y:S01]  /*c7650*/  IADD3 R20, P0, R3, R20, RZ ;  /* 0x0000001403147210 */ /* 0x008fe20007f1e0ff */
[----:B----4-:R-:W-:-:S04]  /*c7660*/  IMAD.X R21, R0, 0x1, R21, P1 ;  /* 0x0000000100157824 */ /* 0x010fc800008e0615 */
        /* <DEDUP_REMOVED lines=21> */
[C---:B------:R-:W-:Y:S01]  /*c77c0*/  IADD3 R8, P6, R3.reuse, R8, RZ ;  /* 0x0000000803087210 */ /* 0x040fe20007fde0ff */
[C---:B------:R-:W-:Y:S01]  /*c77d0*/  IMAD.X R9, R0.reuse, 0x1, R9, P0 ;  /* 0x0000000100097824 */ /* 0x040fe200000e0609 */
[C---:B------:R-:W-:Y:S01]  /*c77e0*/  IADD3 R34, P0, R3.reuse, R34, RZ ;  /* 0x0000002203227210 */ /* 0x040fe20007f1e0ff */
        /* <DEDUP_REMOVED lines=53> */
[----:B---3--:R-:W-:-:S05]  /*c7b40*/  IADD3 R34, P1, R3, R34, RZ ;  /* 0x0000002203227210 */ /* 0x008fca0007f3e0ff */
        /* <DEDUP_REMOVED lines=43> */
[----:B------:R-:W-:Y:S01]  /*c7e00*/  IMAD.X R7, R0, 0x1, R7, P3 ;  /* 0x0000000100077824 */ /* 0x000fe200018e0607 */
[----:B------:R-:W-:-:S02]  /*c7e10*/  IADD3 R6, P2, R3, R6, RZ ;  /* 0x0000000603067210 */ /* 0x000fc40007f5e0ff */
[----:B------:R-:W-:Y:S01]  /*c7e20*/  IADD3 R4, P3, R3, R4, RZ ;  /* 0x0000000403047210 */ /* 0x000fe20007f7e0ff */
[----:B------:R0:W-:Y:S04]  /*c7e30*/  STL [R1+0x2844], R9 ;  /* 0x0028440901007387 */ /* 0x0001e80000100800 */
[----:B------:R-:W-:Y:S04]  /*c7e40*/  STL [R1+0x283c], R6 ;  /* 0x00283c0601007387 */ /* 0x000fe80000100800 */
[----:B------:R-:W-:Y:S01]  /*c7e50*/  STL [R1+0x2868], R7 ;  /* 0x0028680701007387 */ /* 0x000fe20000100800 */
[----:B---3--:R-:W-:-:S03]  /*c7e60*/  IMAD.X R5, R0, 0x1, R5, P4 ;  /* 0x0000000100057824 */ /* 0x008fc600020e0605 */
        /* <DEDUP_REMOVED lines=20> */
[----:B------:R-:W3:Y:S01]  /*c7fb0*/  LDL.LU R20, [R1+0x27fc] ;  /* 0x0027fc0001147983 */ /* 0x000ee20000300800 */
[----:B------:R-:W-:-:S03]  /*c7fc0*/  IADD3 R34, P2, R3, R34, RZ ;  /* 0x0000002203227210 */ /* 0x000fc60007f5e0ff */
        /* <DEDUP_REMOVED lines=1486> */
[----:B------:R-:W5:Y:S01]  /*cdcb0*/  LDL.LU R20, [R1+0x4488] ;  /* 0x0044880001147983 */ /* 0x000f620000300800 */
[----:B------:R-:W-:-:S03]  /*cdcc0*/  IADD3 R34, P5, R3, R34, RZ ;  /* 0x0000002203227210 */ /* 0x000fc60007fbe0ff */
        /* <DEDUP_REMOVED lines=16> */
[----:B---3--:R-:W3:Y:S04]  /*cddd0*/  LDL.LU R54, [R1+0x44bc] ;  /* 0x0044bc0001367983 */ /* 0x008ee80000300800 */
[----:B------:R-:W3:Y:S04]  /*cdde0*/  LDL.LU R6, [R1+0x4460] ;  /* 0x0044600001067983 */ /* 0x000ee80000300800 */
[----:B------:R-:W3:Y:S04]  /*cddf0*/  LDL.LU R7, [R1+0x44b8] ;  /* 0x0044b80001077983 */ /* 0x000ee80000300800 */
[----:B----4-:R-:W4:Y:S01]  /*cde00*/  LDL.LU R55, [R1+0x445c] ;  /* 0x00445c0001377983 */ /* 0x010f220000300800 */
[----:B--2---:R-:W-:-:S05]  /*cde10*/  IMAD.X R35, R0, 0x1, R35, P6 ;  /* 0x0000000100237824 */ /* 0x004fca00030e0623 */
[----:B------:R0:W-:Y:S04]  /*cde20*/  STL [R1+0x4420], R35 ;  /* 0x0044202301007387 */ /* 0x0001e80000100800 */
[----:B------:R-:W2:Y:S04]  /*cde30*/  LDL.LU R4, [R1+0x44c4] ;  /* 0x0044c40001047983 */ /* 0x000ea80000300800 */
[----:B------:R-:W2:Y:S04]  /*cde40*/  LDL.LU R5, [R1+0x4470] ;  /* 0x0044700001057983 */ /* 0x000ea80000300800 */
[----:B------:R-:W2:Y:S04]  /*cde50*/  LDL.LU R2, [R1+0x44c0] ;  /* 0x0044c00001027983 */ /* 0x000ea80000300800 */
        /* <DEDUP_REMOVED lines=9> */
[----:B------:R-:W-:Y:S01]  /*cdef0*/  IADD3 R20, P6, R3, R20, RZ ;  /* 0x0000001403147210 */ /* 0x000fe20007fde0ff */
        /* <DEDUP_REMOVED lines=22> */
[C---:B------:R-:W-:Y:S01]  /*ce060*/  IMAD.X R9, R0.reuse, 0x1, R9, P6 ;  /* 0x0000000100097824 */ /* 0x040fe200030e0609 */
[C---:B---3--:R-:W-:Y:S02]  /*ce070*/  IADD3 R54, P6, R3.reuse, R54, RZ ;  /* 0x0000003603367210 */ /* 0x048fe40007fde0ff */
[----:B------:R-:W-:Y:S04]  /*ce080*/  STL [R1+0x4450], R11 ;  /* 0x0044500b01007387 */ /* 0x000fe80000100800 */
[----:B------:R0:W-:Y:S02]  /*ce090*/  STL [R1+0x44bc], R54 ;  /* 0x0044bc3601007387 */ /* 0x0001e40000100800 */
[----:B0-----:R-:W0:Y:S01]  /*ce0a0*/  LDC R54, c[0x0][0x230] ;  /* 0x00008c00ff367b82 */ /* 0x001e220000000800 */
[----:B------:R-:W-:Y:S01]  /*ce0b0*/  IADD3 R8, P5, R3, R8, RZ ;  /* 0x0000000803087210 */ /* 0x000fe20007fbe0ff */
[----:B----4-:R-:W-:-:S02]  /*ce0c0*/  IMAD.X R55, R0, 0x1, R55, P1 ;  /* 0x0000000100377824 */ /* 0x010fc400008e0637 */
[----:B------:R-:W-:Y:S01]  /*ce0d0*/  IMAD.X R6, R0, 0x1, R6, P0 ;  /* 0x0000000100067824 */ /* 0x000fe200000e0606 */
[----:B------:R-:W-:Y:S01]  /*ce0e0*/  IADD3 R7, P0, R3, R7, RZ ;  /* 0x0000000703077210 */ /* 0x000fe20007f1e0ff */
[----:B------:R-:W-:Y:S04]  /*ce0f0*/  STL [R1+0x44b0], R8 ;  /* 0x0044b00801007387 */ /* 0x000fe80000100800 */
[----:B------:R-:W-:Y:S04]  /*ce100*/  STL [R1+0x444c], R9 ;  /* 0x00444c0901007387 */ /* 0x000fe80000100800 */
[----:B------:R1:W-:Y:S04]  /*ce110*/  STL [R1+0x445c], R55 ;  /* 0x00445c3701007387 */ /* 0x0003e80000100800 */
[----:B------:R-:W-:Y:S04]  /*ce120*/  STL [R1+0x4460], R6 ;  /* 0x0044600601007387 */ /* 0x000fe80000100800 */
[----:B------:R-:W-:Y:S01]  /*ce130*/  STL [R1+0x44b8], R7 ;  /* 0x0044b80701007387 */ /* 0x000fe20000100800 */
[----:B0-----:R-:W-:-:S05]  /*ce140*/  VIADD R54, R54, 0x3f ;  /* 0x0000003f36367836 */ /* 0x001fca0000000000 */
[----:B-1----:R-:W-:Y:S02]  /*ce150*/  SHF.R.S32.HI R55, RZ, 0x1f, R54 ;  /* 0x0000001fff377819 */ /* 0x002fe40000011436 */
[C---:B--2---:R-:W-:Y:S01]  /*ce160*/  IADD3 R4, P1, R3.reuse, R4, RZ ;  /* 0x0000000403047210 */ /* 0x044fe20007f3e0ff */
[C---:B------:R-:W-:Y:S01]  /*ce170*/  IMAD.X R5, R0.reuse, 0x1, R5, P2 ;  /* 0x0000000100057824 */ /* 0x040fe200010e0605 */
[----:B------:R-:W-:Y:S01]  /*ce180*/  IADD3 R2, P2, R3, R2, RZ ;  /* 0x0000000203027210 */ /* 0x000fe20007f5e0ff */
[----:B-----5:R-:W-:-:S04]  /*ce190*/  IMAD.X R56, R0, 0x1, R56, P3 ;  /* 0x0000000100387824 */ /* 0x020fc800018e0638 */
[----:B------:R0:W-:Y:S01]  /*ce1a0*/  STL [R1+0x44c0], R2 ;  /* 0x0044c00201007387 */ /* 0x0001e20000100800 */
[----:B------:R-:W-:-:S03]  /*ce1b0*/  IADD3 R57, P3, R3, R57, RZ ;  /* 0x0000003903397210 */ /* 0x000fc60007f7e0ff */
[----:B------:R1:W-:Y:S01]  /*ce1c0*/  STL [R1+0x44c4], R4 ;  /* 0x0044c40401007387 */ /* 0x0003e20000100800 */
[----:B------:R-:W-:-:S03]  /*ce1d0*/  IMAD.X R58, R0, 0x1, R58, P4 ;  /* 0x00000001003a7824 */ /* 0x000fc600020e063a */
        /* <DEDUP_REMOVED lines=9> */
[----:B0-----:R-:W-:Y:S01]  /*ce270*/  LEA.HI R2, R55, R54, RZ, 0x6 ;  /* 0x0000003637027211 */ /* 0x001fe200078f30ff */
[C---:B------:R-:W-:Y:S02]  /*ce280*/  IMAD.X R34, R0.reuse, 0x1, R34, P2 ;  /* 0x0000000100227824 */ /* 0x040fe400010e0622 */
[----:B------:R1:W-:Y:S01]  /*ce290*/  STL [R1+0x4490], R61 ;  /* 0x0044903d01007387 */ /* 0x0003e20000100800 */
[----:B------:R-:W-:-:S03]  /*ce2a0*/  IMAD.X R35, R0, 0x1, R35, P3 ;  /* 0x0000000100237824 */ /* 0x000fc600018e0623 */
[----:B------:R1:W-:Y:S01]  /*ce2b0*/  STL [R1+0x448c], R32 ;  /* 0x00448c2001007387 */ /* 0x0003e20000100800 */
[----:B------:R-:W-:-:S03]  /*ce2c0*/  SHF.R.S32.HI R2, RZ, 0x6, R2 ;  /* 0x00000006ff027819 */ /* 0x000fc60000011402 */
[----:B------:R1:W-:Y:S04]  /*ce2d0*/  STL [R1+0x44ac], R35 ;  /* 0x0044ac2301007387 */ /* 0x0003e80000100800 */
[----:B------:R1:W-:Y:S04]  /*ce2e0*/  STL [R1+0x44a0], R33 ;  /* 0x0044a02101007387 */ /* 0x0003e80000100800 */
[----:B------:R1:W-:Y:S01]  /*ce2f0*/  STL [R1+0x449c], R34 ;  /* 0x00449c2201007387 */ /* 0x0003e20000100800 */
[----:B------:R-:W-:-:S13]  /*ce300*/  ISETP.NE.U32.AND P4, PT, R59, R2, PT ;  /* 0x000000023b00720c */ /* 0x000fda0003f85070 */
[----:B-1----:R-:W-:Y:S05]  /*ce310*/  @P4 BRA `(.L_x_1) ;  /* 0xfffff80800d44947 */ /* 0x002fea000383ffff */
.L_x_0:
[----:B------:R-:W2:Y:S01]  /*ce320*/  LDL R9, [R1+0x128] ;  /* 0x0001280001097983 */ /* 0x000ea20000100800 */
[----:B------:R-:W-:Y:S01]  /*ce330*/  ULDC UR4, c[0x0][0x248] ;  /* 0x0000920000047ab9 */ /* 0x000fe20000000800 */
[----:B------:R-:W-:Y:S01]  /*ce340*/  ULDC UR5, c[0x0][0x248] ;  /* 0x0000920000057ab9 */ /* 0x000fe20000000800 */
[----:B------:R-:W-:Y:S01]  /*ce350*/  ULDC UR6, c[0x0][0x248] ;  /* 0x0000920000067ab9 */ /* 0x000fe20000000800 */
[----:B------:R-:W-:Y:S01]  /*ce360*/  STL [R1+0x45dc], R36 ;  /* 0x0045dc2401007387 */ /* 0x000fe20000100800 */
[----:B------:R-:W-:Y:S01]  /*ce370*/  ULDC UR7, c[0x0][0x248] ;  /* 0x0000920000077ab9 */ /* 0x000fe20000000800 */
[----:B------:R-:W-:Y:S01]  /*ce380*/  ULDC UR8, c[0x0][0x248] ;  /* 0x0000920000087ab9 */ /* 0x000fe20000000800 */
[----:B--2---:R-:W-:Y:S01]  /*ce390*/  IMAD R0, R9, UR4, RZ ;  /* 0x0000000409007c24 */ /* 0x004fe2000f8e02ff */
[----:B------:R-:W-:Y:S01]  /*ce3a0*/  STL [R1+0x45e0], R9 ;  /* 0x0045e00901007387 */ /* 0x000fe20000100800 */
[----:B------:R-:W-:-:S03]  /*ce3b0*/  ULDC UR4, c[0x0][0x248] ;  /* 0x0000920000047ab9 */ /* 0x000fc60000000800 */
[----:B------:R0:W-:Y:S02]  /*ce3c0*/  STL [R1+0x155c], R0 ;  /* 0x00155c0001007387 */ /* 0x0001e40000100800 */
[----:B0-----:R-:W-:Y:S01]  /*ce3d0*/  VIADD R0, R0, UR4 ;  /* 0x0000000400007c36 */ /* 0x001fe20008000000 */
[----:B------:R-:W-:-:S04]  /*ce3e0*/  ULDC UR4, c[0x0][0x248] ;  /* 0x0000920000047ab9 */ /* 0x000fc80000000800 */
[----:B------:R0:W-:Y:S02]  /*ce3f0*/  STL [R1+0x1558], R0 ;  /* 0x0015580001007387 */ /* 0x0001e40000100800 */
[----:B0-----:R-:W-:Y:S01]  /*ce400*/  VIADD R0, R0, UR4 ;  /* 0x0000000400007c36 */ /* 0x001fe20008000000 */
[----:B------:R-:W-:-:S04]  /*ce410*/  ULDC UR4, c[0x0][0x248] ;  /* 0x0000920000047ab9 */ /* 0x000fc80000000800 */
[----:B------:R0:W-:Y:S02]  /*ce420*/  STL [R1+0x146c], R0 ;  /* 0x00146c0001007387 */ /* 0x0001e40000100800 */
[----:B0-----:R-:W-:Y:S01]  /*ce430*/  VIADD R0, R0, UR4 ;  /* 0x0000000400007c36 */ /* 0x001fe20008000000 */
[----:B------:R-:W-:-:S03]  /*ce440*/  ULDC UR4, c[0x0][0x248] ;  /* 0x0000920000047ab9 */ /* 0x000fc60000000800 */
[----:B------:R-:W-:Y:S01]  /*ce450*/  VIADD R49, R0, UR4 ;  /* 0x0000000400317c36 */ /* 0x000fe20008000000 */
[----:B------:R-:W-:Y:S01]  /*ce460*/  ULDC UR4, c[0x0][0x248] ;  /* 0x0000920000047ab9 */ /* 0x000fe20000000800 */
[----:B------:R0:W-:Y:S02]  /*ce470*/  STL [R1+0x41c], R0 ;  /* 0x00041c0001007387 */ /* 0x0001e40000100800 */
[----:B------:R-:W-:Y:S01]  /*ce480*/  VIADD R50, R49, UR4 ;  /* 0x0000000431327c36 */ /* 0x000fe20008000000 */
[----:B------:R-:W-:Y:S01]  /*ce490*/  ULDC UR4, c[0x0][0x248] ;  /* 0x0000920000047ab9 */ /* 0x000fe20000000800 */
[----:B------:R-:W-:Y:S02]  /*ce4a0*/  STL [R1+0x45e4], R49 ;  /* 0x0045e43101007387 */ /* 0x000fe40000100800 */
        /* <DEDUP_REMOVED lines=33> */
[----:B0-----:R-:W-:Y:S01]  /*ce6c0*/  VIADD R0, R61, UR4 ;  /* 0x000000043d007c36 */ /* 0x001fe20008000000 */
[----:B------:R-:W-:-:S04]  /*ce6d0*/  ULDC UR4, c[0x0][0x248] ;  /* 0x0000920000047ab9 */ /* 0x000fc80000000800 */
[----:B------:R0:W-:Y:S02]  /*ce6e0*/  STL [R1], R0 ;  /* 0x0000000001007387 */ /* 0x0001e40000100800 */
[----:B0-----:R-:W-:Y:S01]  /*ce6f0*/  VIADD R0, R0, UR4 ;  /* 0x0000000400007c36 */ /* 0x001fe20008000000 */
[----:B------:R-:W-:-:S04]  /*ce700*/  ULDC UR4, c[0x0][0x248] ;  /* 0x0000920000047ab9 */ /* 0x000fc80000000800 */
        /* <DEDUP_REMOVED lines=951> */
[----:B------:R0:W-:Y:S04]  /*d2280*/  STL [R1+0x150c], R0 ;  /* 0x00150c0001007387 */ /* 0x0001e80000100800 */
[----:B------:R-:W2:Y:S04]  /*d2290*/  LDL.LU R28, [R1+0x230] ;  /* 0x00023000011c7983 */ /* 0x000ea80000300800 */
[----:B------:R-:W2:Y:S01]  /*d22a0*/  LDL.LU R27, [R1+0x234] ;  /* 0x00023400011b7983 */ /* 0x000ea20000300800 */
[----:B0-----:R-:W-:Y:S01]  /*d22b0*/  VIADD R0, R0, UR4 ;  /* 0x0000000400007c36 */ /* 0x001fe20008000000 */
[----:B------:R-:W-:-:S02]  /*d22c0*/  ULDC UR4, c[0x0][0x248] ;  /* 0x0000920000047ab9 */ /* 0x000fc40000000800 */
[----:B------:R-:W3:Y:S04]  /*d22d0*/  LDL.LU R26, [R1+0x238] ;  /* 0x00023800011a7983 */ /* 0x000ee80000300800 */
[----:B------:R0:W-:Y:S04]  /*d22e0*/  STL [R1+0x1510], R0 ;  /* 0x0015100001007387 */ /* 0x0001e80000100800 */
[----:B------:R-:W3:Y:S04]  /*d22f0*/  LDL.LU R25, [R1+0x23c] ;  /* 0x00023c0001197983 */ /* 0x000ee80000300800 */
        /* <DEDUP_REMOVED lines=22> */
[----:B0-----:R-:W-:Y:S01]  /*d2460*/  VIADD R0, R0, UR4 ;  /* 0x0000000400007c36 */ /* 0x001fe20008000000 */
[----:B------:R-:W-:-:S04]  /*d2470*/  ULDC UR4, c[0x0][0x248] ;  /* 0x0000920000047ab9 */ /* 0x000fc80000000800 */
[----:B------:R0:W-:Y:S02]  /*d2480*/  STL [R1+0x1514], R0 ;  /* 0x0015140001007387 */ /* 0x0001e40000100800 */
[----:B0-----:R-:W-:Y:S01]  /*d2490*/  VIADD R0, R0, UR4 ;  /* 0x0000000400007c36 */ /* 0x001fe20008000000 */
[----:B------:R-:W-:-:S04]  /*d24a0*/  ULDC UR4, c[0x0][0x248] ;  /* 0x0000920000047ab9 */ /* 0x000fc80000000800 */
[----:B------:R0:W-:Y:S02]  /*d24b0*/  STL [R1+0x1518], R0 ;  /* 0x0015180001007387 */ /* 0x0001e40000100800 */
[----:B0-----:R-:W-:Y:S01]  /*d24c0*/  VIADD R0, R0, UR4 ;  /* 0x0000000400007c36 */ /* 0x001fe20008000000 */
[----:B------:R-:W-:Y:S01]  /*d24d0*/  ULDC UR4, c[0x0][0x248] ;  /* 0x0000920000047ab9 */ /* 0x000fe20000000800 */
[----:B--2---:R-:W-:-:S05]  /*d24e0*/  F2FP.SATFINITE.E5M2.F32.PACK_AB_MERGE_C R27, R27, R28, RZ ;  /* 0x0000001c1b1b723e */ /* 0x004fca00048060ff */
[----:B------:R-:W-:Y:S01]  /*d24f0*/  STL [R1+0x2e0c], R27 ;  /* 0x002e0c1b01007387 */ /* 0x000fe20000100800 */
[----:B---3--:R-:W-:-:S03]  /*d2500*/  F2FP.SATFINITE.E5M2.F32.PACK_AB_MERGE_C R9, R25, R26, RZ ;  /* 0x0000001a1909723e */ /* 0x008fc600048060ff */
[----:B------:R0:W-:Y:S04]  /*d2510*/  STL [R1+0x151c], R0 ;  /* 0x00151c0001007387 */ /* 0x0001e80000100800 */
[----:B------:R5:W-:Y:S01]  /*d2520*/  STL [R1+0x2e08], R9 ;  /* 0x002e080901007387 */ /* 0x000be20000100800 */
[----:B----4-:R-:W-:Y:S01]  /*d2530*/  F2FP.SATFINITE.E5M2.F32.PACK_AB_MERGE_C R23, R23, R24, RZ ;  /* 0x000000181717723e */ /* 0x010fe200048060ff */
[----:B0-----:R-:W-:Y:S01]  /*d2540*/  VIADD R0, R0, UR4 ;  /* 0x0000000400007c36 */ /* 0x001fe20008000000 */
[----:B------:R-:W-:-:S03]  /*d2550*/  ULDC UR4, c[0x0][0x248] ;  /* 0x0000920000047ab9 */ /* 0x000fc60000000800 */
[----:B------:R-:W-:Y:S01]  /*d2560*/  STL [R1+0x2e00], R23 ;  /* 0x002e001701007387 */ /* 0x000fe20000100800 */
[----:B-----5:R-:W-:-:S03]  /*d2570*/  F2FP.SATFINITE.E5M2.F32.PACK_AB_MERGE_C R9, R21, R22, RZ ;  /* 0x000000161509723e */ /* 0x020fc600048060ff */
[----:B------:R0:W-:Y:S04]  /*d2580*/  STL [R1+0x230], R0 ;  /* 0x0002300001007387 */ /* 0x0001e80000100800 */
[----:B------:R1:W-:Y:S01]  /*d2590*/  STL [R1+0x2e04], R9 ;  /* 0x002e040901007387 */ /* 0x0003e20000100800 */
[----:B------:R-:W-:Y:S01]  /*d25a0*/  F2FP.SATFINITE.E5M2.F32.PACK_AB_MERGE_C R19, R19, R20, RZ ;  /* 0x000000141313723e */ /* 0x000fe200048060ff */
[----:B0-----:R-:W-:Y:S01]  /*d25b0*/  VIADD R0, R0, UR4 ;  /* 0x0000000400007c36 */ /* 0x001fe20008000000 */
[----:B------:R-:W-:-:S03]  /*d25c0*/  ULDC UR4, c[0x0][0x248] ;  /* 0x0000920000047ab9 */ /* 0x000fc60000000800 */
[----:B------:R-:W-:Y:S01]  /*d25d0*/  STL [R1+0x2df8], R19 ;  /* 0x002df81301007387 */ /* 0x000fe20000100800 */
[----:B-1----:R-:W-:-:S03]  /*d25e0*/  F2FP.SATFINITE.E5M2.F32.PACK_AB_MERGE_C R9, R17, R18, RZ ;  /* 0x000000121109723e */ /* 0x002fc600048060ff */
        /* <DEDUP_REMOVED lines=9> */
[----:B0-----:R-:W-:Y:S01]  /*d2680*/  VIADD R0, R0, UR4 ;  /* 0x0000000400007c36 */ /* 0x001fe20008000000 */
[----:B------:R-:W-:Y:S01]  /*d2690*/  ULDC UR4, c[0x0][0x248] ;  /* 0x0000920000047ab9 */ /* 0x000fe20000000800 */
[----:B-1----:R-:W-:Y:S02]  /*d26a0*/  F2FP.SATFINITE.E5M2.F32.PACK_AB_MERGE_C R9, R11, R12, RZ ;  /* 0x0000000c0b09723e */ /* 0x002fe400048060ff */
[----:B------:R-:W-:-:S03]  /*d26b0*/  F2FP.SATFINITE.E5M2.F32.PACK_AB_MERGE_C R8, R8, R10, RZ ;  /* 0x0000000a0808723e */ /* 0x000fc600048060ff */
[----:B------:R-:W-:Y:S04]  /*d26c0*/  STL [R1+0x2dec], R9 ;  /* 0x002dec0901007387 */ /* 0x000fe80000100800 */
[----:B------:R0:W-:Y:S01]  /*d26d0*/  STL [R1+0x1a8], R0 ;  /* 0x0001a80001007387 */ /* 0x0001e20000100800 */
[----:B------:R-:W-:-:S03]  /*d26e0*/  F2FP.SATFINITE.E5M2.F32.PACK_AB_MERGE_C R6, R6, R7, RZ ;  /* 0x000000070606723e */ /* 0x000fc600048060ff */
[----:B------:R-:W-:Y:S01]  /*d26f0*/  STL [R1+0x2de8], R8 ;  /* 0x002de80801007387 */ /* 0x000fe20000100800 */
[----:B------:R-:W-:Y:S01]  /*d2700*/  F2FP.SATFINITE.E5M2.F32.PACK_AB_MERGE_C R4, R4, R5, RZ ;  /* 0x000000050404723e */ /* 0x000fe200048060ff */
[----:B0-----:R-:W-:Y:S02]  /*d2710*/  VIADD R0, R0, UR4 ;  /* 0x0000000400007c36 */ /* 0x001fe40008000000 */
[----:B------:R-:W-:Y:S01]  /*d2720*/  STL [R1+0x2de4], R6 ;  /* 0x002de40601007387 */ /* 0x000fe20000100800 */
[----:B------:R-:W-:-:S03]  /*d2730*/  ULDC UR4, c[0x0][0x248] ;  /* 0x0000920000047ab9 */ /* 0x000fc60000000800 */
[----:B------:R0:W-:Y:S01]  /*d2740*/  STL [R1+0x1ac], R0 ;  /* 0x0001ac0001007387 */ /* 0x0001e20000100800 */
[----:B------:R-:W-:-:S03]  /*d2750*/  F2FP.SATFINITE.E5M2.F32.PACK_AB_MERGE_C R2, R2, R3, RZ ;  /* 0x000000030202723e */ /* 0x000fc600048060ff */
[----:B------:R1:W-:Y:S04]  /*d2760*/  STL [R1+0x2de0], R4 ;  /* 0x002de00401007387 */ /* 0x0003e80000100800 */
[----:B------:R-:W2:Y:S01]  /*d2770*/  LDL.LU R34, [R1+0x258] ;  /* 0x0002580001227983 */ /* 0x000ea20000300800 */
[----:B0-----:R-:W-:Y:S01]  /*d2780*/  VIADD R0, R0, UR4 ;  /* 0x0000000400007c36 */ /* 0x001fe20008000000 */
[----:B------:R-:W-:Y:S02]  /*d2790*/  ULDC UR4, c[0x0][0x248] ;  /* 0x0000920000047ab9 */ /* 0x000fe40000000800 */
[----:B------:R-:W2:Y:S04]  /*d27a0*/  LDL.LU R33, [R1+0x25c] ;  /* 0x00025c0001217983 */ /* 0x000ea80000300800 */
[----:B------:R0:W-:Y:S04]  /*d27b0*/  STL [R1+0x2dc4], R2 ;  /* 0x002dc40201007387 */ /* 0x0001e80000100800 */
[----:B------:R-:W3:Y:S04]  /*d27c0*/  LDL.LU R32, [R1+0x270] ;  /* 0x0002700001207983 */ /* 0x000ee80000300800 */
        /* <DEDUP_REMOVED lines=29> */
[----:B0-----:R-:W5:Y:S01]  /*d29a0*/  LDL.LU R2, [R1+0x354] ;  /* 0x0003540001027983 */ /* 0x001f620000300800 */
[----:B----4-:R-:W-:Y:S01]  /*d29b0*/  VIADD R0, R0, UR4 ;  /* 0x0000000400007c36 */ /* 0x010fe20008000000 */
[----:B------:R-:W-:Y:S01]  /*d29c0*/  ULDC UR4, c[0x0][0x248] ;  /* 0x0000920000047ab9 */ /* 0x000fe20000000800 */
[----:B--2---:R-:W-:-:S05]  /*d29d0*/  F2FP.SATFINITE.E5M2.F32.PACK_AB_MERGE_C R9, R33, R34, RZ ;  /* 0x000000222109723e */ /* 0x004fca00048060ff */
[----:B------:R5:W-:Y:S01]  /*d29e0*/  STL [R1+0x2dc0], R9 ;  /* 0x002dc00901007387 */ /* 0x000be20000100800 */
[----:B---3--:R-:W-:-:S05]  /*d29f0*/  F2FP.SATFINITE.E5M2.F32.PACK_AB_MERGE_C R31, R31, R32, RZ ;  /* 0x000000201f1f723e */ /* 0x008fca00048060ff */
        /* <DEDUP_REMOVED lines=226> */
[----:B-1----:R-:W2:Y:S04]  /*d3820*/  LDL.LU R4, [R1+0x58c] ;  /* 0x00058c0001047983 */ /* 0x002ea80000300800 */
[----:B------:R0:W-:Y:S04]  /*d3830*/  STL [R1+0x2bac], R2 ;  /* 0x002bac0201007387 */ /* 0x0001e80000100800 */
[----:B------:R-:W3:Y:S04]  /*d3840*/  LDL.LU R32, [R1+0x5a0] ;  /* 0x0005a00001207983 */ /* 0x000ee80000300800 */
[----:B------:R-:W3:Y:S04]  /*d3850*/  LDL.LU R31, [R1+0x5a4] ;  /* 0x0005a400011f7983 */ /* 0x000ee80000300800 */
[----:B------:R1:W-:Y:S04]  /*d3860*/  STL [R1+0x274], R0 ;  /* 0x0002740001007387 */ /* 0x0003e80000100800 */
        /* <DEDUP_REMOVED lines=26> */
[----:B-1----:R-:W-:Y:S01]  /*d3a10*/  VIADD R0, R0, UR4 ;  /* 0x0000000400007c36 */ /* 0x002fe20008000000 */
[----:B------:R-:W-:Y:S01]  /*d3a20*/  ULDC UR4, c[0x0][0x248] ;  /* 0x0000920000047ab9 */ /* 0x000fe20000000800 */
[----:B--2---:R-:W-:-:S02]  /*d3a30*/  F2FP.SATFINITE.E5M2.F32.PACK_AB_MERGE_C R4, R4, R5, RZ ;  /* 0x000000050404723e */ /* 0x004fc400048060ff */
[----:B------:R-:W2:Y:S04]  /*d3a40*/  LDL.LU R5, [R1+0x6c0] ;  /* 0x0006c00001057983 */ /* 0x000ea80000300800 */
[----:B------:R0:W-:Y:S01]  /*d3a50*/  STL [R1+0x2ba8], R4 ;  /* 0x002ba80401007387 */ /* 0x0001e20000100800 */
[----:B---3--:R-:W-:-:S03]  /*d3a60*/  F2FP.SATFINITE.E5M2.F32.PACK_AB_MERGE_C R9, R31, R32, RZ ;  /* 0x000000201f09723e */ /* 0x008fc600048060ff */
[----:B0-----:R-:W2:Y:S04]  /*d3a70*/  LDL.LU R4, [R1+0x6c4] ;  /* 0x0006c40001047983 */ /* 0x001ea80000300800 */
[----:B------:R-:W-:Y:S04]  /*d3a80*/  STL [R1+0x278], R0 ;  /* 0x0002780001007387 */ /* 0x000fe80000100800 */
[----:B------:R4:W-:Y:S02]  /*d3a90*/  STL [R1+0x2b94], R9 ;  /* 0x002b940901007387 */ /* 0x0009e40000100800 */
[----:B----4-:R-:W-:Y:S01]  /*d3aa0*/  F2FP.SATFINITE.E5M2.F32.PACK_AB_MERGE_C R9, R29, R30, RZ ;  /* 0x0000001e1d09723e */ /* 0x010fe200048060ff */
[----:B------:R-:W-:Y:S01]  /*d3ab0*/  VIADD R0, R0, UR4 ;  /* 0x0000000400007c36 */ /* 0x000fe20008000000 */
[----:B-----5:R-:W-:Y:S01]  /*d3ac0*/  F2FP.SATFINITE.E5M2.F32.PACK_AB_MERGE_C R27, R27, R28, RZ ;  /* 0x0000001c1b1b723e */ /* 0x020fe200048060ff */
[----:B------:R-:W-:-:S02]  /*d3ad0*/  ULDC UR4, c[0x0][0x248] ;  /* 0x0000920000047ab9 */ /* 0x000fc40000000800 */
[----:B------:R0:W-:Y:S04]  /*d3ae0*/  STL [R1+0x2b90], R9 ;  /* 0x002b900901007387 */ /* 0x0001e80000100800 */
[----:B------:R-:W-:Y:S01]  /*d3af0*/  STL [R1+0x2b7c], R27 ;  /* 0x002b7c1b01007387 */ /* 0x000fe20000100800 */
[----:B0-----:R-:W-:-:S03]  /*d3b00*/  F2FP.SATFINITE.E5M2.F32.PACK_AB_MERGE_C R9, R25, R26, RZ ;  /* 0x0000001a1909723e */ /* 0x001fc600048060ff */
[----:B------:R0:W-:Y:S01]  /*d3b10*/  STL [R1+0x27c], R0 ;  /* 0x00027c0001007387 */ /* 0x0001e20000100800 */
[----:B------:R-:W-:-:S03]  /*d3b20*/  F2FP.SATFINITE.E5M2.F32.PACK_AB_MERGE_C R23, R23, R24, RZ ;  /* 0x000000181717723e */ /* 0x000fc600048060ff */
[----:B------:R1:W-:Y:S01]  /*d3b30*/  STL [R1+0x2b78], R9 ;  /* 0x002b780901007387 */ /* 0x0003e20000100800 */
[----:B0-----:R-:W-:Y:S01]  /*d3b40*/  VIADD R0, R0, UR4 ;  /* 0x0000000400007c36 */ /* 0x001fe20008000000 */
[----:B------:R-:W-:Y:S01]  /*d3b50*/  ULDC UR4, c[0x0][0x248] ;  /* 0x0000920000047ab9 */ /* 0x000fe20000000800 */
[----:B-1----:R-:W-:Y:S01]  /*d3b60*/  F2FP.SATFINITE.E5M2.F32.PACK_AB_MERGE_C R9, R21, R22, RZ ;  /* 0x000000161509723e */ /* 0x002fe200048060ff */
[----:B------:R-:W-:Y:S01]  /*d3b70*/  STL [R1+0x2b6c], R23 ;  /* 0x002b6c1701007387 */ /* 0x000fe20000100800 */
[----:B------:R-:W-:-:S03]  /*d3b80*/  F2FP.SATFINITE.E5M2.F32.PACK_AB_MERGE_C R19, R19, R20, RZ ;  /* 0x000000141313723e */ /* 0x000fc600048060ff */
[----:B------:R0:W-:Y:S04]  /*d3b90*/  STL [R1+0x290], R0 ;  /* 0x0002900001007387 */ /* 0x0001e80000100800 */
        /* <DEDUP_REMOVED lines=8> */
[----:B0-----:R-:W-:-:S03]  /*d3c20*/  VIADD R0, R0, UR4 ;  /* 0x0000000400007c36 */ /* 0x001fc60008000000 */
[----:B------:R-:W-:Y:S01]  /*d3c30*/  STL [R1+0x2b48], R15 ;  /* 0x002b480f01007387 */ /* 0x000fe20000100800 */
[----:B------:R-:W-:Y:S01]  /*d3c40*/  ULDC UR4, c[0x0][0x248] ;  /* 0x0000920000047ab9 */ /* 0x000fe20000000800 */
[----:B-1----:R-:W-:Y:S02]  /*d3c50*/  F2FP.SATFINITE.E5M2.F32.PACK_AB_MERGE_C R9, R13, R14, RZ ;  /* 0x0000000e0d09723e */ /* 0x002fe400048060ff */
[----:B------:R0:W-:Y:S04]  /*d3c60*/  STL [R1+0x298], R0 ;  /* 0x0002980001007387 */ /* 0x0001e80000100800 */
[----:B------:R1:W-:Y:S01]  /*d3c70*/  STL [R1+0x2b44], R9 ;  /* 0x002b440901007387 */ /* 0x0003e20000100800 */
[----:B------:R-:W-:Y:S01]  /*d3c80*/  F2FP.SATFINITE.E5M2.F32.PACK_AB_MERGE_C R8, R8, R10, RZ ;  /* 0x0000000a0808723e */ /* 0x000fe200048060ff */
[----:B0-----:R-:W-:Y:S01]  /*d3c90*/  VIADD R0, R0, UR4 ;  /* 0x0000000400007c36 */ /* 0x001fe20008000000 */
[----:B------:R-:W-:Y:S01]  /*d3ca0*/  ULDC UR4, c[0x0][0x248] ;  /* 0x0000920000047ab9 */ /* 0x000fe20000000800 */
[----:B-1----:R-:W-:-:S02]  /*d3cb0*/  F2FP.SATFINITE.E5M2.F32.PACK_AB_MERGE_C R9, R11, R12, RZ ;  /* 0x0000000c0b09723e */ /* 0x002fc400048060ff */
[----:B------:R-:W-:-:S03]  /*d3cc0*/  F2FP.SATFINITE.E5M2.F32.PACK_AB_MERGE_C R6, R6, R7, RZ ;  /* 0x000000070606723e */ /* 0x000fc600048060ff */
[----:B------:R-:W-:Y:S01]  /*d3cd0*/  STL [R1+0x2b38], R9 ;  /* 0x002b380901007387 */ /* 0x000fe20000100800 */
[----:B------:R-:W-:-:S03]  /*d3ce0*/  F2FP.SATFINITE.E5M2.F32.PACK_AB_MERGE_C R2, R2, R3, RZ ;  /* 0x000000030202723e */ /* 0x000fc600048060ff */
[----:B------:R0:W-:Y:S04]  /*d3cf0*/  STL [R1+0x29c], R0 ;  /* 0x00029c0001007387 */ /* 0x0001e80000100800 */
[----:B------:R-:W-:Y:S01]  /*d3d00*/  STL [R1+0x2b30], R8 ;  /* 0x002b300801007387 */ /* 0x000fe20000100800 */
[----:B0-----:R-:W-:-:S03]  /*d3d10*/  VIADD R0, R0, UR4 ;  /* 0x0000000400007c36 */ /* 0x001fc60008000000 */
[----:B------:R-:W-:Y:S01]  /*d3d20*/  STL [R1+0x2b0c], R6 ;  /* 0x002b0c0601007387 */ /* 0x000fe20000100800 */
[----:B------:R-:W-:-:S03]  /*d3d30*/  ULDC UR4, c[0x0][0x248] ;  /* 0x0000920000047ab9 */ /* 0x000fc60000000800 */
[----:B------:R-:W-:Y:S04]  /*d3d40*/  STL [R1+0x2b0], R0 ;  /* 0x0002b00001007387 */ /* 0x000fe80000100800 */
[----:B------:R-:W3:Y:S04]  /*d3d50*/  LDL.LU R3, [R1+0x6c8] ;  /* 0x0006c80001037983 */ /* 0x000ee80000300800 */
[----:B------:R0:W-:Y:S04]  /*d3d60*/  STL [R1+0x2b08], R2 ;  /* 0x002b080201007387 */ /* 0x0001e80000100800 */
[----:B0-----:R-:W3:Y:S01]  /*d3d70*/  LDL.LU R2, [R1+0x6cc] ;  /* 0x0006cc0001027983 */ /* 0x001ee20000300800 */
[----:B------:R-:W-:Y:S01]  /*d3d80*/  VIADD R0, R0, UR4 ;  /* 0x0000000400007c36 */ /* 0x000fe20008000000 */
[----:B------:R-:W-:-:S02]  /*d3d90*/  ULDC UR4, c[0x0][0x248] ;  /* 0x0000920000047ab9 */ /* 0x000fc40000000800 */
[----:B------:R-:W4:Y:S04]  /*d3da0*/  LDL.LU R32, [R1+0x6e0] ;  /* 0x0006e00001207983 */ /* 0x000f280000300800 */
[----:B------:R-:W4:Y:S01]  /*d3db0*/  LDL.LU R31, [R1+0x6e4] ;  /* 0x0006e400011f7983 */ /* 0x000f220000300800 */
[----:B--2---:R-:W-:-:S05]  /*d3dc0*/  F2FP.SATFINITE.E5M2.F32.PACK_AB_MERGE_C R4, R4, R5, RZ ;  /* 0x000000050404723e */ /* 0x004fca00048060ff */
[----:B------:R-:W-:Y:S04]  /*d3dd0*/  STL [R1+0x2af4], R4 ;  /* 0x002af40401007387 */ /* 0x000fe80000100800 */
[----:B------:R0:W-:Y:S04]  /*d3de0*/  STL [R1+0x2b4], R0 ;  /* 0x0002b40001007387 */ /* 0x0001e80000100800 */
        /* <DEDUP_REMOVED lines=23> */
[----:B------:R-:W-:-:S02]  /*d3f60*/  ULDC UR4, c[0x0][0x248] ;  /* 0x0000920000047ab9 */ /* 0x000fc40000000800 */
[----:B------:R-:W5:Y:S04]  /*d3f70*/  LDL.LU R5, [R1+0x790] ;  /* 0x0007900001057983 */ /* 0x000f680000300800 */
[----:B------:R-:W5:Y:S04]  /*d3f80*/  LDL.LU R4, [R1+0x794] ;  /* 0x0007940001047983 */ /* 0x000f680000300800 */
[----:B------:R-:W5:Y:S01]  /*d3f90*/  LDL.LU R7, [R1+0x798] ;  /* 0x0007980001077983 */ /* 0x000f620000300800 */
[----:B---3--:R-:W-:-:S05]  /*d3fa0*/  F2FP.SATFINITE.E5M2.F32.PACK_AB_MERGE_C R2, R2, R3, RZ ;  /* 0x000000030202723e */ /* 0x008fca00048060ff */
[----:B------:R0:W-:Y:S04]  /*d3fb0*/  STL [R1+0x2af0], R2 ;  /* 0x002af00201007387 */ /* 0x0001e80000100800 */
[----:B------:R-:W3:Y:S04]  /*d3fc0*/  LDL.LU R6, [R1+0x79c] ;  /* 0x00079c0001067983 */ /* 0x000ee80000300800 */
[----:B------:R-:W3:Y:S04]  /*d3fd0*/  LDL.LU R3, [R1+0x7b0] ;  /* 0x0007b00001037983 */ /* 0x000ee80000300800 */
[----:B------:R1:W-:Y:S04]  /*d3fe0*/  STL [R1+0x2b8], R0 ;  /* 0x0002b80001007387 */ /* 0x0003e80000100800 */
[----:B0-----:R-:W3:Y:S01]  /*d3ff0*/  LDL.LU R2, [R1+0x7b4] ;  /* 0x0007b40001027983 */ /* 0x001ee20000300800 */
[----:B----4-:R-:W-:-:S05]  /*d4000*/  F2FP.SATFINITE.E5M2.F32.PACK_AB_MERGE_C R31, R31, R32, RZ ;  /* 0x000000201f1f723e */ /* 0x010fca00048060ff */
[----:B------:R-:W-:Y:S01]  /*d4010*/  STL [R1+0x2adc], R31 ;  /* 0x002adc1f01007387 */ /* 0x000fe20000100800 */
[----:B-1----:R-:W-:Y:S01]  /*d4020*/  VIADD R0, R0, UR4 ;  /* 0x0000000400007c36 */ /* 0x002fe20008000000 */
[----:B------:R-:W-:Y:S01]  /*d4030*/  ULDC UR4, c[0x0][0x248] ;  /* 0x0000920000047ab9 */ /* 0x000fe20000000800 */
[----:B--2---:R-:W-:-:S05]  /*d4040*/  F2FP.SATFINITE.E5M2.F32.PACK_AB_MERGE_C R9, R29, R30, RZ ;  /* 0x0000001e1d09723e */ /* 0x004fca00048060ff */
[----:B------:R0:W-:Y:S01]  /*d4050*/  STL [R1+0x2ad8], R9 ;  /* 0x002ad80901007387 */ /* 0x0001e20000100800 */
[----:B-----5:R-:W-:-:S05]  /*d4060*/  F2FP.SATFINITE.E5M2.F32.PACK_AB_MERGE_C R27, R27, R28, RZ ;  /* 0x0000001c1b1b723e */ /* 0x020fca00048060ff */
[----:B------:R-:W-:Y:S01]  /*d4070*/  STL [R1+0x2ac4], R27 ;  /* 0x002ac41b01007387 */ /* 0x000fe20000100800 */
[----:B0-----:R-:W-:-:S03]  /*d4080*/  F2FP.SATFINITE.E5M2.F32.PACK_AB_MERGE_C R9, R25, R26, RZ ;  /* 0x0000001a1909723e */ /* 0x001fc600048060ff */
        /* <DEDUP_REMOVED lines=28> */
[----:B------:R0:W-:Y:S04]  /*d4250*/  STL [R1+0x2dc], R0 ;  /* 0x0002dc0001007387 */ /* 0x0001e80000100800 */
[----:B------:R1:W-:Y:S01]  /*d4260*/  STL [R1+0x2a74], R8 ;  /* 0x002a740801007387 */ /* 0x0003e20000100800 */
[----:B0-----:R-:W-:Y:S01]  /*d4270*/  VIADD R0, R0, UR4 ;  /* 0x0000000400007c36 */ /* 0x001fe20008000000 */
[----:B------:R-:W-:Y:S01]  /*d4280*/  ULDC UR4, c[0x0][0x248] ;  /* 0x0000920000047ab9 */ /* 0x000fe20000000800 */
[----:B-1----:R-:W-:-:S02]  /*d4290*/  F2FP.SATFINITE.E5M2.F32.PACK_AB_MERGE_C R8, R4, R5, RZ ;  /* 0x000000050408723e */ /* 0x002fc400048060ff */
[----:B------:R-:W2:Y:S04]  /*d42a0*/  LDL.LU R5, [R1+0x7b8] ;  /* 0x0007b80001057983 */ /* 0x000ea80000300800 */
[----:B------:R-:W2:Y:S04]  /*d42b0*/  LDL.LU R4, [R1+0x7bc] ;  /* 0x0007bc0001047983 */ /* 0x000ea80000300800 */
[----:B------:R-:W-:Y:S04]  /*d42c0*/  STL [R1+0x2a5c], R8 ;  /* 0x002a5c0801007387 */ /* 0x000fe80000100800 */
[----:B------:R0:W-:Y:S02]  /*d42d0*/  STL [R1+0x2f0], R0 ;  /* 0x0002f00001007387 */ /* 0x0001e40000100800 */
[----:B0-----:R-:W-:Y:S01]  /*d42e0*/  VIADD R0, R0, UR4 ;  /* 0x0000000400007c36 */ /* 0x001fe20008000000 */
[----:B------:R-:W-:Y:S01]  /*d42f0*/  ULDC UR4, c[0x0][0x248] ;  /* 0x0000920000047ab9 */ /* 0x000fe20000000800 */
[----:B---3--:R-:W-:-:S05]  /*d4300*/  F2FP.SATFINITE.E5M2.F32.PACK_AB_MERGE_C R6, R6, R7, RZ ;  /* 0x000000070606723e */ /* 0x008fca00048060ff */
[----:B------:R-:W-:Y:S04]  /*d4310*/  STL [R1+0x2a58], R6 ;  /* 0x002a580601007387 */ /* 0x000fe80000100800 */
[----:B------:R-:W3:Y:S01]  /*d4320*/  LDL.LU R32, [R1+0x7f0] ;  /* 0x0007f00001207983 */ /* 0x000ee20000300800 */
[----:B------:R-:W-:-:S03]  /*d4330*/  F2FP.SATFINITE.E5M2.F32.PACK_AB_MERGE_C R2, R2, R3, RZ ;  /* 0x000000030202723e */ /* 0x000fc600048060ff */
[----:B------:R-:W3:Y:S04]  /*d4340*/  LDL.LU R31, [R1+0x7f4] ;  /* 0x0007f400011f7983 */ /* 0x000ee80000300800 */
[----:B------:R0:W-:Y:S04]  /*d4350*/  STL [R1+0x2a44], R2 ;  /* 0x002a440201007387 */ /* 0x0001e80000100800 */
        /* <DEDUP_REMOVED lines=24> */
[----:B------:R-:W-:-:S02]  /*d44e0*/  ULDC UR4, c[0x0][0x248] ;  /* 0x0000920000047ab9 */ /* 0x000fc40000000800 */
[----:B------:R-:W5:Y:S01]  /*d44f0*/  LDL.LU R10, [R1+0x8b0] ;  /* 0x0008b000010a7983 */ /* 0x000f620000300800 */
[----:B--2---:R-:W-:-:S05]  /*d4500*/  F2FP.SATFINITE.E5M2.F32.PACK_AB_MERGE_C R4, R4, R5, RZ ;  /* 0x000000050404723e */ /* 0x004fca00048060ff */
[----:B------:R-:W-:Y:S04]  /*d4510*/  STL [R1+0x2a40], R4 ;  /* 0x002a400401007387 */ /* 0x000fe80000100800 */
[----:B------:R-:W2:Y:S04]  /*d4520*/  LDL.LU R8, [R1+0x8b4] ;  /* 0x0008b40001087983 */ /* 0x000ea80000300800 */
[----:B------:R-:W2:Y:S04]  /*d4530*/  LDL.LU R7, [R1+0x8b8] ;  /* 0x0008b80001077983 */ /* 0x000ea80000300800 */
[----:B------:R0:W-:Y:S04]  /*d4540*/  STL [R1+0x2f8], R0 ;  /* 0x0002f80001007387 */ /* 0x0001e80000100800 */
[----:B------:R-:W2:Y:S04]  /*d4550*/  LDL.LU R6, [R1+0x8bc] ;  /* 0x0008bc0001067983 */ /* 0x000ea80000300800 */
[----:B------:R-:W2:Y:S01]  /*d4560*/  LDL.LU R5, [R1+0x8e0] ;  /* 0x0008e00001057983 */ /* 0x000ea20000300800 */
[----:B0-----:R-:W-:Y:S01]  /*d4570*/  VIADD R0, R0, UR4 ;  /* 0x0000000400007c36 */ /* 0x001fe20008000000 */
[----:B------:R-:W-:-:S02]  /*d4580*/  ULDC UR4, c[0x0][0x248] ;  /* 0x0000920000047ab9 */ /* 0x000fc40000000800 */
[----:B------:R-:W2:Y:S01]  /*d4590*/  LDL.LU R4, [R1+0x8e4] ;  /* 0x0008e40001047983 */ /* 0x000ea20000300800 */
[----:B---3--:R-:W-:-:S05]  /*d45a0*/  F2FP.SATFINITE.E5M2.F32.PACK_AB_MERGE_C R31, R31, R32, RZ ;  /* 0x000000201f1f723e */ /* 0x008fca00048060ff */
[----:B------:R-:W-:Y:S04]  /*d45b0*/  STL [R1+0x2a2c], R31 ;  /* 0x002a2c1f01007387 */ /* 0x000fe80000100800 */
[----:B------:R0:W-:Y:S01]  /*d45c0*/  STL [R1+0x2fc], R0 ;  /* 0x0002fc0001007387 */ /* 0x0001e20000100800 */
[----:B----4-:R-:W-:-:S05]  /*d45d0*/  F2FP.SATFINITE.E5M2.F32.PACK_AB_MERGE_C R9, R29, R30, RZ ;  /* 0x0000001e1d09723e */ /* 0x010fca00048060ff */
[----:B------:R1:W-:Y:S01]  /*d45e0*/  STL [R1+0x2a28], R9 ;  /* 0x002a280901007387 */ /* 0x0003e20000100800 */
[----:B-----5:R-:W-:Y:S01]  /*d45f0*/  F2FP.SATFINITE.E5M2.F32.PACK_AB_MERGE_C R27, R27, R28, RZ ;  /* 0x0000001c1b1b723e */ /* 0x020fe200048060ff */
[----:B0-----:R-:W-:Y:S01]  /*d4600*/  VIADD R0, R0, UR4 ;  /* 0x0000000400007c36 */ /* 0x001fe20008000000 */
[----:B------:R-:W-:Y:S01]  /*d4610*/  ULDC UR4, c[0x0][0x248] ;  /* 0x0000920000047ab9 */ /* 0x000fe20000000800 */
[----:B-1----:R-:W-:Y:S02]  /*d4620*/  F2FP.SATFINITE.E5M2.F32.PACK_AB_MERGE_C R9, R25, R26, RZ ;  /* 0x0000001a1909723e */ /* 0x002fe400048060ff */
[----:B------:R-:W-:Y:S04]  /*d4630*/  STL [R1+0x2a14], R27 ;  /* 0x002a141b01007387 */ /* 0x000fe80000100800 */
[----:B------:R0:W-:Y:S01]  /*d4640*/  STL [R1+0x2a10], R9 ;  /* 0x002a100901007387 */ /* 0x0001e20000100800 */
[----:B------:R-:W-:-:S05]  /*d4650*/  F2FP.SATFINITE.E5M2.F32.PACK_AB_MERGE_C R23, R23, R24, RZ ;  /* 0x000000181717723e */ /* 0x000fca00048060ff */
        /* <DEDUP_REMOVED lines=23> */
[----:B------:R-:W-:Y:S04]  /*d47d0*/  STL [R1+0x31c], R0 ;  /* 0x00031c0001007387 */ /* 0x000fe80000100800 */
[----:B------:R-:W3:Y:S04]  /*d47e0*/  LDL.LU R3, [R1+0x8e8] ;  /* 0x0008e80001037983 */ /* 0x000ee80000300800 */
[----:B------:R0:W-:Y:S04]  /*d47f0*/  STL [R1+0x29cc], R2 ;  /* 0x0029cc0201007387 */ /* 0x0001e80000100800 */
[----:B0-----:R-:W3:Y:S01]  /*d4800*/  LDL.LU R2, [R1+0x8ec] ;  /* 0x0008ec0001027983 */ /* 0x001ee20000300800 */
[----:B------:R-:W-:Y:S01]  /*d4810*/  VIADD R0, R0, UR4 ;  /* 0x0000000400007c36 */ /* 0x000fe20008000000 */
[----:B------:R-:W-:Y:S01]  /*d4820*/  ULDC UR4, c[0x0][0x248] ;  /* 0x0000920000047ab9 */ /* 0x000fe20000000800 */
[----:B--2---:R-:W-:-:S05]  /*d4830*/  F2FP.SATFINITE.E5M2.F32.PACK_AB_MERGE_C R8, R8, R10, RZ ;  /* 0x0000000a0808723e */ /* 0x004fca00048060ff */
[----:B------:R-:W-:Y:S04]  /*d4840*/  STL [R1+0x29c0], R8 ;  /* 0x0029c00801007387 */ /* 0x000fe80000100800 */
[----:B------:R0:W-:Y:S01]  /*d4850*/  STL [R1+0x330], R0 ;  /* 0x0003300001007387 */ /* 0x0001e20000100800 */
[----:B------:R-:W-:-:S05]  /*d4860*/  F2FP.SATFINITE.E5M2.F32.PACK_AB_MERGE_C R6, R6, R7, RZ ;  /* 0x000000070606723e */ /* 0x000fca00048060ff */
[----:B------:R-:W-:Y:S01]  /*d4870*/  STL [R1+0x29bc], R6 ;  /* 0x0029bc0601007387 */ /* 0x000fe20000100800 */
[----:B0-----:R-:W-:Y:S01]  /*d4880*/  VIADD R0, R0, UR4 ;  /* 0x0000000400007c36 */ /* 0x001fe20008000000 */
[----:B------:R-:W-:Y:S02]  /*d4890*/  F2FP.SATFINITE.E5M2.F32.PACK_AB_MERGE_C R4, R4, R5, RZ ;  /* 0x000000050404723e */ /* 0x000fe400048060ff */
[----:B------:R-:W2:Y:S01]  /*d48a0*/  LDL.LU R32, [R1+0x900] ;  /* 0x0009000001207983 */ /* 0x000ea20000300800 */
[----:B------:R-:W-:-:S03]  /*d48b0*/  ULDC UR4, c[0x0][0x248] ;  /* 0x0000920000047ab9 */ /* 0x000fc60000000800 */
[----:B------:R-:W2:Y:S04]  /*d48c0*/  LDL.LU R31, [R1+0x904] ;  /* 0x00090400011f7983 */ /* 0x000ea80000300800 */
[----:B------:R-:W-:Y:S04]  /*d48d0*/  STL [R1+0x29a4], R4 ;  /* 0x0029a40401007387 */ /* 0x000fe80000100800 */
        /* <DEDUP_REMOVED lines=29> */
[----:B------:R-:W3:Y:S04]  /*d4ab0*/  LDL.LU R8, [R1+0x1214] ;  /* 0x0012140001087983 */ /* 0x000ee80000300800 */
[----:B------:R-:W3:Y:S04]  /*d4ac0*/  LDL.LU R7, [R1+0x1218] ;  /* 0x0012180001077983 */ /* 0x000ee80000300800 */
[----:B------:R-:W3:Y:S04]  /*d4ad0*/  LDL.LU R6, [R1+0x121c] ;  /* 0x00121c0001067983 */ /* 0x000ee80000300800 */
[----:B------:R-:W3:Y:S04]  /*d4ae0*/  LDL.LU R3, [R1+0x1200] ;  /* 0x0012000001037983 */ /* 0x000ee80000300800 */
[----:B0-----:R-:W3:Y:S01]  /*d4af0*/  LDL.LU R2, [R1+0x1204] ;  /* 0x0012040001027983 */ /* 0x001ee20000300800 */
[----:B-1----:R-:W-:Y:S01]  /*d4b00*/  VIADD R0, R0, UR4 ;  /* 0x0000000400007c36 */ /* 0x002fe20008000000 */
[----:B------:R-:W-:Y:S01]  /*d4b10*/  ULDC UR4, c[0x0][0x248] ;  /* 0x0000920000047ab9 */ /* 0x000fe20000000800 */
[----:B--2---:R-:W-:-:S05]  /*d4b20*/  F2FP.SATFINITE.E5M2.F32.PACK_AB_MERGE_C R31, R31, R32, RZ ;  /* 0x000000201f1f723e */ /* 0x004fca00048060ff */
[----:B------:R-:W-:Y:S01]  /*d4b30*/  STL [R1+0x2990], R31 ;  /* 0x0029901f01007387 */ /* 0x000fe20000100800 */
[----:B----4-:R-:W-:-:S05]  /*d4b40*/  F2FP.SATFINITE.E5M2.F32.PACK_AB_MERGE_C R9, R29, R30, RZ ;  /* 0x0000001e1d09723e */ /* 0x010fca00048060ff */
        /* <DEDUP_REMOVED lines=30> */
[----:B------:R-:W2:Y:S04]  /*d4d30*/  LDL.LU R5, [R1+0x1208] ;  /* 0x0012080001057983 */ /* 0x000ea80000300800 */
[----:B------:R-:W2:Y:S04]  /*d4d40*/  LDL.LU R4, [R1+0x120c] ;  /* 0x00120c0001047983 */ /* 0x000ea80000300800 */
[----:B------:R-:W-:Y:S04]  /*d4d50*/  STL [R1+0x2938], R9 ;  /* 0x0029380901007387 */ /* 0x000fe80000100800 */
[----:B------:R0:W-:Y:S02]  /*d4d60*/  STL [R1+0x35c], R0 ;  /* 0x00035c0001007387 */ /* 0x0001e40000100800 */
[----:B0-----:R-:W-:Y:S01]  /*d4d70*/  VIADD R0, R0, UR4 ;  /* 0x0000000400007c36 */ /* 0x001fe20008000000 */
[----:B------:R-:W-:Y:S01]  /*d4d80*/  ULDC UR4, c[0x0][0x248] ;  /* 0x0000920000047ab9 */ /* 0x000fe20000000800 */
[----:B---3--:R-:W-:-:S05]  /*d4d90*/  F2FP.SATFINITE.E5M2.F32.PACK_AB_MERGE_C R9, R11, R12, RZ ;  /* 0x0000000c0b09723e */ /* 0x008fca00048060ff */
[----:B------:R-:W-:Y:S01]  /*d4da0*/  STL [R1+0x2934], R9 ;  /* 0x0029340901007387 */ /* 0x000fe20000100800 */
[----:B------:R-:W-:-:S05]  /*d4db0*/  F2FP.SATFINITE.E5M2.F32.PACK_AB_MERGE_C R8, R8, R10, RZ ;  /* 0x0000000a0808723e */ /* 0x000fca00048060ff */
[----:B------:R-:W-:Y:S01]  /*d4dc0*/  STL [R1+0x292c], R8 ;  /* 0x00292c0801007387 */ /* 0x000fe20000100800 */
[----:B------:R-:W-:-:S03]  /*d4dd0*/  F2FP.SATFINITE.E5M2.F32.PACK_AB_MERGE_C R6, R6, R7, RZ ;  /* 0x000000070606723e */ /* 0x000fc600048060ff */
[----:B------:R0:W-:Y:S04]  /*d4de0*/  STL [R1+0x440], R0 ;  /* 0x0004400001007387 */ /* 0x0001e80000100800 */
[----:B------:R-:W-:Y:S01]  /*d4df0*/  STL [R1+0x2928], R6 ;  /* 0x0029280601007387 */ /* 0x000fe20000100800 */
[----:B------:R-:W-:-:S03]  /*d4e00*/  F2FP.SATFINITE.E5M2.F32.PACK_AB_MERGE_C R2, R2, R3, RZ ;  /* 0x000000030202723e */ /* 0x000fc600048060ff */
[----:B------:R-:W3:Y:S01]  /*d4e10*/  LDL.LU R32, [R1+0x1190] ;  /* 0x0011900001207983 */ /* 0x000ee20000300800 */
[----:B0-----:R-:W-:Y:S01]  /*d4e20*/  VIADD R0, R0, UR4 ;  /* 0x0000000400007c36 */ /* 0x001fe20008000000 */
[----:B------:R-:W-:Y:S02]  /*d4e30*/  ULDC UR4, c[0x0][0x248] ;  /* 0x0000920000047ab9 */ /* 0x000fe40000000800 */
        /* <DEDUP_REMOVED lines=30> */
[----:B------:R-:W2:Y:S04]  /*d5020*/  LDL.LU R10, [R1+0x1130] ;  /* 0x00113000010a7983 */ /* 0x000ea80000300800 */
[----:B------:R-:W2:Y:S04]  /*d5030*/  LDL.LU R8, [R1+0x1134] ;  /* 0x0011340001087983 */ /* 0x000ea80000300800 */
[----:B------:R-:W2:Y:S04]  /*d5040*/  LDL.LU R7, [R1+0x1138] ;  /* 0x0011380001077983 */ /* 0x000ea80000300800 */
[----:B------:R-:W2:Y:S01]  /*d5050*/  LDL.LU R6, [R1+0x113c] ;  /* 0x00113c0001067983 */ /* 0x000ea20000300800 */
[----:B0-----:R-:W-:Y:S01]  /*d5060*/  VIADD R0, R0, UR4 ;  /* 0x0000000400007c36 */ /* 0x001fe20008000000 */
[----:B------:R-:W-:-:S02]  /*d5070*/  ULDC UR4, c[0x0][0x248] ;  /* 0x0000920000047ab9 */ /* 0x000fc40000000800 */
[----:B------:R-:W2:Y:S04]  /*d5080*/  LDL.LU R5, [R1+0x1120] ;  /* 0x0011200001057983 */ /* 0x000ea80000300800 */
[----:B------:R-:W2:Y:S01]  /*d5090*/  LDL.LU R4, [R1+0x1124] ;  /* 0x0011240001047983 */ /* 0x000ea20000300800 */
[----:B---3--:R-:W-:-:S05]  /*d50a0*/  F2FP.SATFINITE.E5M2.F32.PACK_AB_MERGE_C R31, R31, R32, RZ ;  /* 0x000000201f1f723e */ /* 0x008fca00048060ff */
        /* <DEDUP_REMOVED lines=36> */
[----:B------:R-:W-:Y:S01]  /*d52f0*/  F2FP.SATFINITE.E5M2.F32.PACK_AB_MERGE_C R9, R11, R12, RZ ;  /* 0x0000000c0b09723e */ /* 0x000fe200048060ff */
[----:B0-----:R-:W-:Y:S01]  /*d5300*/  VIADD R0, R0, UR4 ;  /* 0x0000000400007c36 */ /* 0x001fe20008000000 */
[----:B------:R-:W-:-:S03]  /*d5310*/  F2FP.SATFINITE.E5M2.F32.PACK_AB_MERGE_C R8, R8, R10, RZ ;  /* 0x0000000a0808723e */ /* 0x000fc600048060ff */
[----:B------:R-:W-:Y:S01]  /*d5320*/  STL [R1+0x2d18], R9 ;  /* 0x002d180901007387 */ /* 0x000fe20000100800 */
[----:B------:R-:W-:-:S03]  /*d5330*/  ULDC UR4, c[0x0][0x248] ;  /* 0x0000920000047ab9 */ /* 0x000fc60000000800 */
[----:B------:R-:W-:Y:S01]  /*d5340*/  STL [R1+0x2d0c], R8 ;  /* 0x002d0c0801007387 */ /* 0x000fe20000100800 */
[----:B------:R-:W-:-:S03]  /*d5350*/  F2FP.SATFINITE.E5M2.F32.PACK_AB_MERGE_C R6, R6, R7, RZ ;  /* 0x000000070606723e */ /* 0x000fc600048060ff */
[----:B------:R0:W-:Y:S04]  /*d5360*/  STL [R1+0x480], R0 ;  /* 0x0004800001007387 */ /* 0x0001e80000100800 */
[----:B------:R-:W-:Y:S01]  /*d5370*/  STL [R1+0x2d84], R6 ;  /* 0x002d840601007387 */ /* 0x000fe20000100800 */
[----:B------:R-:W-:-:S03]  /*d5380*/  F2FP.SATFINITE.E5M2.F32.PACK_AB_MERGE_C R4, R4, R5, RZ ;  /* 0x000000050404723e */ /* 0x000fc600048060ff */
[----:B------:R-:W2:Y:S01]  /*d5390*/  LDL.LU R32, [R1+0x1110] ;  /* 0x0011100001207983 */ /* 0x000ea20000300800 */
[----:B0-----:R-:W-:Y:S01]  /*d53a0*/  VIADD R0, R0, UR4 ;  /* 0x0000000400007c36 */ /* 0x001fe20008000000 */
[----:B------:R-:W-:Y:S02]  /*d53b0*/  ULDC UR4, c[0x0][0x248] ;  /* 0x0000920000047ab9 */ /* 0x000fe40000000800 */
        /* <DEDUP_REMOVED lines=71> */
[----:B------:R0:W-:Y:S01]  /*d5830*/  STL [R1+0x2d58], R9 ;  /* 0x002d580901007387 */ /* 0x0001e20000100800 */
[----:B------:R-:W-:-:S05]  /*d5840*/  F2FP.SATFINITE.E5M2.F32.PACK_AB_MERGE_C R13, R13, R14, RZ ;  /* 0x0000000e0d0d723e */ /* 0x000fca00048060ff */
[----:B------:R-:W-:Y:S01]  /*d5850*/  STL [R1+0x2c84], R13 ;  /* 0x002c840d01007387 */ /* 0x000fe20000100800 */
[----:B0-----:R-:W-:-:S03]  /*d5860*/  F2FP.SATFINITE.E5M2.F32.PACK_AB_MERGE_C R9, R11, R12, RZ ;  /* 0x0000000c0b09723e */ /* 0x001fc600048060ff */
[----:B------:R0:W-:Y:S01]  /*d5870*/  STL [R1+0x5fc], R0 ;  /* 0x0005fc0001007387 */ /* 0x0001e20000100800 */
[----:B------:R-:W-:Y:S01]  /*d5880*/  F2FP.SATFINITE.E5M2.F32.PACK_AB_MERGE_C R8, R8, R10, RZ ;  /* 0x0000000a0808723e */ /* 0x000fe200048060ff */
[----:B0-----:R-:W-:Y:S02]  /*d5890*/  VIADD R0, R0, UR4 ;  /* 0x0000000400007c36 */ /* 0x001fe40008000000 */
[----:B------:R-:W-:Y:S01]  /*d58a0*/  STL [R1+0x2c80], R9 ;  /* 0x002c800901007387 */ /* 0x000fe20000100800 */
[----:B------:R-:W-:Y:S01]  /*d58b0*/  ULDC UR4, c[0x0][0x248] ;  /* 0x0000920000047ab9 */ /* 0x000fe20000000800 */
[----:B------:R-:W-:Y:S02]  /*d58c0*/  F2FP.SATFINITE.E5M2.F32.PACK_AB_MERGE_C R6, R6, R7, RZ ;  /* 0x000000070606723e */ /* 0x000fe400048060ff */
[----:B------:R-:W-:Y:S04]  /*d58d0*/  STL [R1+0x2c64], R8 ;  /* 0x002c640801007387 */ /* 0x000fe80000100800 */
[----:B------:R0:W-:Y:S01]  /*d58e0*/  STL [R1+0x10c0], R0 ;  /* 0x0010c00001007387 */ /* 0x0001e20000100800 */
[----:B------:R-:W-:-:S03]  /*d58f0*/  F2FP.SATFINITE.E5M2.F32.PACK_AB_MERGE_C R2, R2, R3, RZ ;  /* 0x000000030202723e */ /* 0x000fc600048060ff */
[----:B------:R-:W-:Y:S04]  /*d5900*/  STL [R1+0x2da0], R6 ;  /* 0x002da00601007387 */ /* 0x000fe80000100800 */
        /* <DEDUP_REMOVED lines=24> */
[----:B------:R0:W-:Y:S04]  /*d5a90*/  STL [R1+0x2c60], R4 ;  /* 0x002c600401007387 */ /* 0x0001e80000100800 */
[----:B------:R-:W2:Y:S04]  /*d5aa0*/  LDL.LU R17, [R1+0x1054] ;  /* 0x0010540001117983 */ /* 0x000ea80000300800 */
[----:B------:R-:W2:Y:S04]  /*d5ab0*/  LDL.LU R16, [R1+0x1058] ;  /* 0x0010580001107983 */ /* 0x000ea80000300800 */
        /* <DEDUP_REMOVED lines=12> */
[----:B-1----:R-:W-:Y:S01]  /*d5b80*/  VIADD R0, R0, UR4 ;  /* 0x0000000400007c36 */ /* 0x002fe20008000000 */
[----:B------:R-:W-:Y:S01]  /*d5b90*/  ULDC UR4, c[0x0][0x248] ;  /* 0x0000920000047ab9 */ /* 0x000fe20000000800 */
        /* <DEDUP_REMOVED lines=33> */
[----:B------:R0:W-:Y:S01]  /*d5db0*/  STL [R1+0x2d70], R9 ;  /* 0x002d700901007387 */ /* 0x0001e20000100800 */
[----:B------:R-:W-:-:S03]  /*d5dc0*/  ULDC UR4, c[0x0][0x248] ;  /* 0x0000920000047ab9 */ /* 0x000fc60000000800 */
[----:B------:R-:W-:Y:S04]  /*d5dd0*/  STL [R1+0x2bd4], R13 ;  /* 0x002bd40d01007387 */ /* 0x000fe80000100800 */
[----:B------:R1:W-:Y:S01]  /*d5de0*/  STL [R1+0x105c], R0 ;  /* 0x00105c0001007387 */ /* 0x0003e20000100800 */
[----:B0-----:R-:W-:Y:S02]  /*d5df0*/  F2FP.SATFINITE.E5M2.F32.PACK_AB_MERGE_C R9, R11, R12, RZ ;  /* 0x0000000c0b09723e */ /* 0x001fe400048060ff */
[----:B------:R-:W-:Y:S01]  /*d5e00*/  F2FP.SATFINITE.E5M2.F32.PACK_AB_MERGE_C R8, R8, R10, RZ ;  /* 0x0000000a0808723e */ /* 0x000fe200048060ff */
[----:B-1----:R-:W-:Y:S02]  /*d5e10*/  VIADD R0, R0, UR4 ;  /* 0x0000000400007c36 */ /* 0x002fe40008000000 */
[----:B------:R-:W-:Y:S01]  /*d5e20*/  STL [R1+0x2bd0], R9 ;  /* 0x002bd00901007387 */ /* 0x000fe20000100800 */
[----:B------:R-:W-:Y:S01]  /*d5e30*/  ULDC UR4, c[0x0][0x248] ;  /* 0x0000920000047ab9 */ /* 0x000fe20000000800 */
[----:B------:R-:W-:-:S02]  /*d5e40*/  F2FP.SATFINITE.E5M2.F32.PACK_AB_MERGE_C R6, R6, R7, RZ ;  /* 0x000000070606723e */ /* 0x000fc400048060ff */
[----:B------:R-:W-:Y:S04]  /*d5e50*/  STL [R1+0x2bbc], R8 ;  /* 0x002bbc0801007387 */ /* 0x000fe80000100800 */
[----:B------:R0:W-:Y:S01]  /*d5e60*/  STL [R1+0x106c], R0 ;  /* 0x00106c0001007387 */ /* 0x0001e20000100800 */
[----:B------:R-:W-:-:S03]  /*d5e70*/  F2FP.SATFINITE.E5M2.F32.PACK_AB_MERGE_C R4, R4, R5, RZ ;  /* 0x000000050404723e */ /* 0x000fc600048060ff */
[----:B------:R1:W-:Y:S04]  /*d5e80*/  STL [R1+0x2db4], R6 ;  /* 0x002db40601007387 */ /* 0x0003e80000100800 */
        /* <DEDUP_REMOVED lines=17> */
[----:B-1----:R-:W5:Y:S01]  /*d5fa0*/  LDL.LU R6, [R1+0xfe4] ;  /* 0x000fe40001067983 */ /* 0x002f620000300800 */
[----:B0-----:R-:W-:Y:S01]  /*d5fb0*/  VIADD R0, R0, UR4 ;  /* 0x0000000400007c36 */ /* 0x001fe20008000000 */
[----:B------:R-:W-:-:S02]  /*d5fc0*/  ULDC UR4, c[0x0][0x248] ;  /* 0x0000920000047ab9 */ /* 0x000fc40000000800 */
        /* <DEDUP_REMOVED lines=35> */
[----:B------:R-:W-:Y:S04]  /*d6200*/  STL [R1+0x1000], R0 ;  /* 0x0010000001007387 */ /* 0x000fe80000100800 */
[----:B------:R0:W-:Y:S02]  /*d6210*/  STL [R1+0x2d88], R9 ;  /* 0x002d880901007387 */ /* 0x0001e40000100800 */
[----:B0-----:R-:W-:Y:S02]  /*d6220*/  F2FP.SATFINITE.E5M2.F32.PACK_AB_MERGE_C R9, R6, R7, RZ ;  /* 0x000000070609723e */ /* 0x001fe400048060ff */
[----:B------:R-:W2:Y:S04]  /*d6230*/  LDL.LU R7, [R1+0xfa8] ;  /* 0x000fa80001077983 */ /* 0x000ea80000300800 */
[----:B------:R-:W2:Y:S01]  /*d6240*/  LDL.LU R6, [R1+0xfac] ;  /* 0x000fac0001067983 */ /* 0x000ea20000300800 */
[----:B------:R-:W-:Y:S01]  /*d6250*/  VIADD R0, R0, UR4 ;  /* 0x0000000400007c36 */ /* 0x000fe20008000000 */
[----:B------:R-:W-:-:S02]  /*d6260*/  ULDC UR4, c[0x0][0x248] ;  /* 0x0000920000047ab9 */ /* 0x000fc40000000800 */
        /* <DEDUP_REMOVED lines=12> */
[----:B------:R0:W-:Y:S01]  /*d6330*/  STL [R1+0x2d78], R9 ;  /* 0x002d780901007387 */ /* 0x0001e20000100800 */
[----:B------:R-:W-:-:S03]  /*d6340*/  ULDC UR4, c[0x0][0x248] ;  /* 0x0000920000047ab9 */ /* 0x000fc60000000800 */
[----:B------:R-:W-:Y:S04]  /*d6350*/  STL [R1+0x2b24], R13 ;  /* 0x002b240d01007387 */ /* 0x000fe80000100800 */
[----:B------:R1:W-:Y:S01]  /*d6360*/  STL [R1+0x10d8], R0 ;  /* 0x0010d80001007387 */ /* 0x0003e20000100800 */
[----:B0-----:R-:W-:Y:S02]  /*d6370*/  F2FP.SATFINITE.E5M2.F32.PACK_AB_MERGE_C R9, R11, R12, RZ ;  /* 0x0000000c0b09723e */ /* 0x001fe400048060ff */
[----:B------:R-:W-:-:S03]  /*d6380*/  F2FP.SATFINITE.E5M2.F32.PACK_AB_MERGE_C R8, R8, R10, RZ ;  /* 0x0000000a0808723e */ /* 0x000fc600048060ff */
[----:B------:R-:W-:Y:S01]  /*d6390*/  STL [R1+0x2b20], R9 ;  /* 0x002b200901007387 */ /* 0x000fe20000100800 */
[----:B-1----:R-:W-:Y:S01]  /*d63a0*/  VIADD R0, R0, UR4 ;  /* 0x0000000400007c36 */ /* 0x002fe20008000000 */
[----:B------:R-:W-:Y:S02]  /*d63b0*/  F2FP.SATFINITE.E5M2.F32.PACK_AB_MERGE_C R4, R4, R5, RZ ;  /* 0x000000050404723e */ /* 0x000fe400048060ff */
[----:B------:R-:W-:Y:S01]  /*d63c0*/  STL [R1+0x2afc], R8 ;  /* 0x002afc0801007387 */ /* 0x000fe20000100800 */
[----:B------:R-:W-:-:S03]  /*d63d0*/  ULDC UR4, c[0x0][0x248] ;  /* 0x0000920000047ab9 */ /* 0x000fc60000000800 */
[----:B------:R0:W-:Y:S01]  /*d63e0*/  STL [R1+0x10dc], R0 ;  /* 0x0010dc0001007387 */ /* 0x0001e20000100800 */
[----:B------:R-:W-:-:S03]  /*d63f0*/  F2FP.SATFINITE.E5M2.F32.PACK_AB_MERGE_C R2, R2, R3, RZ ;  /* 0x000000030202723e */ /* 0x000fc600048060ff */
[----:B------:R1:W-:Y:S04]  /*d6400*/  STL [R1+0x2dc8], R4 ;  /* 0x002dc80401007387 */ /* 0x0003e80000100800 */
[----:B------:R-:W3:Y:S04]  /*d6410*/  LDL.LU R5, [R1+0xf90] ;  /* 0x000f900001057983 */ /* 0x000ee80000300800 */
[----:B------:R-:W3:Y:S01]  /*d6420*/  LDL.LU R3, [R1+0xf94] ;  /* 0x000f940001037983 */ /* 0x000ee20000300800 */
[----:B0-----:R-:W-:Y:S01]  /*d6430*/  VIADD R0, R0, UR4 ;  /* 0x0000000400007c36 */ /* 0x001fe20008000000 */
[----:B------:R-:W-:-:S02]  /*d6440*/  ULDC UR4, c[0x0][0x248] ;  /* 0x0000920000047ab9 */ /* 0x000fc40000000800 */
        /* <DEDUP_REMOVED lines=11> */
[----:B0-----:R-:W5:Y:S01]  /*d6500*/  LDL.LU R2, [R1+0xf7c] ;  /* 0x000f7c0001027983 */ /* 0x001f620000300800 */
[----:B----4-:R-:W-:Y:S01]  /*d6510*/  VIADD R0, R0, UR4 ;  /* 0x0000000400007c36 */ /* 0x010fe20008000000 */
[----:B------:R-:W-:-:S02]  /*d6520*/  ULDC UR4, c[0x0][0x248] ;  /* 0x0000920000047ab9 */ /* 0x000fc40000000800 */
[----:B------:R-:W4:Y:S01]  /*d6530*/  LDL.LU R22, [R1+0xf60] ;  /* 0x000f600001167983 */ /* 0x000f220000300800 */
[----:B--2---:R-:W-:-:S05]  /*d6540*/  F2FP.SATFINITE.E5M2.F32.PACK_AB_MERGE_C R6, R6, R7, RZ ;  /* 0x000000070606723e */ /* 0x004fca00048060ff */
[----:B------:R0:W-:Y:S04]  /*d6550*/  STL [R1+0x2af8], R6 ;  /* 0x002af80601007387 */ /* 0x0001e80000100800 */
[----:B------:R-:W4:Y:S04]  /*d6560*/  LDL.LU R21, [R1+0xf64] ;  /* 0x000f640001157983 */ /* 0x000f280000300800 */
        /* <DEDUP_REMOVED lines=15> */
[----:B---3--:R-:W-:-:S03]  /*d6660*/  F2FP.SATFINITE.E5M2.F32.PACK_AB_MERGE_C R9, R3, R5, RZ ;  /* 0x000000050309723e */ /* 0x008fc600048060ff */
[----:B------:R-:W3:Y:S04]  /*d6670*/  LDL.LU R5, [R1+0xf20] ;  /* 0x000f200001057983 */ /* 0x000ee80000300800 */
[----:B------:R-:W3:Y:S04]  /*d6680*/  LDL.LU R3, [R1+0xf24] ;  /* 0x000f240001037983 */ /* 0x000ee80000300800 */
[----:B------:R5:W-:Y:S01]  /*d6690*/  STL [R1+0x2ae0], R9 ;  /* 0x002ae00901007387 */ /* 0x000be20000100800 */
[----:B-1----:R-:W-:Y:S01]  /*d66a0*/  VIADD R0, R0, UR4 ;  /* 0x0000000400007c36 */ /* 0x002fe20008000000 */
[----:B------:R-:W-:Y:S01]  /*d66b0*/  ULDC UR4, c[0x0][0x248] ;  /* 0x0000920000047ab9 */ /* 0x000fe20000000800 */
[----:B-----5:R-:W-:-:S02]  /*d66c0*/  F2FP.SATFINITE.E5M2.F32.PACK_AB_MERGE_C R9, R29, R30, RZ ;  /* 0x0000001e1d09723e */ /* 0x020fc400048060ff */
[----:B------:R-:W-:-:S03]  /*d66d0*/  F2FP.SATFINITE.E5M2.F32.PACK_AB_MERGE_C R27, R27, R28, RZ ;  /* 0x0000001c1b1b723e */ /* 0x000fc600048060ff */
[----:B------:R0:W-:Y:S04]  /*d66e0*/  STL [R1+0x2dac], R9 ;  /* 0x002dac0901007387 */ /* 0x0001e80000100800 */
[----:B------:R-:W-:Y:S01]  /*d66f0*/  STL [R1+0x2acc], R27 ;  /* 0x002acc1b01007387 */ /* 0x000fe20000100800 */
[----:B0-----:R-:W-:-:S03]  /*d6700*/  F2FP.SATFINITE.E5M2.F32.PACK_AB_MERGE_C R9, R25, R26, RZ ;  /* 0x0000001a1909723e */ /* 0x001fc600048060ff */
        /* <DEDUP_REMOVED lines=8> */
[----:B------:R-:W5:Y:S04]  /*d6790*/  LDL.LU R4, [R1+0xf28] ;  /* 0x000f280001047983 */ /* 0x000f680000300800 */
[----:B------:R1:W-:Y:S01]  /*d67a0*/  STL [R1+0x2d94], R2 ;  /* 0x002d940201007387 */ /* 0x0003e20000100800 */
[----:B0-----:R-:W-:Y:S01]  /*d67b0*/  VIADD R0, R0, UR4 ;  /* 0x0000000400007c36 */ /* 0x001fe20008000000 */
[----:B------:R-:W-:-:S02]  /*d67c0*/  ULDC UR4, c[0x0][0x248] ;  /* 0x0000920000047ab9 */ /* 0x000fc40000000800 */
[----:B-1----:R-:W5:Y:S01]  /*d67d0*/  LDL.LU R2, [R1+0xf2c] ;  /* 0x000f2c0001027983 */ /* 0x002f620000300800 */
[----:B----4-:R-:W-:-:S05]  /*d67e0*/  F2FP.SATFINITE.E5M2.F32.PACK_AB_MERGE_C R21, R21, R22, RZ ;  /* 0x000000161515723e */ /* 0x010fca00048060ff */
[----:B------:R-:W-:Y:S04]  /*d67f0*/  STL [R1+0x2a98], R21 ;  /* 0x002a981501007387 */ /* 0x000fe80000100800 */
[----:B------:R0:W-:Y:S01]  /*d6800*/  STL [R1+0x1144], R0 ;  /* 0x0011440001007387 */ /* 0x0001e20000100800 */
[----:B--2---:R-:W-:Y:S01]  /*d6810*/  F2FP.SATFINITE.E5M2.F32.PACK_AB_MERGE_C R9, R19, R20, RZ ;  /* 0x000000141309723e */ /* 0x004fe200048060ff */
        /* <DEDUP_REMOVED lines=20> */
[----:B------:R0:W-:Y:S04]  /*d6960*/  STL [R1+0x117c], R0 ;  /* 0x00117c0001007387 */ /* 0x0001e80000100800 */
[----:B------:R-:W2:Y:S04]  /*d6970*/  LDL.LU R7, [R1+0xf10] ;  /* 0x000f100001077983 */ /* 0x000ea80000300800 */
[----:B------:R1:W-:Y:S01]  /*d6980*/  STL [R1+0x2dd0], R6 ;  /* 0x002dd00601007387 */ /* 0x0003e20000100800 */
[----:B0-----:R-:W-:Y:S01]  /*d6990*/  VIADD R0, R0, UR4 ;  /* 0x0000000400007c36 */ /* 0x001fe20008000000 */
[----:B------:R-:W-:-:S02]  /*d69a0*/  ULDC UR4, c[0x0][0x248] ;  /* 0x0000920000047ab9 */ /* 0x000fc40000000800 */
[----:B-1----:R-:W2:Y:S04]  /*d69b0*/  LDL.LU R6, [R1+0xf14] ;  /* 0x000f140001067983 */ /* 0x002ea80000300800 */
[----:B------:R-:W4:Y:S04]  /*d69c0*/  LDL.LU R30, [R1+0xf18] ;  /* 0x000f1800011e7983 */ /* 0x000f280000300800 */
[----:B------:R-:W4:Y:S01]  /*d69d0*/  LDL.LU R29, [R1+0xf1c] ;  /* 0x000f1c00011d7983 */ /* 0x000f220000300800 */
[----:B---3--:R-:W-:-:S05]  /*d69e0*/  F2FP.SATFINITE.E5M2.F32.PACK_AB_MERGE_C R3, R3, R5, RZ ;  /* 0x000000050303723e */ /* 0x008fca00048060ff */
[----:B------:R0:W-:Y:S04]  /*d69f0*/  STL [R1+0x2a34], R3 ;  /* 0x002a340301007387 */ /* 0x0001e80000100800 */
[----:B------:R1:W-:Y:S04]  /*d6a00*/  STL [R1+0xf38], R0 ;  /* 0x000f380001007387 */ /* 0x0003e80000100800 */
[----:B------:R-:W3:Y:S04]  /*d6a10*/  LDL.LU R28, [R1+0xf00] ;  /* 0x000f0000011c7983 */ /* 0x000ee80000300800 */
[----:B------:R-:W3:Y:S04]  /*d6a20*/  LDL.LU R27, [R1+0xf04] ;  /* 0x000f0400011b7983 */ /* 0x000ee80000300800 */
[----:B------:R-:W3:Y:S04]  /*d6a30*/  LDL.LU R26, [R1+0xf08] ;  /* 0x000f0800011a7983 */ /* 0x000ee80000300800 */
[----:B------:R-:W3:Y:S04]  /*d6a40*/  LDL.LU R25, [R1+0xf0c] ;  /* 0x000f0c0001197983 */ /* 0x000ee80000300800 */
[----:B------:R-:W3:Y:S04]  /*d6a50*/  LDL.LU R5, [R1+0xef0] ;  /* 0x000ef00001057983 */ /* 0x000ee80000300800 */
[----:B0-----:R-:W3:Y:S01]  /*d6a60*/  LDL.LU R3, [R1+0xef4] ;  /* 0x000ef40001037983 */ /* 0x001ee20000300800 */
[----:B-1----:R-:W-:Y:S01]  /*d6a70*/  VIADD R0, R0, UR4 ;  /* 0x0000000400007c36 */ /* 0x002fe20008000000 */
[----:B------:R-:W-:-:S02]  /*d6a80*/  ULDC UR4, c[0x0][0x248] ;  /* 0x0000920000047ab9 */ /* 0x000fc40000000800 */
[----:B------:R-:W3:Y:S01]  /*d6a90*/  LDL.LU R24, [R1+0xef8] ;  /* 0x000ef80001187983 */ /* 0x000ee20000300800 */
[----:B-----5:R-:W-:-:S05]  /*d6aa0*/  F2FP.SATFINITE.E5M2.F32.PACK_AB_MERGE_C R2, R2, R4, RZ ;  /* 0x000000040202723e */ /* 0x020fca00048060ff */
[----:B------:R0:W-:Y:S04]  /*d6ab0*/  STL [R1+0x2a48], R2 ;  /* 0x002a480201007387 */ /* 0x0001e80000100800 */
[----:B------:R-:W5:Y:S04]  /*d6ac0*/  LDL.LU R23, [R1+0xefc] ;  /* 0x000efc0001177983 */ /* 0x000f680000300800 */
        /* <DEDUP_REMOVED lines=16> */
[----:B------:R-:W5:Y:S01]  /*d6bd0*/  LDL.LU R8, [R1+0xebc] ;  /* 0x000ebc0001087983 */ /* 0x000f620000300800 */
[----:B-1----:R-:W-:Y:S01]  /*d6be0*/  VIADD R0, R0, UR4 ;  /* 0x0000000400007c36 */ /* 0x002fe20008000000 */
[----:B------:R-:W-:Y:S01]  /*d6bf0*/  ULDC UR4, c[0x0][0x248] ;  /* 0x0000920000047ab9 */ /* 0x000fe20000000800 */
[----:B--2---:R-:W-:-:S05]  /*d6c00*/  F2FP.SATFINITE.E5M2.F32.PACK_AB_MERGE_C R6, R6, R7, RZ ;  /* 0x000000070606723e */ /* 0x004fca00048060ff */
[----:B------:R0:W-:Y:S01]  /*d6c10*/  STL [R1+0x2a30], R6 ;  /* 0x002a300601007387 */ /* 0x0001e20000100800 */
[----:B----4-:R-:W-:-:S03]  /*d6c20*/  F2FP.SATFINITE.E5M2.F32.PACK_AB_MERGE_C R9, R29, R30, RZ ;  /* 0x0000001e1d09723e */ /* 0x010fc600048060ff */
[----:B------:R-:W2:Y:S04]  /*d6c30*/  LDL.LU R7, [R1+0xea0] ;  /* 0x000ea00001077983 */ /* 0x000ea80000300800 */
[----:B0-----:R-:W2:Y:S04]  /*d6c40*/  LDL.LU R6, [R1+0xea4] ;  /* 0x000ea40001067983 */ /* 0x001ea80000300800 */
[----:B------:R0:W-:Y:S01]  /*d6c50*/  STL [R1+0x2db8], R9 ;  /* 0x002db80901007387 */ /* 0x0001e20000100800 */
[----:B---3--:R-:W-:-:S05]  /*d6c60*/  F2FP.SATFINITE.E5M2.F32.PACK_AB_MERGE_C R27, R27, R28, RZ ;  /* 0x0000001c1b1b723e */ /* 0x008fca00048060ff */
[----:B------:R-:W-:Y:S01]  /*d6c70*/  STL [R1+0x2a1c], R27 ;  /* 0x002a1c1b01007387 */ /* 0x000fe20000100800 */
[----:B0-----:R-:W-:-:S03]  /*d6c80*/  F2FP.SATFINITE.E5M2.F32.PACK_AB_MERGE_C R9, R25, R26, RZ ;  /* 0x0000001a1909723e */ /* 0x001fc600048060ff */
[----:B------:R-:W-:Y:S04]  /*d6c90*/  STL [R1+0x119c], R0 ;  /* 0x00119c0001007387 */ /* 0x000fe80000100800 */
[----:B------:R0:W-:Y:S02]  /*d6ca0*/  STL [R1+0x2a18], R9 ;  /* 0x002a180901007387 */ /* 0x0001e40000100800 */
[----:B0-----:R-:W-:Y:S02]  /*d6cb0*/  F2FP.SATFINITE.E5M2.F32.PACK_AB_MERGE_C R9, R3, R5, RZ ;  /* 0x000000050309723e */ /* 0x001fe400048060ff */
[----:B------:R-:W3:Y:S04]  /*d6cc0*/  LDL.LU R5, [R1+0xea8] ;  /* 0x000ea80001057983 */ /* 0x000ee80000300800 */
[----:B------:R-:W3:Y:S01]  /*d6cd0*/  LDL.LU R3, [R1+0xeac] ;  /* 0x000eac0001037983 */ /* 0x000ee20000300800 */
[----:B------:R-:W-:Y:S01]  /*d6ce0*/  VIADD R0, R0, UR4 ;  /* 0x0000000400007c36 */ /* 0x000fe20008000000 */
[----:B------:R-:W-:-:S02]  /*d6cf0*/  ULDC UR4, c[0x0][0x248] ;  /* 0x0000920000047ab9 */ /* 0x000fc40000000800 */
[----:B------:R-:W-:Y:S04]  /*d6d00*/  STL [R1+0x2a00], R9 ;  /* 0x002a000901007387 */ /* 0x000fe80000100800 */
[----:B------:R0:W-:Y:S02]  /*d6d10*/  STL [R1+0x1200], R0 ;  /* 0x0012000001007387 */ /* 0x0001e40000100800 */
[----:B0-----:R-:W-:Y:S01]  /*d6d20*/  VIADD R0, R0, UR4 ;  /* 0x0000000400007c36 */ /* 0x001fe20008000000 */
[----:B------:R-:W-:Y:S01]  /*d6d30*/  ULDC UR4, c[0x0][0x248] ;  /* 0x0000920000047ab9 */ /* 0x000fe20000000800 */
[----:B-----5:R-:W-:-:S05]  /*d6d40*/  F2FP.SATFINITE.E5M2.F32.PACK_AB_MERGE_C R9, R23, R24, RZ ;  /* 0x000000181709723e */ /* 0x020fca00048060ff */
        /* <DEDUP_REMOVED lines=21> */
[----:B------:R-:W4:Y:S01]  /*d6ea0*/  LDL.LU R4, [R1+0xe90] ;  /* 0x000e900001047983 */ /* 0x000f220000300800 */
[----:B------:R-:W-:Y:S01]  /*d6eb0*/  VIADD R0, R0, UR4 ;  /* 0x0000000400007c36 */ /* 0x000fe20008000000 */
[----:B------:R-:W-:Y:S01]  /*d6ec0*/  F2FP.SATFINITE.E5M2.F32.PACK_AB_MERGE_C R8, R8, R10, RZ ;  /* 0x0000000a0808723e */ /* 0x000fe200048060ff */
[----:B------:R-:W-:Y:S01]  /*d6ed0*/  ULDC UR4, c[0x0][0x248] ;  /* 0x0000920000047ab9 */ /* 0x000fe20000000800 */
[----:B------:R-:W4:Y:S04]  /*d6ee0*/  LDL.LU R2, [R1+0xe94] ;  /* 0x000e940001027983 */ /* 0x000f280000300800 */
[----:B------:R-:W-:Y:S04]  /*d6ef0*/  STL [R1+0x2994], R9 ;  /* 0x0029940901007387 */ /* 0x000fe80000100800 */
[----:B------:R0:W-:Y:S04]  /*d6f00*/  STL [R1+0x1520], R0 ;  /* 0x0015200001007387 */ /* 0x0001e80000100800 */
[----:B------:R1:W-:Y:S04]  /*d6f10*/  STL [R1+0x2dd8], R8 ;  /* 0x002dd80801007387 */ /* 0x0003e80000100800 */
[----:B------:R-:W5:Y:S01]  /*d6f20*/  LDL.LU R30, [R1+0xe98] ;  /* 0x000e9800011e7983 */ /* 0x000f620000300800 */
[----:B0-----:R-:W-:Y:S01]  /*d6f30*/  VIADD R0, R0, UR4 ;  /* 0x0000000400007c36 */ /* 0x001fe20008000000 */
[----:B------:R-:W-:-:S02]  /*d6f40*/  ULDC UR4, c[0x0][0x248] ;  /* 0x0000920000047ab9 */ /* 0x000fc40000000800 */
[----:B------:R-:W5:Y:S01]  /*d6f50*/  LDL.LU R10, [R1+0xe9c] ;  /* 0x000e9c00010a7983 */ /* 0x000f620000300800 */
[----:B--2---:R-:W-:-:S05]  /*d6f60*/  F2FP.SATFINITE.E5M2.F32.PACK_AB_MERGE_C R6, R6, R7, RZ ;  /* 0x000000070606723e */ /* 0x004fca00048060ff */
[----:B------:R-:W-:Y:S04]  /*d6f70*/  STL [R1+0x297c], R6 ;  /* 0x00297c0601007387 */ /* 0x000fe80000100800 */
[----:B------:R-:W-:Y:S04]  /*d6f80*/  STL [R1+0x1524], R0 ;  /* 0x0015240001007387 */ /* 0x000fe80000100800 */
[----:B------:R-:W2:Y:S04]  /*d6f90*/  LDL.LU R29, [R1+0xe80] ;  /* 0x000e8000011d7983 */ /* 0x000ea80000300800 */
[----:B------:R-:W2:Y:S04]  /*d6fa0*/  LDL.LU R28, [R1+0xe84] ;  /* 0x000e8400011c7983 */ /* 0x000ea80000300800 */
[----:B------:R-:W2:Y:S04]  /*d6fb0*/  LDL.LU R27, [R1+0xe88] ;  /* 0x000e8800011b7983 */ /* 0x000ea80000300800 */
[----:B------:R-:W2:Y:S04]  /*d6fc0*/  LDL.LU R26, [R1+0xe8c] ;  /* 0x000e8c00011a7983 */ /* 0x000ea80000300800 */
[----:B------:R-:W2:Y:S04]  /*d6fd0*/  LDL.LU R25, [R1+0xe70] ;  /* 0x000e700001197983 */ /* 0x000ea80000300800 */
[----:B------:R-:W2:Y:S01]  /*d6fe0*/  LDL.LU R24, [R1+0xe74] ;  /* 0x000e740001187983 */ /* 0x000ea20000300800 */
[----:B---3--:R-:W-:-:S05]  /*d6ff0*/  F2FP.SATFINITE.E5M2.F32.PACK_AB_MERGE_C R3, R3, R5, RZ ;  /* 0x000000050303723e */ /* 0x008fca00048060ff */
        /* <DEDUP_REMOVED lines=14> */
[----:B-1----:R-:W3:Y:S04]  /*d70e0*/  LDL.LU R8, [R1+0xe4c] ;  /* 0x000e4c0001087983 */ /* 0x002ee80000300800 */
[----:B------:R-:W3:Y:S04]  /*d70f0*/  LDL.LU R5, [R1+0xe30] ;  /* 0x000e300001057983 */ /* 0x000ee80000300800 */
[----:B0-----:R-:W3:Y:S01]  /*d7100*/  LDL.LU R3, [R1+0xe34] ;  /* 0x000e340001037983 */ /* 0x001ee20000300800 */
[----:B------:R-:W-:Y:S01]  /*d7110*/  VIADD R0, R0, UR4 ;  /* 0x0000000400007c36 */ /* 0x000fe20008000000 */
[----:B------:R-:W-:-:S02]  /*d7120*/  ULDC UR4, c[0x0][0x248] ;  /* 0x0000920000047ab9 */ /* 0x000fc40000000800 */
[----:B------:R-:W3:Y:S04]  /*d7130*/  LDL.LU R7, [R1+0xe38] ;  /* 0x000e380001077983 */ /* 0x000ee80000300800 */
[----:B------:R-:W3:Y:S01]  /*d7140*/  LDL.LU R6, [R1+0xe3c] ;  /* 0x000e3c0001067983 */ /* 0x000ee20000300800 */
[----:B----4-:R-:W-:-:S05]  /*d7150*/  F2FP.SATFINITE.E5M2.F32.PACK_AB_MERGE_C R2, R2, R4, RZ ;  /* 0x000000040202723e */ /* 0x010fca00048060ff */
[----:B------:R0:W-:Y:S04]  /*d7160*/  STL [R1+0x2970], R2 ;  /* 0x0029700201007387 */ /* 0x0001e80000100800 */
[----:B------:R2:W-:Y:S04]  /*d7170*/  STL [R1+0x1528], R0 ;  /* 0x0015280001007387 */ /* 0x0005e80000100800 */
[----:B------:R-:W4:Y:S04]  /*d7180*/  LDL.LU R4, [R1+0xe20] ;  /* 0x000e200001047983 */ /* 0x000f280000300800 */
[----:B0-----:R-:W4:Y:S01]  /*d7190*/  LDL.LU R2, [R1+0xe24] ;  /* 0x000e240001027983 */ /* 0x001f220000300800 */
[----:B-----5:R-:W-:Y:S01]  /*d71a0*/  F2FP.SATFINITE.E5M2.F32.PACK_AB_MERGE_C R9, R10, R30, RZ ;  /* 0x0000001e0a09723e */ /* 0x020fe200048060ff */
[----:B------:R-:W-:Y:S01]  /*d71b0*/  VIADD R10, R0, UR4 ;  /* 0x00000004000a7c36 */ /* 0x000fe20008000000 */
[----:B------:R-:W-:-:S03]  /*d71c0*/  ULDC UR4, c[0x0][0x248] ;  /* 0x0000920000047ab9 */ /* 0x000fc60000000800 */
[----:B------:R0:W-:Y:S01]  /*d71d0*/  STL [R1+0x2dcc], R9 ;  /* 0x002dcc0901007387 */ /* 0x0001e20000100800 */
[----:B--2---:R-:W-:Y:S02]  /*d71e0*/  F2FP.SATFINITE.E5M2.F32.PACK_AB_MERGE_C R0, R28, R29, RZ ;  /* 0x0000001d1c00723e */ /* 0x004fe400048060ff */
[----:B0-----:R-:W-:-:S03]  /*d71f0*/  F2FP.SATFINITE.E5M2.F32.PACK_AB_MERGE_C R9, R26, R27, RZ ;  /* 0x0000001b1a09723e */ /* 0x001fc600048060ff */
[----:B------:R0:W-:Y:S04]  /*d7200*/  STL [R1+0x2960], R0 ;  /* 0x0029600001007387 */ /* 0x0001e80000100800 */
[----:B------:R-:W-:Y:S01]  /*d7210*/  STL [R1+0x295c], R9 ;  /* 0x00295c0901007387 */ /* 0x000fe20000100800 */
[----:B------:R-:W-:Y:S01]  /*d7220*/  F2FP.SATFINITE.E5M2.F32.PACK_AB_MERGE_C R24, R24, R25, RZ ;  /* 0x000000191818723e */ /* 0x000fe200048060ff */
[----:B0-----:R-:W-:Y:S01]  /*d7230*/  VIADD R0, R10, UR4 ;  /* 0x000000040a007c36 */ /* 0x001fe20008000000 */
[----:B------:R-:W-:-:S03]  /*d7240*/  ULDC UR4, c[0x0][0x248] ;  /* 0x0000920000047ab9 */ /* 0x000fc60000000800 */
        /* <DEDUP_REMOVED lines=24> */
[----:B------:R0:W-:Y:S02]  /*d73d0*/  STL [R1+0x2920], R8 ;  /* 0x0029200801007387 */ /* 0x0001e40000100800 */
[----:B0-----:R-:W-:-:S02]  /*d73e0*/  F2FP.SATFINITE.E5M2.F32.PACK_AB_MERGE_C R8, R3, R5, RZ ;  /* 0x000000050308723e */ /* 0x001fc400048060ff */
[----:B------:R-:W2:Y:S04]  /*d73f0*/  LDL.LU R5, [R1+0xe28] ;  /* 0x000e280001057983 */ /* 0x000ea80000300800 */
[----:B------:R-:W2:Y:S01]  /*d7400*/  LDL.LU R3, [R1+0xe2c] ;  /* 0x000e2c0001037983 */ /* 0x000ea20000300800 */
[----:B------:R-:W-:Y:S01]  /*d7410*/  VIADD R0, R0, UR4 ;  /* 0x0000000400007c36 */ /* 0x000fe20008000000 */
[----:B------:R-:W-:Y:S01]  /*d7420*/  F2FP.SATFINITE.E5M2.F32.PACK_AB_MERGE_C R6, R6, R7, RZ ;  /* 0x000000070606723e */ /* 0x000fe200048060ff */
[----:B------:R-:W-:Y:S01]  /*d7430*/  ULDC UR4, c[0x0][0x248] ;  /* 0x0000920000047ab9 */ /* 0x000fe20000000800 */
[----:B------:R-:W-:Y:S04]  /*d7440*/  STL [R1+0x290c], R8 ;  /* 0x00290c0801007387 */ /* 0x000fe80000100800 */
[----:B------:R0:W-:Y:S04]  /*d7450*/  STL [R1+0xe54], R0 ;  /* 0x000e540001007387 */ /* 0x0001e80000100800 */
[----:B------:R-:W-:Y:S04]  /*d7460*/  STL [R1+0x2ddc], R6 ;  /* 0x002ddc0601007387 */ /* 0x000fe80000100800 */
[----:B------:R-:W3:Y:S01]  /*d7470*/  LDL.LU R33, [R1+0xe10] ;  /* 0x000e100001217983 */ /* 0x000ee20000300800 */
[----:B0-----:R-:W-:Y:S01]  /*d7480*/  VIADD R0, R0, UR4 ;  /* 0x0000000400007c36 */ /* 0x001fe20008000000 */
[----:B------:R-:W-:-:S02]  /*d7490*/  ULDC UR4, c[0x0][0x248] ;  /* 0x0000920000047ab9 */ /* 0x000fc40000000800 */
[----:B------:R-:W3:Y:S01]  /*d74a0*/  LDL.LU R32, [R1+0xe14] ;  /* 0x000e140001207983 */ /* 0x000ee20000300800 */
[----:B----4-:R-:W-:-:S05]  /*d74b0*/  F2FP.SATFINITE.E5M2.F32.PACK_AB_MERGE_C R2, R2, R4, RZ ;  /* 0x000000040202723e */ /* 0x010fca00048060ff */
        /* <DEDUP_REMOVED lines=34> */
[----:B0-----:R-:W2:Y:S01]  /*d76e0*/  LDL.LU R3, [R1+0x11e4] ;  /* 0x0011e40001037983 */ /* 0x001ea20000300800 */
[----:B---3--:R-:W-:Y:S01]  /*d76f0*/  F2FP.SATFINITE.E5M2.F32.PACK_AB_MERGE_C R32, R32, R33, RZ ;  /* 0x000000212020723e */ /* 0x008fe200048060ff */
[----:B-1----:R-:W-:Y:S01]  /*d7700*/  VIADD R0, R0, UR4 ;  /* 0x0000000400007c36 */ /* 0x002fe20008000000 */
[----:B------:R-:W-:-:S03]  /*d7710*/  ULDC UR4, c[0x0][0x248] ;  /* 0x0000920000047ab9 */ /* 0x000fc60000000800 */
        /* <DEDUP_REMOVED lines=35> */
[----:B------:R-:W3:Y:S04]  /*d7950*/  LDL.LU R4, [R1+0x11e8] ;  /* 0x0011e80001047983 */ /* 0x000ee80000300800 */
[----:B------:R1:W-:Y:S01]  /*d7960*/  STL [R1+0x28e0], R2 ;  /* 0x0028e00201007387 */ /* 0x0003e20000100800 */
[----:B0-----:R-:W-:Y:S01]  /*d7970*/  VIADD R0, R0, UR4 ;  /* 0x0000000400007c36 */ /* 0x001fe20008000000 */
[----:B------:R-:W-:-:S02]  /*d7980*/  ULDC UR4, c[0x0][0x248] ;  /* 0x0000920000047ab9 */ /* 0x000fc40000000800 */
[----:B-1----:R-:W3:Y:S01]  /*d7990*/  LDL.LU R2, [R1+0x11ec] ;  /* 0x0011ec0001027983 */ /* 0x002ee20000300800 */
        /* <DEDUP_REMOVED lines=68> */
[----:B------:R0:W-:Y:S01]  /*d7de0*/  STL [R1+0x159c], R0 ;  /* 0x00159c0001007387 */ /* 0x0001e20000100800 */
[----:B------:R-:W-:Y:S01]  /*d7df0*/  VIADD R48, R0, UR4 ;  /* 0x0000000400307c36 */ /* 0x000fe20008000000 */
[----:B------:R-:W-:Y:S02]  /*d7e00*/  ULDC UR4, c[0x0][0x248] ;  /* 0x0000920000047ab9 */ /* 0x000fe40000000800 */
[----:B------:R1:W-:Y:S01]  /*d7e10*/  STL [R1+0x2cb8], R9 ;  /* 0x002cb80901007387 */ /* 0x0003e20000100800 */
[----:B0-----:R-:W-:Y:S02]  /*d7e20*/  F2FP.SATFINITE.E5M2.F32.PACK_AB_MERGE_C R0, R16, R17, RZ ;  /* 0x000000111000723e */ /* 0x001fe400048060ff */
[----:B-1----:R-:W-:-:S03]  /*d7e30*/  F2FP.SATFINITE.E5M2.F32.PACK_AB_MERGE_C R9, R14, R15, RZ ;  /* 0x0000000f0e09723e */ /* 0x002fc600048060ff */
[----:B------:R0:W-:Y:S04]  /*d7e40*/  STL [R1+0x2ca4], R0 ;  /* 0x002ca40001007387 */ /* 0x0001e80000100800 */
[----:B------:R3:W-:Y:S01]  /*d7e50*/  STL [R1+0x2c9c], R9 ;  /* 0x002c9c0901007387 */ /* 0x0007e20000100800 */
[----:B0-----:R-:W-:-:S03]  /*d7e60*/  F2FP.SATFINITE.E5M2.F32.PACK_AB_MERGE_C R0, R3, R5, RZ ;  /* 0x000000050300723e */ /* 0x001fc600048060ff */
[----:B------:R-:W2:Y:S04]  /*d7e70*/  LDL.LU R5, [R1+0xd48] ;  /* 0x000d480001057983 */ /* 0x000ea80000300800 */
[----:B------:R-:W2:Y:S04]  /*d7e80*/  LDL.LU R3, [R1+0xd4c] ;  /* 0x000d4c0001037983 */ /* 0x000ea80000300800 */
[----:B------:R0:W-:Y:S01]  /*d7e90*/  STL [R1+0x2c8c], R0 ;  /* 0x002c8c0001007387 */ /* 0x0001e20000100800 */
[----:B---3--:R-:W-:-:S05]  /*d7ea0*/  F2FP.SATFINITE.E5M2.F32.PACK_AB_MERGE_C R9, R12, R13, RZ ;  /* 0x0000000d0c09723e */ /* 0x008fca00048060ff */
[----:B------:R-:W-:Y:S01]  /*d7eb0*/  STL [R1+0x2c88], R9 ;  /* 0x002c880901007387 */ /* 0x000fe20000100800 */
[----:B0-----:R-:W-:-:S05]  /*d7ec0*/  F2FP.SATFINITE.E5M2.F32.PACK_AB_MERGE_C R0, R8, R11, RZ ;  /* 0x0000000b0800723e */ /* 0x001fca00048060ff */
[----:B------:R0:W-:Y:S01]  /*d7ed0*/  STL [R1+0x2c6c], R0 ;  /* 0x002c6c0001007387 */ /* 0x0001e20000100800 */
[----:B------:R-:W-:-:S05]  /*d7ee0*/  F2FP.SATFINITE.E5M2.F32.PACK_AB_MERGE_C R6, R6, R7, RZ ;  /* 0x000000070606723e */ /* 0x000fca00048060ff */
[----:B------:R-:W-:Y:S01]  /*d7ef0*/  STL [R1+0x2c68], R6 ;  /* 0x002c680601007387 */ /* 0x000fe20000100800 */
[----:B0-----:R-:W-:-:S03]  /*d7f00*/  F2FP.SATFINITE.E5M2.F32.PACK_AB_MERGE_C R0, R2, R4, RZ ;  /* 0x000000040200723e */ /* 0x001fc600048060ff */
        /* <DEDUP_REMOVED lines=25> */
[----:B--2---:R-:W-:-:S05]  /*d80a0*/  F2FP.SATFINITE.E5M2.F32.PACK_AB_MERGE_C R0, R3, R5, RZ ;  /* 0x000000050300723e */ /* 0x004fca00048060ff */
[----:B------:R3:W-:Y:S04]  /*d80b0*/  STL [R1+0x2c50], R0 ;  /* 0x002c500001007387 */ /* 0x0007e80000100800 */
[----:B------:R-:W2:Y:S04]  /*d80c0*/  LDL.LU R11, [R1+0xcd0] ;  /* 0x000cd000010b7983 */ /* 0x000ea80000300800 */
[----:B------:R-:W2:Y:S04]  /*d80d0*/  LDL.LU R8, [R1+0xcd4] ;  /* 0x000cd40001087983 */ /* 0x000ea80000300800 */
[----:B------:R-:W2:Y:S04]  /*d80e0*/  LDL.LU R7, [R1+0xcd8] ;  /* 0x000cd80001077983 */ /* 0x000ea80000300800 */
[----:B------:R-:W2:Y:S04]  /*d80f0*/  LDL.LU R6, [R1+0xcdc] ;  /* 0x000cdc0001067983 */ /* 0x000ea80000300800 */
[----:B------:R-:W2:Y:S04]  /*d8100*/  LDL.LU R5, [R1+0xcc0] ;  /* 0x000cc00001057983 */ /* 0x000ea80000300800 */
[----:B------:R-:W2:Y:S01]  /*d8110*/  LDL.LU R3, [R1+0xcc4] ;  /* 0x000cc40001037983 */ /* 0x000ea20000300800 */
[----:B---3--:R-:W-:-:S05]  /*d8120*/  F2FP.SATFINITE.E5M2.F32.PACK_AB_MERGE_C R0, R32, R33, RZ ;  /* 0x000000212000723e */ /* 0x008fca00048060ff */
[----:B------:R5:W-:Y:S01]  /*d8130*/  STL [R1+0x2c3c], R0 ;  /* 0x002c3c0001007387 */ /* 0x000be20000100800 */
[----:B----4-:R-:W-:-:S05]  /*d8140*/  F2FP.SATFINITE.E5M2.F32.PACK_AB_MERGE_C R9, R30, R31, RZ ;  /* 0x0000001f1e09723e */ /* 0x010fca00048060ff */
[----:B------:R0:W-:Y:S01]  /*d8150*/  STL [R1+0x2c38], R9 ;  /* 0x002c380901007387 */ /* 0x0001e20000100800 */
[----:B-----5:R-:W-:-:S05]  /*d8160*/  F2FP.SATFINITE.E5M2.F32.PACK_AB_MERGE_C R0, R28, R29, RZ ;  /* 0x0000001d1c00723e */ /* 0x020fca00048060ff */
[----:B------:R1:W-:Y:S01]  /*d8170*/  STL [R1+0x2c20], R0 ;  /* 0x002c200001007387 */ /* 0x0003e20000100800 */
[----:B0-----:R-:W-:-:S05]  /*d8180*/  F2FP.SATFINITE.E5M2.F32.PACK_AB_MERGE_C R9, R26, R27, RZ ;  /* 0x0000001b1a09723e */ /* 0x001fca00048060ff */
[----:B------:R0:W-:Y:S01]  /*d8190*/  STL [R1+0x2c1c], R9 ;  /* 0x002c1c0901007387 */ /* 0x0001e20000100800 */
[----:B-1----:R-:W-:-:S05]  /*d81a0*/  F2FP.SATFINITE.E5M2.F32.PACK_AB_MERGE_C R0, R24, R25, RZ ;  /* 0x000000191800723e */ /* 0x002fca00048060ff */
        /* <DEDUP_REMOVED lines=11> */
[----:B-1----:R-:W-:-:S03]  /*d8260*/  F2FP.SATFINITE.E5M2.F32.PACK_AB_MERGE_C R0, R2, R4, RZ ;  /* 0x000000040200723e */ /* 0x002fc600048060ff */
[----:B------:R-:W3:Y:S04]  /*d8270*/  LDL.LU R4, [R1+0xcc8] ;  /* 0x000cc80001047983 */ /* 0x000ee80000300800 */
[----:B------:R-:W3:Y:S01]  /*d8280*/  LDL.LU R2, [R1+0xccc] ;  /* 0x000ccc0001027983 */ /* 0x000ee20000300800 */
[----:B0-----:R-:W-:-:S03]  /*d8290*/  F2FP.SATFINITE.E5M2.F32.PACK_AB_MERGE_C R9, R12, R13, RZ ;  /* 0x0000000d0c09723e */ /* 0x001fc600048060ff */
[----:B------:R2:W-:Y:S04]  /*d82a0*/  STL [R1+0x2bcc], R0 ;  /* 0x002bcc0001007387 */ /* 0x0005e80000100800 */
[----:B------:R-:W-:Y:S01]  /*d82b0*/  STL [R1+0x2bc8], R9 ;  /* 0x002bc80901007387 */ /* 0x000fe20000100800 */
[----:B--2---:R-:W-:-:S05]  /*d82c0*/  F2FP.SATFINITE.E5M2.F32.PACK_AB_MERGE_C R0, R8, R11, RZ ;  /* 0x0000000b0800723e */ /* 0x004fca00048060ff */
[----:B------:R0:W-:Y:S01]  /*d82d0*/  STL [R1+0x2bb4], R0 ;  /* 0x002bb40001007387 */ /* 0x0001e20000100800 */
[----:B------:R-:W-:-:S05]  /*d82e0*/  F2FP.SATFINITE.E5M2.F32.PACK_AB_MERGE_C R6, R6, R7, RZ ;  /* 0x000000070606723e */ /* 0x000fca00048060ff */
[----:B------:R-:W-:Y:S01]  /*d82f0*/  STL [R1+0x2bb0], R6 ;  /* 0x002bb00601007387 */ /* 0x000fe20000100800 */
[----:B0-----:R-:W-:-:S03]  /*d8300*/  F2FP.SATFINITE.E5M2.F32.PACK_AB_MERGE_C R0, R3, R5, RZ ;  /* 0x000000050300723e */ /* 0x001fc600048060ff */
[----:B------:R-:W2:Y:S04]  /*d8310*/  LDL.LU R33, [R1+0xcb0] ;  /* 0x000cb00001217983 */ /* 0x000ea80000300800 */
[----:B------:R-:W2:Y:S04]  /*d8320*/  LDL.LU R32, [R1+0xcb4] ;  /* 0x000cb40001207983 */ /* 0x000ea80000300800 */
        /* <DEDUP_REMOVED lines=23> */
[----:B---3--:R-:W-:-:S05]  /*d84a0*/  F2FP.SATFINITE.E5M2.F32.PACK_AB_MERGE_C R0, R2, R4, RZ ;  /* 0x000000040200723e */ /* 0x008fca00048060ff */
[----:B------:R2:W-:Y:S04]  /*d84b0*/  STL [R1+0x2b98], R0 ;  /* 0x002b980001007387 */ /* 0x0005e80000100800 */
[----:B------:R-:W3:Y:S04]  /*d84c0*/  LDL.LU R11, [R1+0xc50] ;  /* 0x000c5000010b7983 */ /* 0x000ee80000300800 */
[----:B------:R-:W3:Y:S04]  /*d84d0*/  LDL.LU R8, [R1+0xc54] ;  /* 0x000c540001087983 */ /* 0x000ee80000300800 */
[----:B------:R-:W3:Y:S04]  /*d84e0*/  LDL.LU R7, [R1+0xc58] ;  /* 0x000c580001077983 */ /* 0x000ee80000300800 */
[----:B------:R-:W3:Y:S04]  /*d84f0*/  LDL.LU R6, [R1+0xc5c] ;  /* 0x000c5c0001067983 */ /* 0x000ee80000300800 */
[----:B------:R-:W3:Y:S04]  /*d8500*/  LDL.LU R4, [R1+0xc40] ;  /* 0x000c400001047983 */ /* 0x000ee80000300800 */
[----:B------:R-:W3:Y:S01]  /*d8510*/  LDL.LU R2, [R1+0xc44] ;  /* 0x000c440001027983 */ /* 0x000ee20000300800 */
[----:B--2---:R-:W-:-:S05]  /*d8520*/  F2FP.SATFINITE.E5M2.F32.PACK_AB_MERGE_C R0, R32, R33, RZ ;  /* 0x000000212000723e */ /* 0x004fca00048060ff */
[----:B------:R5:W-:Y:S01]  /*d8530*/  STL [R1+0x2b84], R0 ;  /* 0x002b840001007387 */ /* 0x000be20000100800 */
[----:B----4-:R-:W-:-:S05]  /*d8540*/  F2FP.SATFINITE.E5M2.F32.PACK_AB_MERGE_C R9, R30, R31, RZ ;  /* 0x0000001f1e09723e */ /* 0x010fca00048060ff */
[----:B------:R0:W-:Y:S01]  /*d8550*/  STL [R1+0x2b80], R9 ;  /* 0x002b800901007387 */ /* 0x0001e20000100800 */
[----:B-----5:R-:W-:Y:S02]  /*d8560*/  F2FP.SATFINITE.E5M2.F32.PACK_AB_MERGE_C R0, R28, R29, RZ ;  /* 0x0000001d1c00723e */ /* 0x020fe400048060ff */
[----:B0-----:R-:W-:-:S03]  /*d8570*/  F2FP.SATFINITE.E5M2.F32.PACK_AB_MERGE_C R9, R26, R27, RZ ;  /* 0x0000001b1a09723e */ /* 0x001fc600048060ff */
[----:B------:R0:W-:Y:S04]  /*d8580*/  STL [R1+0x2b68], R0 ;  /* 0x002b680001007387 */ /* 0x0001e80000100800 */
[----:B------:R1:W-:Y:S01]  /*d8590*/  STL [R1+0x2b64], R9 ;  /* 0x002b640901007387 */ /* 0x0003e20000100800 */
[----:B0-----:R-:W-:Y:S02]  /*d85a0*/  F2FP.SATFINITE.E5M2.F32.PACK_AB_MERGE_C R0, R24, R25, RZ ;  /* 0x000000191800723e */ /* 0x001fe400048060ff */
[----:B-1----:R-:W-:-:S03]  /*d85b0*/  F2FP.SATFINITE.E5M2.F32.PACK_AB_MERGE_C R9, R22, R23, RZ ;  /* 0x000000171609723e */ /* 0x002fc600048060ff */
        /* <DEDUP_REMOVED lines=10> */
[----:B0-----:R-:W-:-:S03]  /*d8660*/  F2FP.SATFINITE.E5M2.F32.PACK_AB_MERGE_C R0, R3, R5, RZ ;  /* 0x000000050300723e */ /* 0x001fc600048060ff */
[----:B------:R-:W2:Y:S04]  /*d8670*/  LDL.LU R5, [R1+0xc48] ;  /* 0x000c480001057983 */ /* 0x000ea80000300800 */
[----:B------:R-:W2:Y:S01]  /*d8680*/  LDL.LU R3, [R1+0xc4c] ;  /* 0x000c4c0001037983 */ /* 0x000ea20000300800 */
[----:B-1----:R-:W-:-:S03]  /*d8690*/  F2FP.SATFINITE.E5M2.F32.PACK_AB_MERGE_C R9, R12, R13, RZ ;  /* 0x0000000d0c09723e */ /* 0x002fc600048060ff */
[----:B------:R3:W-:Y:S04]  /*d86a0*/  STL [R1+0x2b04], R0 ;  /* 0x002b040001007387 */ /* 0x0007e80000100800 */
[----:B------:R-:W-:Y:S01]  /*d86b0*/  STL [R1+0x2b00], R9 ;  /* 0x002b000901007387 */ /* 0x000fe20000100800 */
[----:B---3--:R-:W-:-:S05]  /*d86c0*/  F2FP.SATFINITE.E5M2.F32.PACK_AB_MERGE_C R0, R8, R11, RZ ;  /* 0x0000000b0800723e */ /* 0x008fca00048060ff */
        /* <DEDUP_REMOVED lines=36> */
[----:B0-----:R-:W2:Y:S01]  /*d8910*/  LDL.LU R3, [R1+0xbc4] ;  /* 0x000bc40001037983 */ /* 0x001ea20000300800 */
[----:B---3--:R-:W-:-:S05]  /*d8920*/  F2FP.SATFINITE.E5M2.F32.PACK_AB_MERGE_C R51, R51, R52, RZ ;  /* 0x000000343333723e */ /* 0x008fca00048060ff */
[----:B------:R-:W-:Y:S01]  /*d8930*/  STL [R1+0x2ab8], R51 ;  /* 0x002ab83301007387 */ /* 0x000fe20000100800 */
[----:B----4-:R-:W-:Y:S02]  /*d8940*/  F2FP.SATFINITE.E5M2.F32.PACK_AB_MERGE_C R50, R26, R50, RZ ;  /* 0x000000321a32723e */ /* 0x010fe400048060ff */
[----:B-----5:R-:W-:-:S03]  /*d8950*/  F2FP.SATFINITE.E5M2.F32.PACK_AB_MERGE_C R49, R9, R49, RZ ;  /* 0x000000310931723e */ /* 0x020fc600048060ff */
[----:B------:R-:W-:Y:S01]  /*d8960*/  STL [R1+0x2ab4], R50 ;  /* 0x002ab43201007387 */ /* 0x000fe20000100800 */
[----:B------:R-:W-:-:S03]  /*d8970*/  F2FP.SATFINITE.E5M2.F32.PACK_AB_MERGE_C R9, R25, R36, RZ ;  /* 0x000000241909723e */ /* 0x000fc600048060ff */
[----:B------:R-:W-:Y:S04]  /*d8980*/  STL [R1+0x2aa4], R49 ;  /* 0x002aa43101007387 */ /* 0x000fe80000100800 */
[----:B------:R0:W-:Y:S01]  /*d8990*/  STL [R1+0x2aa0], R9 ;  /* 0x002aa00901007387 */ /* 0x0001e20000100800 */
[----:B------:R-:W-:-:S05]  /*d89a0*/  F2FP.SATFINITE.E5M2.F32.PACK_AB_MERGE_C R0, R24, R0, RZ ;  /* 0x000000001800723e */ /* 0x000fca00048060ff */
        /* <DEDUP_REMOVED lines=54> */
[----:B0-----:R-:W3:Y:S01]  /*d8d10*/  LDL.LU R2, [R1+0xb44] ;  /* 0x000b440001027983 */ /* 0x001ee20000300800 */
[----:B--2---:R-:W-:-:S03]  /*d8d20*/  F2FP.SATFINITE.E5M2.F32.PACK_AB_MERGE_C R59, R59, R60, RZ ;  /* 0x0000003c3b3b723e */ /* 0x004fc600048060ff */
[----:B------:R-:W2:Y:S04]  /*d8d30*/  LDL.LU R60, [R1+0x4610] ;  /* 0x00461000013c7983 */ /* 0x000ea80000300800 */
[----:B------:R0:W-:Y:S01]  /*d8d40*/  STL [R1+0x2a08], R59 ;  /* 0x002a083b01007387 */ /* 0x0001e20000100800 */
[----:B----4-:R-:W-:-:S03]  /*d8d50*/  F2FP.SATFINITE.E5M2.F32.PACK_AB_MERGE_C R18, R18, R58, RZ ;  /* 0x0000003a1212723e */ /* 0x010fc600048060ff */
[----:B0-----:R-:W4:Y:S01]  /*d8d60*/  LDL.LU R59, [R1+0x460c] ;  /* 0x00460c00013b7983 */ /* 0x001f220000300800 */
[----:B-----5:R-:W-:-:S03]  /*d8d70*/  F2FP.SATFINITE.E5M2.F32.PACK_AB_MERGE_C R56, R56, R57, RZ ;  /* 0x000000393838723e */ /* 0x020fc600048060ff */
[----:B------:R-:W4:Y:S04]  /*d8d80*/  LDL.LU R58, [R1+0x4608] ;  /* 0x00460800013a7983 */ /* 0x000f280000300800 */
[----:B------:R-:W-:Y:S01]  /*d8d90*/  STL [R1+0x2a04], R18 ;  /* 0x002a041201007387 */ /* 0x000fe20000100800 */
[----:B------:R-:W-:-:S03]  /*d8da0*/  F2FP.SATFINITE.E5M2.F32.PACK_AB_MERGE_C R17, R17, R55, RZ ;  /* 0x000000371111723e */ /* 0x000fc600048060ff */
[----:B------:R-:W5:Y:S04]  /*d8db0*/  LDL.LU R57, [R1+0x4604] ;  /* 0x0046040001397983 */ /* 0x000f680000300800 */
[----:B------:R0:W-:Y:S01]  /*d8dc0*/  STL [R1+0x29f4], R56 ;  /* 0x0029f43801007387 */ /* 0x0001e20000100800 */
[----:B------:R-:W-:-:S03]  /*d8dd0*/  F2FP.SATFINITE.E5M2.F32.PACK_AB_MERGE_C R53, R53, R54, RZ ;  /* 0x000000363535723e */ /* 0x000fc600048060ff */
[----:B0-----:R-:W5:Y:S01]  /*d8de0*/  LDL.LU R56, [R1+0x4600] ;  /* 0x0046000001387983 */ /* 0x001f620000300800 */
[----:B------:R-:W-:-:S03]  /*d8df0*/  F2FP.SATFINITE.E5M2.F32.PACK_AB_MERGE_C R16, R16, R52, RZ ;  /* 0x000000341010723e */ /* 0x000fc600048060ff */
[----:B------:R-:W5:Y:S04]  /*d8e00*/  LDL.LU R55, [R1+0x45fc] ;  /* 0x0045fc0001377983 */ /* 0x000f680000300800 */
        /* <DEDUP_REMOVED lines=13> */
[----:B0-----:R-:W5:Y:S04]  /*d8ee0*/  LDL.LU R50, [R1+0x45e8] ;  /* 0x0045e80001327983 */ /* 0x001f680000300800 */
[----:B------:R-:W5:Y:S04]  /*d8ef0*/  LDL.LU R49, [R1+0x45e4] ;  /* 0x0045e40001317983 */ /* 0x000f680000300800 */
[----:B------:R-:W-:Y:S04]  /*d8f00*/  STL [R1+0x29c8], R15 ;  /* 0x0029c80f01007387 */ /* 0x000fe80000100800 */
[----:B------:R-:W2:Y:S04]  /*d8f10*/  LDL.LU R9, [R1+0x45e0] ;  /* 0x0045e00001097983 */ /* 0x000ea80000300800 */
[----:B------:R-:W-:Y:S04]  /*d8f20*/  STL [R1+0x29b4], R36 ;  /* 0x0029b42401007387 */ /* 0x000fe80000100800 */
[----:B------:R0:W-:Y:S04]  /*d8f30*/  STL [R1+0x29b0], R0 ;  /* 0x0029b00001007387 */ /* 0x0001e80000100800 */
[----:B------:R-:W4:Y:S04]  /*d8f40*/  LDL R3, [R1+0x1364] ;  /* 0x0013640001037983 */ /* 0x000f280000100800 */
[----:B0-----:R-:W5:Y:S01]  /*d8f50*/  LDL R0, [R1+0x1360] ;  /* 0x0013600001007983 */ /* 0x001f620000100800 */
[----:B------:R-:W-:Y:S01]  /*d8f60*/  VIADD R47, R48, UR4 ;  /* 0x00000004302f7c36 */ /* 0x000fe20008000000 */
[----:B------:R-:W-:-:S03]  /*d8f70*/  ULDC UR4, c[0x0][0x248] ;  /* 0x0000920000047ab9 */ /* 0x000fc60000000800 */
        /* <DEDUP_REMOVED lines=61> */
[----:B------:R-:W-:Y:S01]  /*d9350*/  ULDC UR4, c[0x0][0x248] ;  /* 0x0000920000047ab9 */ /* 0x000fe20000000800 */
[----:B------:R-:W-:Y:S02]  /*d9360*/  F2FP.SATFINITE.E5M2.F32.PACK_AB_MERGE_C R11, R11, R12, RZ ;  /* 0x0000000c0b0b723e */ /* 0x000fe400048060ff */
[----:B------:R-:W-:Y:S01]  /*d9370*/  VIADD R14, R15, UR4 ;  /* 0x000000040f0e7c36 */ /* 0x000fe20008000000 */
[----:B------:R-:W-:Y:S01]  /*d9380*/  ULDC UR4, c[0x0][0x248] ;  /* 0x0000920000047ab9 */ /* 0x000fe20000000800 */
[----:B---3--:R-:W-:Y:S01]  /*d9390*/  F2FP.SATFINITE.E5M2.F32.PACK_AB_MERGE_C R7, R7, R8, RZ ;  /* 0x000000080707723e */ /* 0x008fe200048060ff */
[----:B------:R0:W-:Y:S01]  /*d93a0*/  STL [R1+0x299c], R13 ;  /* 0x00299c0d01007387 */ /* 0x0001e20000100800 */
[----:B------:R-:W-:Y:S02]  /*d93b0*/  F2FP.SATFINITE.E5M2.F32.PACK_AB_MERGE_C R5, R5, R6, RZ ;  /* 0x000000060505723e */ /* 0x000fe400048060ff */
[----:B------:R-:W-:Y:S01]  /*d93c0*/  F2FP.SATFINITE.E5M2.F32.PACK_AB_MERGE_C R2, R2, R4, RZ ;  /* 0x000000040202723e */ /* 0x000fe200048060ff */
[----:B------:R-:W-:Y:S01]  /*d93d0*/  STL [R1+0x2998], R11 ;  /* 0x0029980b01007387 */ /* 0x000fe20000100800 */
[----:B0-----:R-:W-:Y:S01]  /*d93e0*/  VIADD R13, R14, UR4 ;  /* 0x000000040e0d7c36 */ /* 0x001fe20008000000 */
[----:B------:R-:W-:-:S02]  /*d93f0*/  ULDC UR4, c[0x0][0x248] ;  /* 0x0000920000047ab9 */ /* 0x000fc40000000800 */
[----:B------:R0:W-:Y:S04]  /*d9400*/  STL [R1+0x2984], R7 ;  /* 0x0029840701007387 */ /* 0x0001e80000100800 */
[----:B------:R-:W-:Y:S01]  /*d9410*/  STL [R1+0x2980], R5 ;  /* 0x0029800501007387 */ /* 0x000fe20000100800 */
[----:B0-----:R-:W-:-:S03]  /*d9420*/  VIADD R7, R13, UR4 ;  /* 0x000000040d077c36 */ /* 0x001fc60008000000 */
[----:B------:R0:W-:Y:S01]  /*d9430*/  STL [R1+0x2958], R2 ;  /* 0x0029580201007387 */ /* 0x0001e20000100800 */
[----:B------:R-:W-:Y:S01]  /*d9440*/  ULDC UR4, c[0x0][0x244] ;  /* 0x0000910000047ab9 */ /* 0x000fe20000000800 */
[----:B0-----:R-:W-:Y:S01]  /*d9450*/  VIADD R2, R7, UR5 ;  /* 0x0000000507027c36 */ /* 0x001fe20008000000 */
[----:B------:R-:W-:-:S03]  /*d9460*/  ULDC UR5, c[0x0][0x244] ;  /* 0x0000910000057ab9 */ /* 0x000fc60000000800 */
[----:B------:R-:W-:-:S04]  /*d9470*/  VIADD R6, R2, UR6 ;  /* 0x0000000602067c36 */ /* 0x000fc80008000000 */
[----:B------:R-:W-:Y:S01]  /*d9480*/  VIADD R8, R6, UR7 ;  /* 0x0000000706087c36 */ /* 0x000fe20008000000 */
[----:B------:R-:W-:-:S03]  /*d9490*/  ULDC.64 UR6, c[0x0][0x220] ;  /* 0x0000880000067ab9 */ /* 0x000fc60000000a00 */
[----:B------:R-:W-:Y:S02]  /*d94a0*/  VIADD R12, R8, UR8 ;  /* 0x00000008080c7c36 */ /* 0x000fe40008000000 */
[----:B----4-:R-:W-:Y:S02]  /*d94b0*/  IMAD R4, R3, UR4, RZ ;  /* 0x0000000403047c24 */ /* 0x010fe4000f8e02ff */
[----:B-----5:R-:W-:Y:S01]  /*d94c0*/  IMAD R5, R0, UR5, RZ ;  /* 0x0000000500057c24 */ /* 0x020fe2000f8e02ff */
[----:B------:R-:W-:Y:S02]  /*d94d0*/  ULDC.64 UR4, c[0x0][0x220] ;  /* 0x0000880000047ab9 */ /* 0x000fe40000000a00 */
[----:B------:R-:W-:Y:S01]  /*d94e0*/  IADD3 R0, P0, R4, UR4, RZ ;  /* 0x0000000404007c10 */ /* 0x000fe2000ff1e0ff */
[----:B------:R-:W-:Y:S02]  /*d94f0*/  ULDC UR4, c[0x0][0x248] ;  /* 0x0000920000047ab9 */ /* 0x000fe40000000800 */
[----:B------:R-:W-:Y:S01]  /*d9500*/  VIADD R11, R12, UR4 ;  /* 0x000000040c0b7c36 */ /* 0x000fe20008000000 */
[----:B------:R-:W-:-:S03]  /*d9510*/  ULDC UR4, c[0x0][0x248] ;  /* 0x0000920000047ab9 */ /* 0x000fc60000000800 */
[----:B------:R-:W-:-:S05]  /*d9520*/  VIADD R36, R11, UR4 ;  /* 0x000000040b247c36 */ /* 0x000fca0008000000 */
[----:B------:R0:W-:Y:S04]  /*d9530*/  STL [R1+0x26bc], R36 ;  /* 0x0026bc2401007387 */ /* 0x0001e80000100800 */
[----:B0-----:R-:W3:Y:S01]  /*d9540*/  LDL.LU R36, [R1+0x45dc] ;  /* 0x0045dc0001247983 */ /* 0x001ee20000300800 */
[----:B------:R-:W-:Y:S01]  /*d9550*/  IADD3 R3, P1, R5, UR6, RZ ;  /* 0x0000000605037c10 */ /* 0x000fe2000ff3e0ff */
[----:B--2---:R-:W-:Y:S01]  /*d9560*/  VIADD R9, R9, 0x158 ;  /* 0x0000015809097836 */ /* 0x004fe20000000000 */
[----:B------:R-:W-:Y:S02]  /*d9570*/  LEA.HI.X.SX32 R4, R4, UR5, 0x1, P0 ;  /* 0x0000000504047c11 */ /* 0x000fe400080f0eff */
[----:B------:R-:W-:Y:S01]  /*d9580*/  LEA.HI.X.SX32 R5, R5, UR7, 0x1, P1 ;  /* 0x0000000705057c11 */ /* 0x000fe200088f0eff */
[----:B------:R-:W-:Y:S01]  /*d9590*/  STL.64 [R1+0x4a98], R58 ;  /* 0x004a983a01007387 */ /* 0x000fe20000100a00 */
[----:B------:R-:W-:Y:S01]  /*d95a0*/  ULDC.64 UR4, c[0x0][0x228] ;  /* 0x00008a0000047ab9 */ /* 0x000fe20000000a00 */
[----:B------:R-:W-:Y:S01]  /*d95b0*/  ULDC.64 UR6, c[0x0][0x228] ;  /* 0x00008a0000067ab9 */ /* 0x000fe20000000a00 */
[----:B---3--:R-:W-:Y:S01]  /*d95c0*/  LOP3.LUT R36, R36, 0xfffff7ff, RZ, 0xc0, !PT ;  /* 0xfffff7ff24247812 */ /* 0x008fe200078ec0ff */
[----:B------:R0:W-:Y:S01]  /*d95d0*/  STL.64 [R1+0x4a90], R60 ;  /* 0x004a903c01007387 */ /* 0x0001e20000100a00 */
[----:B------:R-:W-:Y:S01]  /*d95e0*/  ULDC.64 UR10, c[0x0][0x228] ;  /* 0x00008a00000a7ab9 */ /* 0x000fe20000000a00 */
        /* <DEDUP_REMOVED lines=8> */
[----:B0-----:R-:W2:Y:S04]  /*d9670*/  LDL.LU R61, [R1+0x448] ;  /* 0x00044800013d7983 */ /* 0x001ea80000300800 */
        /* <DEDUP_REMOVED lines=9> */
[----:B0-----:R-:W3:Y:S04]  /*d9710*/  LDL.LU R28, [R1+0x1550] ;  /* 0x00155000011c7983 */ /* 0x001ee80000300800 */
[----:B------:R-:W4:Y:S04]  /*d9720*/  LDL.LU R39, [R1+0x158c] ;  /* 0x00158c0001277983 */ /* 0x000f280000300800 */
[----:B------:R-:W5:Y:S04]  /*d9730*/  LDL.LU R58, [R1+0x1528] ;  /* 0x00152800013a7983 */ /* 0x000f680000300800 */
[----:B------:R-:W2:Y:S04]  /*d9740*/  LDL.LU R59, [R1+0x1538] ;  /* 0x00153800013b7983 */ /* 0x000ea80000300800 */
[----:B------:R-:W3:Y:S04]  /*d9750*/  LDL.LU R40, [R1+0x35c] ;  /* 0x00035c0001287983 */ /* 0x000ee80000300800 */
[----:B------:R0:W-:Y:S04]  /*d9760*/  STL.64 [R1+0x4a40], R26 ;  /* 0x004a401a01007387 */ /* 0x0001e80000100a00 */
[----:B0-----:R-:W4:Y:S04]  /*d9770*/  LDL.LU R27, [R1+0x358] ;  /* 0x00035800011b7983 */ /* 0x001f280000300800 */
        /* <DEDUP_REMOVED lines=17> */
[----:B------:R0:W-:Y:S04]  /*d9890*/  STL.64 [R1+0x4a38], R24 ;  /* 0x004a381801007387 */ /* 0x0001e80000100a00 */
[----:B0-----:R-:W3:Y:S04]  /*d98a0*/  LDL.LU R24, [R1+0x350] ;  /* 0x0003500001187983 */ /* 0x001ee80000300800 */
[----:B------:R-:W5:Y:S04]  /*d98b0*/  LDL.LU R25, [R1+0x1560] ;  /* 0x0015600001197983 */ /* 0x000f680000300800 */
[----:B------:R0:W-:Y:S04]  /*d98c0*/  STL.64 [R1+0x4a30], R22 ;  /* 0x004a301601007387 */ /* 0x0001e80000100a00 */
[----:B0-----:R-:W4:Y:S04]  /*d98d0*/  LDL.LU R22, [R1+0x1210] ;  /* 0x0012100001167983 */ /* 0x001f280000300800 */
[----:B------:R-:W3:Y:S04]  /*d98e0*/  LDL.LU R23, [R1+0x1548] ;  /* 0x0015480001177983 */ /* 0x000ee80000300800 */
[----:B------:R0:W-:Y:S04]  /*d98f0*/  STL.64 [R1+0x4a28], R20 ;  /* 0x004a281401007387 */ /* 0x0001e80000100a00 */
[----:B0-----:R-:W3:Y:S04]  /*d9900*/  LDL.LU R21, [R1+0xe50] ;  /* 0x000e500001157983 */ /* 0x001ee80000300800 */
[----:B------:R-:W-:Y:S04]  /*d9910*/  STL.64 [R1+0x4a20], R18 ;  /* 0x004a201201007387 */ /* 0x000fe80000100a00 */
[----:B------:R-:W-:Y:S04]  /*d9920*/  STL.64 [R1+0x4a18], R16 ;  /* 0x004a181001007387 */ /* 0x000fe80000100a00 */
[----:B------:R-:W-:Y:S04]  /*d9930*/  STL.64 [R1+0x4a10], R14 ;  /* 0x004a100e01007387 */ /* 0x000fe80000100a00 */
[----:B------:R-:W-:Y:S04]  /*d9940*/  STL.64 [R1+0x4a08], R12 ;  /* 0x004a080c01007387 */ /* 0x000fe80000100a00 */
[----:B------:R0:W-:Y:S02]  /*d9950*/  STL.64 [R1+0x4a00], R6 ;  /* 0x004a000601007387 */ /* 0x0001e40000100a00 */
[----:B0-----:R-:W-:-:S02]  /*d9960*/  MOV R7, UR47 ;  /* 0x0000002f00077c02 */ /* 0x001fc40008000f00 */
[----:B------:R-:W-:-:S03]  /*d9970*/  MOV R6, UR46 ;  /* 0x0000002e00067c02 */ /* 0x000fc60008000f00 */
[----:B------:R-:W-:Y:S04]  /*d9980*/  STL [R1+0x2e14], R7 ;  /* 0x002e140701007387 */ /* 0x000fe80000100800 */
[----:B------:R0:W-:Y:S02]  /*d9990*/  STL [R1+0x2e10], R6 ;  /* 0x002e100601007387 */ /* 0x0001e40000100800 */
[----:B0-----:R-:W-:-:S05]  /*d99a0*/  IMAD.U32 R6, RZ, RZ, UR4 ;  /* 0x00000004ff067e24 */ /* 0x001fca000f8e00ff */
[----:B------:R0:W-:Y:S04]  /*d99b0*/  STL [R1+0x28d0], R6 ;  /* 0x0028d00601007387 */ /* 0x0001e80000100800 */
[----:B------:R-:W0:Y:S04]  /*d99c0*/  LDL.LU R19, [R1+0xb48] ;  /* 0x000b480001137983 */ /* 0x000e280000300800 */
[----:B------:R-:W0:Y:S01]  /*d99d0*/  LDL.LU R20, [R1+0xb4c] ;  /* 0x000b4c0001147983 */ /* 0x000e220000300800 */
[----:B------:R-:W-:Y:S01]  /*d99e0*/  UMOV UR4, UR5 ;  /* 0x0000000500047c82 */ /* 0x000fe20008000000 */
[----:B0-----:R-:W-:-:S02]  /*d99f0*/  F2FP.SATFINITE.E5M2.F32.PACK_AB_MERGE_C R6, R20, R19, RZ ;  /* 0x000000131406723e */ /* 0x001fc400048060ff */
[----:B------:R-:W2:Y:S01]  /*d9a00*/  LDL R19, [R1+0x128] ;  /* 0x0001280001137983 */ /* 0x000ea20000100800 */
[----:B------:R-:W-:Y:S01]  /*d9a10*/  IMAD.MOV.U32 R20, RZ, RZ, R10 ;  /* 0x000000ffff147224 */ /* 0x000fe200078e000a */
[----:B------:R-:W-:Y:S01]  /*d9a20*/  ISETP.GE.AND P0, PT, R9, UR4, PT ;  /* 0x0000000409007c0c */ /* 0x000fe2000bf06270 */
[----:B------:R-:W-:Y:S01]  /*d9a30*/  UMOV UR5, UR7 ;  /* 0x0000000700057c82 */ /* 0x000fe20008000000 */
[----:B------:R0:W-:Y:S01]  /*d9a40*/  STL [R1+0x2968], R6 ;  /* 0x0029680601007387 */ /* 0x0001e20000100800 */
[----:B------:R-:W-:Y:S01]  /*d9a50*/  UMOV UR27, UR6 ;  /* 0x00000006001b7c82 */ /* 0x000fe20008000000 */
[----:B------:R-:W-:Y:S02]  /*d9a60*/  ULDC.64 UR6, c[0x0][0x228] ;  /* 0x00008a0000067ab9 */ /* 0x000fe40000000a00 */
[----:B------:R-:W-:Y:S01]  /*d9a70*/  UMOV UR4, UR7 ;  /* 0x0000000700047c82 */ /* 0x000fe20008000000 */
[----:B------:R-:W-:Y:S01]  /*d9a80*/  UMOV UR26, UR6 ;  /* 0x00000006001a7c82 */ /* 0x000fe20008000000 */
[----:B------:R-:W-:-:S05]  /*d9a90*/  ULDC.64 UR6, c[0x0][0x228] ;  /* 0x00008a0000067ab9 */ /* 0x000fca0000000a00 */
[----:B------:R-:W-:Y:S01]  /*d9aa0*/  @P0 LOP3.LUT R36, R36, 0x800, RZ, 0xfc, !PT ;  /* 0x0000080024240812 */ /* 0x000fe200078efcff */
[C---:B--2---:R-:W-:Y:S02]  /*d9ab0*/  VIADD R9, R19.reuse, 0x157 ;  /* 0x0000015713097836 */ /* 0x044fe40000000000 */
[C---:B------:R-:W-:Y:S02]  /*d9ac0*/  VIADD R10, R19.reuse, 0x155 ;  /* 0x00000155130a7836 */ /* 0x040fe40000000000 */
[----:B0-----:R-:W-:Y:S01]  /*d9ad0*/  VIADD R6, R19, 0x154 ;  /* 0x0000015413067836 */ /* 0x001fe20000000000 */
[----:B------:R-:W-:Y:S01]  /*d9ae0*/  ISETP.GE.AND P1, PT, R9, UR5, PT ;  /* 0x0000000509007c0c */ /* 0x000fe2000bf26270 */
[----:B------:R-:W2:Y:S01]  /*d9af0*/  LDL.LU R19, [R1+0x155c] ;  /* 0x00155c0001137983 */ /* 0x000ea20000300800 */
[----:B------:R-:W-:-:S03]  /*d9b00*/  ISETP.GE.AND P0, PT, R10, UR4, PT ;  /* 0x000000040a007c0c */ /* 0x000fc6000bf06270 */
[----:B------:R-:W5:Y:S01]  /*d9b10*/  LDL.LU R17, [R1+0x1558] ;  /* 0x0015580001117983 */ /* 0x000f620000300800 */
[----:B--2---:R-:W-:Y:S02]  /*d9b20*/  SHF.R.S32.HI R9, RZ, 0x1f, R19 ;  /* 0x0000001fff097819 */ /* 0x004fe40000011413 */
[C---:B------:R-:W-:Y:S02]  /*d9b30*/  IADD3 R14, P2, R19.reuse, R0, RZ ;  /* 0x00000000130e7210 */ /* 0x040fe40007f5e0ff */
[----:B------:R-:W-:-:S03]  /*d9b40*/  IADD3 R12, P3, R19, R3, RZ ;  /* 0x00000003130c7210 */ /* 0x000fc60007f7e0ff */
[C---:B------:R-:W-:Y:S02]  /*d9b50*/  IMAD.X R15, R9.reuse, 0x1, R4, P2 ;  /* 0x00000001090f7824 */ /* 0x040fe400010e0604 */
[----:B------:R-:W-:-:S03]  /*d9b60*/  IMAD.X R13, R9, 0x1, R5, P3 ;  /* 0x00000001090d7824 */ /* 0x000fc600018e0605 */
[----:B------:R-:W-:Y:S04]  /*d9b70*/  STL.64 [R1+0x28c8], R14 ;  /* 0x0028c80e01007387 */ /* 0x000fe80000100a00 */
[----:B------:R0:W-:Y:S04]  /*d9b80*/  STL.64 [R1+0x28c0], R12 ;  /* 0x0028c00c01007387 */ /* 0x0001e80000100a00 */
[----:B0-----:R-:W2:Y:S01]  /*d9b90*/  LDL.LU R13, [R1+0x146c] ;  /* 0x00146c00010d7983 */ /* 0x001ea20000300800 */
[----:B------:R-:W-:-:S04]  /*d9ba0*/  LOP3.LUT R36, R36, 0xfffffbff, RZ, 0xc0, !PT ;  /* 0xfffffbff24247812 */ /* 0x000fc800078ec0ff */
[----:B------:R-:W-:-:S04]  /*d9bb0*/  @P1 LOP3.LUT R36, R36, 0x400, RZ, 0xfc, !PT ;  /* 0x0000040024241812 */ /* 0x000fc800078efcff */
[----:B------:R-:W-:Y:S02]  /*d9bc0*/  LOP3.LUT R36, R36, 0xfffffeff, RZ, 0xc0, !PT ;  /* 0xfffffeff24247812 */ /* 0x000fe400078ec0ff */
[----:B-----5:R-:W-:Y:S02]  /*d9bd0*/  SHF.R.S32.HI R10, RZ, 0x1f, R17 ;  /* 0x0000001fff0a7819 */ /* 0x020fe40000011411 */
[----:B------:R-:W-:Y:S02]  /*d9be0*/  @P0 LOP3.LUT R36, R36, 0x100, RZ, 0xfc, !PT ;  /* 0x0000010024240812 */ /* 0x000fe400078efcff */
[C---:B------:R-:W-:Y:S02]  /*d9bf0*/  IADD3 R18, P0, R17.reuse, R0, RZ ;  /* 0x0000000011127210 */ /* 0x040fe40007f1e0ff */
[----:B------:R-:W-:-:S03]  /*d9c00*/  IADD3 R16, P1, R17, R3, RZ ;  /* 0x0000000311107210 */ /* 0x000fc60007f3e0ff */
[C---:B------:R-:W-:Y:S02]  /*d9c10*/  IMAD.X R19, R10.reuse, 0x1, R4, P0 ;  /* 0x000000010a137824 */ /* 0x040fe400000e0604 */
[----:B------:R-:W-:-:S03]  /*d9c20*/  IMAD.X R17, R10, 0x1, R5, P1 ;  /* 0x000000010a117824 */ /* 0x000fc600008e0605 */
[----:B------:R-:W-:Y:S04]  /*d9c30*/  STL.64 [R1+0x28b8], R18 ;  /* 0x0028b81201007387 */ /* 0x000fe80000100a00 */
[----:B------:R0:W-:Y:S01]  /*d9c40*/  STL.64 [R1+0x28b0], R16 ;  /* 0x0028b01001007387 */ /* 0x0001e20000100a00 */
[----:B--2---:R-:W-:Y:S02]  /*d9c50*/  SHF.R.S32.HI R9, RZ, 0x1f, R13 ;  /* 0x0000001fff097819 */ /* 0x004fe4000001140d */
[C---:B------:R-:W-:Y:S02]  /*d9c60*/  IADD3 R14, P2, R13.reuse, R0, RZ ;  /* 0x000000000d0e7210 */ /* 0x040fe40007f5e0ff */
[----:B------:R-:W-:-:S03]  /*d9c70*/  IADD3 R12, P3, R13, R3, RZ ;  /* 0x000000030d0c7210 */ /* 0x000fc60007f7e0ff */
[C---:B------:R-:W-:Y:S02]  /*d9c80*/  IMAD.X R15, R9.reuse, 0x1, R4, P2 ;  /* 0x00000001090f7824 */ /* 0x040fe400010e0604 */
[----:B------:R-:W-:-:S03]  /*d9c90*/  IMAD.X R13, R9, 0x1, R5, P3 ;  /* 0x00000001090d7824 */ /* 0x000fc600018e0605 */
[----:B------:R1:W-:Y:S04]  /*d9ca0*/  STL.64 [R1+0x28a8], R14 ;  /* 0x0028a80e01007387 */ /* 0x0003e80000100a00 */
[----:B------:R2:W-:Y:S04]  /*d9cb0*/  STL.64 [R1+0x28a0], R12 ;  /* 0x0028a00c01007387 */ /* 0x0005e80000100a00 */
[----:B0-----:R-:W5:Y:S01]  /*d9cc0*/  LDL.LU R17, [R1+0x41c] ;  /* 0x00041c0001117983 */ /* 0x001f620000300800 */
[----:B------:R-:W-:-:S03]  /*d9cd0*/  SHF.R.S32.HI R9, RZ, 0x1f, R49 ;  /* 0x0000001fff097819 */ /* 0x000fc60000011431 */
[----:B------:R-:W-:Y:S01]  /*d9ce0*/  STL [R1+0x47c0], R49 ;  /* 0x0047c03101007387 */ /* 0x000fe20000100800 */
[C---:B-1----:R-:W-:Y:S02]  /*d9cf0*/  IADD3 R14, P2, R49.reuse, R0, RZ ;  /* 0x00000000310e7210 */ /* 0x042fe40007f5e0ff */
[----:B--2---:R-:W-:-:S03]  /*d9d00*/  IADD3 R12, P3, R49, R3, RZ ;  /* 0x00000003310c7210 */ /* 0x004fc60007f7e0ff */
[C---:B------:R-:W-:Y:S02]  /*d9d10*/  IMAD.X R15, R9.reuse, 0x1, R4, P2 ;  /* 0x00000001090f7824 */ /* 0x040fe400010e0604 */
[----:B------:R-:W-:Y:S01]  /*d9d20*/  IMAD.X R13, R9, 0x1, R5, P3 ;  /* 0x00000001090d7824 */ /* 0x000fe200018e0605 */
[----:B------:R-:W-:Y:S02]  /*d9d30*/  SHF.R.S32.HI R9, RZ, 0x1f, R51 ;  /* 0x0000001fff097819 */ /* 0x000fe40000011433 */
[----:B-----5:R-:W-:Y:S02]  /*d9d40*/  SHF.R.S32.HI R10, RZ, 0x1f, R17 ;  /* 0x0000001fff0a7819 */ /* 0x020fe40000011411 */
[----:B------:R-:W-:-:S05]  /*d9d50*/  IADD3 R18, P0, R17, R0, RZ ;  /* 0x0000000011127210 */ /* 0x000fca0007f1e0ff */
[----:B------:R-:W-:Y:S01]  /*d9d60*/  IMAD.X R19, R10, 0x1, R4, P0 ;  /* 0x000000010a137824 */ /* 0x000fe200000e0604 */
[----:B------:R-:W-:-:S04]  /*d9d70*/  IADD3 R16, P1, R17, R3, RZ ;  /* 0x0000000311107210 */ /* 0x000fc80007f3e0ff */
[----:B------:R0:W-:Y:S01]  /*d9d80*/  STL.64 [R1+0x2898], R18 ;  /* 0x0028981201007387 */ /* 0x0001e20000100a00 */
[----:B------:R-:W-:Y:S01]  /*d9d90*/  IMAD.X R17, R10, 0x1, R5, P1 ;  /* 0x000000010a117824 */ /* 0x000fe200008e0605 */
[----:B------:R-:W-:Y:S01]  /*d9da0*/  SHF.R.S32.HI R10, RZ, 0x1f, R50 ;  /* 0x0000001fff0a7819 */ /* 0x000fe20000011432 */
[----:B0-----:R-:W-:Y:S02]  /*d9db0*/  IMAD.MOV.U32 R19, RZ, RZ, R20 ;  /* 0x000000ffff137224 */ /* 0x001fe400078e0014 */
[----:B----4-:R-:W-:Y:S02]  /*d9dc0*/  IMAD.MOV.U32 R20, RZ, RZ, R22 ;  /* 0x000000ffff147224 */ /* 0x010fe400078e0016 */
[----:B------:R-:W-:Y:S02]  /*d9dd0*/  IMAD.MOV.U32 R22, RZ, RZ, R25 ;  /* 0x000000ffff167224 */ /* 0x000fe400078e0019 */
[----:B------:R-:W-:Y:S01]  /*d9de0*/  IMAD.MOV.U32 R25, RZ, RZ, R58 ;  /* 0x000000ffff197224 */ /* 0x000fe200078e003a */
[----:B------:R-:W-:Y:S01]  /*d9df0*/  IADD3 R58, P0, R50, R0, RZ ;  /* 0x00000000323a7210 */ /* 0x000fe20007f1e0ff */
[----:B------:R-:W-:-:S02]  /*d9e00*/  IMAD.MOV.U32 R18, RZ, RZ, R26 ;  /* 0x000000ffff127224 */ /* 0x000fc400078e001a */
[----:B------:R-:W-:Y:S02]  /*d9e10*/  IMAD.MOV.U32 R26, RZ, RZ, R27 ;  /* 0x000000ffff1a7224 */ /* 0x000fe400078e001b */
[----:B------:R-:W-:Y:S01]  /*d9e20*/  IMAD.MOV.U32 R27, RZ, RZ, R39 ;  /* 0x000000ffff1b7224 */ /* 0x000fe200078e0027 */
[----:B------:R0:W-:Y:S01]  /*d9e30*/  STL.64 [R1+0x2890], R16 ;  /* 0x0028901001007387 */ /* 0x0001e20000100a00 */
[----:B------:R-:W-:Y:S02]  /*d9e40*/  IMAD.MOV.U32 R39, RZ, RZ, R59 ;  /* 0x000000ffff277224 */ /* 0x000fe400078e003b */
[----:B------:R-:W-:Y:S01]  /*d9e50*/  IMAD.X R59, R10, 0x1, R4, P0 ;  /* 0x000000010a3b7824 */ /* 0x000fe200000e0604 */
[----:B------:R1:W-:Y:S04]  /*d9e60*/  STL.64 [R1+0x2888], R14 ;  /* 0x0028880e01007387 */ /* 0x0003e80000100a00 */
[----:B------:R2:W-:Y:S01]  /*d9e70*/  STL.64 [R1+0x2880], R12 ;  /* 0x0028800c01007387 */ /* 0x0005e20000100a00 */
[----:B0-----:R-:W-:-:S03]  /*d9e80*/  IADD3 R16, P1, R50, R3, RZ ;  /* 0x0000000332107210 */ /* 0x001fc60007f3e0ff */
[----:B------:R-:W-:Y:S04]  /*d9e90*/  STL [R1+0x47c4], R50 ;  /* 0x0047c43201007387 */ /* 0x000fe80000100800 */
[----:B------:R-:W-:Y:S01]  /*d9ea0*/  STL [R1+0x47a8], R51 ;  /* 0x0047a83301007387 */ /* 0x000fe20000100800 */
[----:B------:R-:W-:-:S03]  /*d9eb0*/  IMAD.X R17, R10, 0x1, R5, P1 ;  /* 0x000000010a117824 */ /* 0x000fc600008e0605 */
[----:B------:R0:W-:Y:S01]  /*d9ec0*/  STL.64 [R1+0x2878], R58 ;  /* 0x0028783a01007387 */ /* 0x0001e20000100a00 */
[C---:B-1----:R-:W-:Y:S02]  /*d9ed0*/  IADD3 R14, P2, R51.reuse, R0, RZ ;  /* 0x00000000330e7210 */ /* 0x042fe40007f5e0ff */
[----:B--2---:R-:W-:Y:S01]  /*d9ee0*/  IADD3 R12, P3, R51, R3, RZ ;  /* 0x00000003330c7210 */ /* 0x004fe20007f7e0ff */
[----:B0-----:R-:W2:Y:S01]  /*d9ef0*/  LDL.LU.64 R58, [R1+0x4a98] ;  /* 0x004a9800013a7983 */ /* 0x001ea20000300a00 */
[----:B------:R-:W-:-:S03]  /*d9f00*/  SHF.R.S32.HI R10, RZ, 0x1f, R52 ;  /* 0x0000001fff0a7819 */ /* 0x000fc60000011434 */
[----:B------:R3:W-:Y:S01]  /*d9f10*/  STL.64 [R1+0x2870], R16 ;  /* 0x0028701001007387 */ /* 0x0007e20000100a00 */
[C---:B------:R-:W-:Y:S02]  /*d9f20*/  IMAD.X R15, R9.reuse, 0x1, R4, P2 ;  /* 0x00000001090f7824 */ /* 0x040fe400010e0604 */
[----:B------:R-:W-:Y:S02]  /*d9f30*/  IMAD.X R13, R9, 0x1, R5, P3 ;  /* 0x00000001090d7824 */ /* 0x000fe400018e0605 */
[----:B---3--:R-:W-:Y:S01]  /*d9f40*/  IMAD.MOV.U32 R16, RZ, RZ, R60 ;  /* 0x000000ffff107224 */ /* 0x008fe200078e003c */
[----:B------:R-:W-:Y:S01]  /*d9f50*/  IADD3 R60, P0, R52, R0, RZ ;  /* 0x00000000343c7210 */ /* 0x000fe20007f1e0ff */
[----:B------:R-:W-:Y:S02]  /*d9f60*/  IMAD.MOV.U32 R17, RZ, RZ, R19 ;  /* 0x000000ffff117224 */ /* 0x000fe400078e0013 */
[----:B------:R-:W-:Y:S01]  /*d9f70*/  IMAD.MOV.U32 R19, RZ, RZ, R61 ;  /* 0x000000ffff137224 */ /* 0x000fe200078e003d */
[----:B------:R-:W-:Y:S01]  /*d9f80*/  STL.64 [R1+0x2868], R14 ;  /* 0x0028680e01007387 */ /* 0x000fe20000100a00 */
[----:B------:R-:W-:-:S03]  /*d9f90*/  IMAD.X R61, R10, 0x1, R4, P0 ;  /* 0x000000010a3d7824 */ /* 0x000fc600000e0604 */
[----:B------:R-:W-:Y:S04]  /*d9fa0*/  STL.64 [R1+0x2860], R12 ;  /* 0x0028600c01007387 */ /* 0x000fe80000100a00 */
[----:B------:R-:W-:Y:S04]  /*d9fb0*/  STL [R1+0x4768], R52 ;  /* 0x0047683401007387 */ /* 0x000fe80000100800 */
[----:B------:R-:W-:Y:S04]  /*d9fc0*/  STL [R1+0x4724], R53 ;  /* 0x0047243501007387 */ /* 0x000fe80000100800 */
[----:B------:R0:W-:Y:S04]  /*d9fd0*/  STL.64 [R1+0x2858], R60 ;  /* 0x0028583c01007387 */ /* 0x0001e80000100a00 */
[----:B0-----:R-:W3:Y:S01]  /*d9fe0*/  LDL.LU.64 R60, [R1+0x4a90] ;  /* 0x004a9000013c7983 */ /* 0x001ee20000300a00 */
[----:B------:R-:W-:-:S02]  /*d9ff0*/  IADD3 R50, P1, R52, R3, RZ ;  /* 0x0000000334327210 */ /* 0x000fc40007f3e0ff */
[----:B------:R-:W-:Y:S02]  /*da000*/  SHF.R.S32.HI R9, RZ, 0x1f, R53 ;  /* 0x0000001fff097819 */ /* 0x000fe40000011435 */
[C---:B------:R-:W-:Y:S02]  /*da010*/  IADD3 R14, P2, R53.reuse, R0, RZ ;  /* 0x00000000350e7210 */ /* 0x040fe40007f5e0ff */
[----:B------:R-:W-:Y:S01]  /*da020*/  IADD3 R12, P3, R53, R3, RZ ;  /* 0x00000003350c7210 */ /* 0x000fe20007f7e0ff */
[--C-:B------:R-:W-:Y:S02]  /*da030*/  IMAD.X R51, R10, 0x1, R5.reuse, P1 ;  /* 0x000000010a337824 */ /* 0x100fe400008e0605 */
[C---:B------:R-:W-:Y:S02]  /*da040*/  IMAD.X R15, R9.reuse, 0x1, R4, P2 ;  /* 0x00000001090f7824 */ /* 0x040fe400010e0604 */
[----:B------:R-:W-:Y:S01]  /*da050*/  IMAD.X R13, R9, 0x1, R5, P3 ;  /* 0x00000001090d7824 */ /* 0x000fe200018e0605 */
[----:B------:R-:W-:Y:S01]  /*da060*/  STL.64 [R1+0x2850], R50 ;  /* 0x0028503201007387 */ /* 0x000fe20000100a00 */
[----:B------:R-:W-:-:S03]  /*da070*/  SHF.R.S32.HI R10, RZ, 0x1f, R54 ;  /* 0x0000001fff0a7819 */ /* 0x000fc60000011436 */
[----:B------:R0:W-:Y:S04]  /*da080*/  STL.64 [R1+0x2848], R14 ;  /* 0x0028480e01007387 */ /* 0x0001e80000100a00 */
[----:B------:R1:W-:Y:S01]  /*da090*/  STL.64 [R1+0x2840], R12 ;  /* 0x0028400c01007387 */ /* 0x0003e20000100a00 */
[----:B------:R-:W-:Y:S02]  /*da0a0*/  SHF.R.S32.HI R9, RZ, 0x1f, R55 ;  /* 0x0000001fff097819 */ /* 0x000fe40000011437 */
[----:B------:R-:W-:Y:S01]  /*da0b0*/  IADD3 R52, P2, R55, R0, RZ ;  /* 0x0000000037347210 */ /* 0x000fe20007f5e0ff */
[----:B0-----:R-:W-:Y:S02]  /*da0c0*/  IMAD.MOV.U32 R15, RZ, RZ, R16 ;  /* 0x000000ffff0f7224 */ /* 0x001fe400078e0010 */
[----:B------:R-:W-:-:S02]  /*da0d0*/  IMAD.MOV.U32 R16, RZ, RZ, R20 ;  /* 0x000000ffff107224 */ /* 0x000fc400078e0014 */
[----:B-1----:R-:W-:Y:S01]  /*da0e0*/  IMAD.MOV.U32 R12, RZ, RZ, R46 ;  /* 0x000000ffff0c7224 */ /* 0x002fe200078e002e */
[C---:B------:R-:W-:Y:S01]  /*da0f0*/  IADD3 R46, P0, R54.reuse, R0, RZ ;  /* 0x00000000362e7210 */ /* 0x040fe20007f1e0ff */
[----:B------:R-:W-:Y:S01]  /*da100*/  IMAD.MOV.U32 R20, RZ, RZ, R44 ;  /* 0x000000ffff147224 */ /* 0x000fe200078e002c */
[-C--:B------:R-:W-:Y:S01]  /*da110*/  IADD3 R44, P1, R54, R3.reuse, RZ ;  /* 0x00000003362c7210 */ /* 0x080fe20007f3e0ff */
[----:B------:R-:W-:Y:S01]  /*da120*/  IMAD.MOV.U32 R13, RZ, RZ, R47 ;  /* 0x000000ffff0d7224 */ /* 0x000fe200078e002f */
[----:B------:R-:W-:Y:S01]  /*da130*/  IADD3 R50, P3, R55, R3, RZ ;  /* 0x0000000337327210 */ /* 0x000fe20007f7e0ff */
[----:B------:R-:W-:Y:S02]  /*da140*/  IMAD.MOV.U32 R14, RZ, RZ, R19 ;  /* 0x000000ffff0e7224 */ /* 0x000fe400078e0013 */
[----:B------:R-:W-:Y:S02]  /*da150*/  IMAD.X R47, R10, 0x1, R4, P0 ;  /* 0x000000010a2f7824 */ /* 0x000fe400000e0604 */
[----:B------:R-:W-:-:S02]  /*da160*/  IMAD.MOV.U32 R19, RZ, RZ, R45 ;  /* 0x000000ffff137224 */ /* 0x000fc400078e002d */
[--C-:B------:R-:W-:Y:S01]  /*da170*/  IMAD.X R45, R10, 0x1, R5.reuse, P1 ;  /* 0x000000010a2d7824 */ /* 0x100fe200008e0605 */
[----:B------:R0:W-:Y:S01]  /*da180*/  STL [R1+0x4728], R54 ;  /* 0x0047283601007387 */ /* 0x0001e20000100800 */
[C---:B------:R-:W-:Y:S02]  /*da190*/  IMAD.X R53, R9.reuse, 0x1, R4, P2 ;  /* 0x0000000109357824 */ /* 0x040fe400010e0604 */
[----:B------:R-:W-:Y:S01]  /*da1a0*/  IMAD.X R51, R9, 0x1, R5, P3 ;  /* 0x0000000109337824 */ /* 0x000fe200018e0605 */
[----:B------:R1:W-:Y:S01]  /*da1b0*/  STL.64 [R1+0x2838], R46 ;  /* 0x0028382e01007387 */ /* 0x0003e20000100a00 */
[----:B------:R-:W-:Y:S01]  /*da1c0*/  IMAD.MOV.U32 R7, RZ, RZ, R13 ;  /* 0x000000ffff077224 */ /* 0x000fe200078e000d */
[----:B------:R-:W-:Y:S01]  /*da1d0*/  SHF.R.S32.HI R10, RZ, 0x1f, R56 ;  /* 0x0000001fff0a7819 */ /* 0x000fe20000011438 */
[----:B------:R-:W-:Y:S01]  /*da1e0*/  IMAD.MOV.U32 R13, RZ, RZ, R42 ;  /* 0x000000ffff0d7224 */ /* 0x000fe200078e002a */
[C---:B------:R-:W-:Y:S01]  /*da1f0*/  IADD3 R42, P0, R56.reuse, R0, RZ ;  /* 0x00000000382a7210 */ /* 0x040fe20007f1e0ff */
[----:B------:R-:W-:Y:S01]  /*da200*/  IMAD.MOV.U32 R49, RZ, RZ, R12 ;  /* 0x000000ffff317224 */ /* 0x000fe200078e000c */
[----:B0-----:R-:W-:Y:S01]  /*da210*/  IADD3 R54, P1, R56, R3, RZ ;  /* 0x0000000338367210 */ /* 0x001fe20007f3e0ff */
[----:B------:R-:W-:Y:S01]  /*da220*/  IMAD.MOV.U32 R12, RZ, RZ, R24 ;  /* 0x000000ffff0c7224 */ /* 0x000fe200078e0018 */
[----:B------:R-:W-:Y:S01]  /*da230*/  SHF.R.S32.HI R9, RZ, 0x1f, R57 ;  /* 0x0000001fff097819 */ /* 0x000fe20000011439 */
[----:B-1----:R-:W4:Y:S04]  /*da240*/  LDL.LU.64 R46, [R1+0x4a88] ;  /* 0x004a8800012e7983 */ /* 0x002f280000300a00 */
[----:B------:R0:W-:Y:S01]  /*da250*/  STL.64 [R1+0x2830], R44 ;  /* 0x0028302c01007387 */ /* 0x0001e20000100a00 */
[----:B------:R-:W-:-:S02]  /*da260*/  IMAD.MOV.U32 R24, RZ, RZ, R43 ;  /* 0x000000ffff187224 */ /* 0x000fc400078e002b */
[C---:B------:R-:W-:Y:S02]  /*da270*/  IMAD.X R43, R10.reuse, 0x1, R4, P0 ;  /* 0x000000010a2b7824 */ /* 0x040fe400000e0604 */
[----:B------:R-:W-:Y:S01]  /*da280*/  IMAD.X R55, R10, 0x1, R5, P1 ;  /* 0x000000010a377824 */ /* 0x000fe200008e0605 */
[----:B0-----:R-:W5:Y:S04]  /*da290*/  LDL.LU.64 R44, [R1+0x4a80] ;  /* 0x004a8000012c7983 */ /* 0x001f680000300a00 */
[----:B------:R0:W-:Y:S04]  /*da2a0*/  STL.64 [R1+0x2828], R52 ;  /* 0x0028283401007387 */ /* 0x0001e80000100a00 */
[----:B------:R1:W-:Y:S01]  /*da2b0*/  STL.64 [R1+0x2820], R50 ;  /* 0x0028203201007387 */ /* 0x0003e20000100a00 */
[----:B0-----:R-:W-:-:S02]  /*da2c0*/  IADD3 R52, P2, R57, R0, RZ ;  /* 0x0000000039347210 */ /* 0x001fc40007f5e0ff */
[----:B-1----:R-:W-:-:S03]  /*da2d0*/  IADD3 R50, P3, R57, R3, RZ ;  /* 0x0000000339327210 */ /* 0x002fc60007f7e0ff */
[C---:B------:R-:W-:Y:S01]  /*da2e0*/  IMAD.X R53, R9.reuse, 0x1, R4, P2 ;  /* 0x0000000109357824 */ /* 0x040fe200010e0604 */
[----:B------:R0:W-:Y:S01]  /*da2f0*/  STL.64 [R1+0x2818], R42 ;  /* 0x0028182a01007387 */ /* 0x0001e20000100a00 */
[----:B------:R-:W-:-:S03]  /*da300*/  IMAD.X R51, R9, 0x1, R5, P3 ;  /* 0x0000000109337824 */ /* 0x000fc600018e0605 */
[----:B0-----:R-:W5:Y:S04]  /*da310*/  LDL.LU.64 R42, [R1+0x4a78] ;  /* 0x004a7800012a7983 */ /* 0x001f680000300a00 */
[----:B------:R-:W-:Y:S04]  /*da320*/  STL.64 [R1+0x2810], R54 ;  /* 0x0028103601007387 */ /* 0x000fe80000100a00 */
[----:B------:R-:W-:Y:S04]  /*da330*/  STL.64 [R1+0x2808], R52 ;  /* 0x0028083401007387 */ /* 0x000fe80000100a00 */
[----:B------:R0:W-:Y:S02]  /*da340*/  STL.64 [R1+0x2800], R50 ;  /* 0x0028003201007387 */ /* 0x0001e40000100a00 */
[----:B0-----:R-:W-:-:S02]  /*da350*/  IMAD.MOV.U32 R50, RZ, RZ, R7 ;  /* 0x000000ffff327224 */ /* 0x001fc400078e0007 */
[----:B------:R-:W-:Y:S02]  /*da360*/  IMAD.MOV.U32 R7, RZ, RZ, R13 ;  /* 0x000000ffff077224 */ /* 0x000fe400078e000d */
[----:B------:R-:W-:Y:S02]  /*da370*/  IMAD.MOV.U32 R13, RZ, RZ, R40 ;  /* 0x000000ffff0d7224 */ /* 0x000fe400078e0028 */
[----:B------:R-:W-:Y:S02]  /*da380*/  IMAD.MOV.U32 R51, RZ, RZ, R49 ;  /* 0x000000ffff337224 */ /* 0x000fe400078e0031 */
[----:B------:R-:W-:Y:S02]  /*da390*/  IMAD.MOV.U32 R49, RZ, RZ, R12 ;  /* 0x000000ffff317224 */ /* 0x000fe400078e000c */
[----:B------:R-:W-:Y:S02]  /*da3a0*/  IMAD.MOV.U32 R12, RZ, RZ, R26 ;  /* 0x000000ffff0c7224 */ /* 0x000fe400078e001a */
[----:B------:R-:W-:Y:S01]  /*da3b0*/  IMAD.MOV.U32 R26, RZ, RZ, R41 ;  /* 0x000000ffff1a7224 */ /* 0x000fe200078e0029 */
[----:B--2---:R-:W-:-:S02]  /*da3c0*/  SHF.R.S32.HI R10, RZ, 0x1f, R58 ;  /* 0x0000001fff0a7819 */ /* 0x004fc4000001143a */
[CC--:B------:R-:W-:Y:S02]  /*da3d0*/  IADD3 R40, P0, R58.reuse, R0.reuse, RZ ;  /* 0x000000003a287210 */ /* 0x0c0fe40007f1e0ff */
[-C--:B------:R-:W-:Y:S02]  /*da3e0*/  IADD3 R56, P1, R58, R3.reuse, RZ ;  /* 0x000000033a387210 */ /* 0x080fe40007f3e0ff */
[----:B------:R-:W-:Y:S02]  /*da3f0*/  SHF.R.S32.HI R9, RZ, 0x1f, R59 ;  /* 0x0000001fff097819 */ /* 0x000fe4000001143b */
[C---:B------:R-:W-:Y:S01]  /*da400*/  IADD3 R54, P2, R59.reuse, R0, RZ ;  /* 0x000000003b367210 */ /* 0x040fe20007f5e0ff */
[C-C-:B------:R-:W-:Y:S01]  /*da410*/  IMAD.X R41, R10.reuse, 0x1, R4.reuse, P0 ;  /* 0x000000010a297824 */ /* 0x140fe200000e0604 */
[----:B------:R-:W-:Y:S01]  /*da420*/  IADD3 R52, P3, R59, R3, RZ ;  /* 0x000000033b347210 */ /* 0x000fe20007f7e0ff */
[--C-:B------:R-:W-:Y:S02]  /*da430*/  IMAD.X R57, R10, 0x1, R5.reuse, P1 ;  /* 0x000000010a397824 */ /* 0x100fe400008e0605 */
[C---:B------:R-:W-:Y:S01]  /*da440*/  IMAD.X R55, R9.reuse, 0x1, R4, P2 ;  /* 0x0000000109377824 */ /* 0x040fe200010e0604 */
[----:B------:R0:W-:Y:S01]  /*da450*/  STL.64 [R1+0x27f8], R40 ;  /* 0x0027f82801007387 */ /* 0x0001e20000100a00 */
[----:B------:R-:W-:-:S03]  /*da460*/  IMAD.X R53, R9, 0x1, R5, P3 ;  /* 0x0000000109357824 */ /* 0x000fc600018e0605 */
[----:B0-----:R-:W2:Y:S04]  /*da470*/  LDL.LU.64 R40, [R1+0x4a70] ;  /* 0x004a700001287983 */ /* 0x001ea80000300a00 */
[----:B------:R-:W-:Y:S04]  /*da480*/  STL.64 [R1+0x27f0], R56 ;  /* 0x0027f03801007387 */ /* 0x000fe80000100a00 */
[----:B------:R-:W-:Y:S04]  /*da490*/  STL.64 [R1+0x27e8], R54 ;  /* 0x0027e83601007387 */ /* 0x000fe80000100a00 */
[----:B------:R0:W-:Y:S02]  /*da4a0*/  STL.64 [R1+0x27e0], R52 ;  /* 0x0027e03401007387 */ /* 0x0001e40000100a00 */
[----:B0-----:R-:W-:-:S02]  /*da4b0*/  IMAD.MOV.U32 R52, RZ, RZ, R50 ;  /* 0x000000ffff347224 */ /* 0x001fc400078e0032 */
[----:B------:R-:W-:Y:S02]  /*da4c0*/  IMAD.MOV.U32 R50, RZ, RZ, R7 ;  /* 0x000000ffff327224 */ /* 0x000fe400078e0007 */
[----:B------:R-:W-:Y:S01]  /*da4d0*/  IMAD.MOV.U32 R7, RZ, RZ, R13 ;  /* 0x000000ffff077224 */ /* 0x000fe200078e000d */
[----:B---3--:R-:W-:Y:S01]  /*da4e0*/  SHF.R.S32.HI R10, RZ, 0x1f, R60 ;  /* 0x0000001fff0a7819 */ /* 0x008fe2000001143c */
[----:B------:R-:W-:Y:S01]  /*da4f0*/  IMAD.MOV.U32 R13, RZ, RZ, R38 ;  /* 0x000000ffff0d7224 */ /* 0x000fe200078e0026 */
[CC--:B------:R-:W-:Y:S01]  /*da500*/  IADD3 R38, P0, R60.reuse, R0.reuse, RZ ;  /* 0x000000003c267210 */ /* 0x0c0fe20007f1e0ff */
[----:B------:R-:W-:Y:S01]  /*da510*/  IMAD.MOV.U32 R53, RZ, RZ, R51 ;  /* 0x000000ffff357224 */ /* 0x000fe200078e0033 */
[-C--:B------:R-:W-:Y:S01]  /*da520*/  IADD3 R58, P1, R60, R3.reuse, RZ ;  /* 0x000000033c3a7210 */ /* 0x080fe20007f3e0ff */
[----:B------:R-:W-:Y:S01]  /*da530*/  IMAD.MOV.U32 R51, RZ, RZ, R49 ;  /* 0x000000ffff337224 */ /* 0x000fe200078e0031 */
[----:B------:R-:W-:Y:S01]  /*da540*/  SHF.R.S32.HI R9, RZ, 0x1f, R61 ;  /* 0x0000001fff097819 */ /* 0x000fe2000001143d */
[----:B------:R-:W-:Y:S01]  /*da550*/  IMAD.MOV.U32 R49, RZ, RZ, R12 ;  /* 0x000000ffff317224 */ /* 0x000fe200078e000c */
[C---:B------:R-:W-:Y:S01]  /*da560*/  IADD3 R56, P2, R61.reuse, R0, RZ ;  /* 0x000000003d387210 */ /* 0x040fe20007f5e0ff */
[----:B------:R-:W-:Y:S01]  /*da570*/  IMAD.MOV.U32 R12, RZ, RZ, R30 ;  /* 0x000000ffff0c7224 */ /* 0x000fe200078e001e */
[----:B------:R-:W-:Y:S01]  /*da580*/  IADD3 R54, P3, R61, R3, RZ ;  /* 0x000000033d367210 */ /* 0x000fe20007f7e0ff */
[----:B------:R-:W-:-:S02]  /*da590*/  IMAD.MOV.U32 R30, RZ, RZ, R39 ;  /* 0x000000ffff1e7224 */ /* 0x000fc400078e0027 */
[C-C-:B------:R-:W-:Y:S02]  /*da5a0*/  IMAD.X R39, R10.reuse, 0x1, R4.reuse, P0 ;  /* 0x000000010a277824 */ /* 0x140fe400000e0604 */
[--C-:B------:R-:W-:Y:S02]  /*da5b0*/  IMAD.X R59, R10, 0x1, R5.reuse, P1 ;  /* 0x000000010a3b7824 */ /* 0x100fe400008e0605 */
[C---:B------:R-:W-:Y:S01]  /*da5c0*/  IMAD.X R57, R9.reuse, 0x1, R4, P2 ;  /* 0x0000000109397824 */ /* 0x040fe200010e0604 */
[----:B------:R0:W-:Y:S01]  /*da5d0*/  STL.64 [R1+0x27d8], R38 ;  /* 0x0027d82601007387 */ /* 0x0001e20000100a00 */
[----:B------:R-:W-:-:S03]  /*da5e0*/  IMAD.X R55, R9, 0x1, R5, P3 ;  /* 0x0000000109377824 */ /* 0x000fc600018e0605 */
[----:B0-----:R-:W3:Y:S04]  /*da5f0*/  LDL.LU.64 R38, [R1+0x4a68] ;  /* 0x004a680001267983 */ /* 0x001ee80000300a00 */
[----:B------:R-:W-:Y:S04]  /*da600*/  STL.64 [R1+0x27d0], R58 ;  /* 0x0027d03a01007387 */ /* 0x000fe80000100a00 */
[----:B------:R-:W-:Y:S04]  /*da610*/  STL.64 [R1+0x27c8], R56 ;  /* 0x0027c83801007387 */ /* 0x000fe80000100a00 */
[----:B------:R0:W-:Y:S04]  /*da620*/  STL.64 [R1+0x27c0], R54 ;  /* 0x0027c03601007387 */ /* 0x0001e80000100a00 */
[----:B0-----:R-:W4:Y:S02]  /*da630*/  LDL.LU R54, [R1] ;  /* 0x0000000001367983 */ /* 0x001f240000300800 */
[----:B----4-:R-:W-:-:S02]  /*da640*/  SHF.R.S32.HI R10, RZ, 0x1f, R54 ;  /* 0x0000001fff0a7819 */ /* 0x010fc40000011436 */
[C---:B------:R-:W-:Y:S02]  /*da650*/  IADD3 R60, P0, R54.reuse, R0, RZ ;  /* 0x00000000363c7210 */ /* 0x040fe40007f1e0ff */
[----:B------:R-:W-:Y:S02]  /*da660*/  IADD3 R58, P1, R54, R3, RZ ;  /* 0x00000003363a7210 */ /* 0x000fe40007f3e0ff */
[----:B------:R-:W4:Y:S01]  /*da670*/  LDL.LU R54, [R1+0x4] ;  /* 0x0000040001367983 */ /* 0x000f220000300800 */
[C---:B------:R-:W-:Y:S02]  /*da680*/  IMAD.X R61, R10.reuse, 0x1, R4, P0 ;  /* 0x000000010a3d7824 */ /* 0x040fe400000e0604 */
[----:B------:R-:W-:-:S03]  /*da690*/  IMAD.X R59, R10, 0x1, R5, P1 ;  /* 0x000000010a3b7824 */ /* 0x000fc600008e0605 */
[----:B------:R-:W-:Y:S04]  /*da6a0*/  STL.64 [R1+0x27b8], R60 ;  /* 0x0027b83c01007387 */ /* 0x000fe80000100a00 */
[----:B------:R-:W-:Y:S01]  /*da6b0*/  STL.64 [R1+0x27b0], R58 ;  /* 0x0027b03a01007387 */ /* 0x000fe20000100a00 */
[----:B----4-:R-:W-:Y:S02]  /*da6c0*/  SHF.R.S32.HI R9, RZ, 0x1f, R54 ;  /* 0x0000001fff097819 */ /* 0x010fe40000011436 */
[C---:B------:R-:W-:Y:S02]  /*da6d0*/  IADD3 R56, P2, R54.reuse, R0, RZ ;  /* 0x0000000036387210 */ /* 0x040fe40007f5e0ff */
[----:B------:R-:W-:-:S03]  /*da6e0*/  IADD3 R54, P3, R54, R3, RZ ;  /* 0x0000000336367210 */ /* 0x000fc60007f7e0ff */
[C---:B------:R-:W-:Y:S02]  /*da6f0*/  IMAD.X R57, R9.reuse, 0x1, R4, P2 ;  /* 0x0000000109397824 */ /* 0x040fe400010e0604 */
[----:B------:R-:W-:-:S03]  /*da700*/  IMAD.X R55, R9, 0x1, R5, P3 ;  /* 0x0000000109377824 */ /* 0x000fc600018e0605 */
[----:B------:R-:W-:Y:S04]  /*da710*/  STL.64 [R1+0x27a8], R56 ;  /* 0x0027a83801007387 */ /* 0x000fe80000100a00 */
[----:B------:R0:W-:Y:S04]  /*da720*/  STL.64 [R1+0x27a0], R54 ;  /* 0x0027a03601007387 */ /* 0x0001e80000100a00 */
[----:B0-----:R-:W4:Y:S02]  /*da730*/  LDL.LU R54, [R1+0x8] ;  /* 0x0000080001367983 */ /* 0x001f240000300800 */
        /* <DEDUP_REMOVED lines=2990> */
[----:B------:R0:W-:Y:S02]  /*e6220*/  STL.64 [R1+0xe90], R54 ;  /* 0x000e903601007387 */ /* 0x0001e40000100a00 */
[----:B0-----:R-:W-:Y:S02]  /*e6230*/  IMAD.MOV.U32 R54, RZ, RZ, R53 ;  /* 0x000000ffff367224 */ /* 0x001fe400078e0035 */
        /* <DEDUP_REMOVED lines=9> */
[----:B------:R-:W4:Y:S01]  /*e62d0*/  LDL.LU R15, [R1+0x460] ;  /* 0x00046000010f7983 */ /* 0x000f220000300800 */
[----:B------:R-:W-:Y:S02]  /*e62e0*/  SHF.R.S32.HI R10, RZ, 0x1f, R54 ;  /* 0x0000001fff0a7819 */ /* 0x000fe40000011436 */
[C---:B------:R-:W-:Y:S02]  /*e62f0*/  IADD3 R60, P0, R54.reuse, R0, RZ ;  /* 0x00000000363c7210 */ /* 0x040fe40007f1e0ff */
[----:B------:R-:W-:Y:S01]  /*e6300*/  IADD3 R58, P1, R54, R3, RZ ;  /* 0x00000003363a7210 */ /* 0x000fe20007f3e0ff */
        /* <DEDUP_REMOVED lines=8> */
[----:B------:R-:W-:Y:S01]  /*e6390*/  IMAD.MOV.U32 R13, RZ, RZ, R14 ;  /* 0x000000ffff0d7224 */ /* 0x000fe200078e000e */
[----:B------:R-:W-:Y:S02]  /*e63a0*/  SHF.R.S32.HI R9, RZ, 0x1f, R54 ;  /* 0x0000001fff097819 */ /* 0x000fe40000011436 */
[C---:B------:R-:W-:Y:S02]  /*e63b0*/  IADD3 R56, P2, R54.reuse, R0, RZ ;  /* 0x0000000036387210 */ /* 0x040fe40007f5e0ff */
[----:B------:R-:W-:Y:S01]  /*e63c0*/  IADD3 R54, P3, R54, R3, RZ ;  /* 0x0000000336367210 */ /* 0x000fe20007f7e0ff */
[C---:B------:R-:W-:Y:S02]  /*e63d0*/  IMAD.X R61, R10.reuse, 0x1, R4, P0 ;  /* 0x000000010a3d7824 */ /* 0x040fe400000e0604 */
[----:B----4-:R-:W-:Y:S02]  /*e63e0*/  IMAD.MOV.U32 R14, RZ, RZ, R15 ;  /* 0x000000ffff0e7224 */ /* 0x010fe400078e000f */
[----:B------:R-:W4:Y:S01]  /*e63f0*/  LDL.LU R15, [R1+0x464] ;  /* 0x00046400010f7983 */ /* 0x000f220000300800 */
[----:B------:R-:W-:-:S02]  /*e6400*/  IMAD.X R59, R10, 0x1, R5, P1 ;  /* 0x000000010a3b7824 */ /* 0x000fc400008e0605 */
[C---:B------:R-:W-:Y:S02]  /*e6410*/  IMAD.X R57, R9.reuse, 0x1, R4, P2 ;  /* 0x0000000109397824 */ /* 0x040fe400010e0604 */
[----:B------:R-:W-:Y:S01]  /*e6420*/  IMAD.X R55, R9, 0x1, R5, P3 ;  /* 0x0000000109377824 */ /* 0x000fe200018e0605 */
[----:B------:R-:W-:Y:S04]  /*e6430*/  STL.64 [R1+0xe78], R60 ;  /* 0x000e783c01007387 */ /* 0x000fe80000100a00 */
        /* <DEDUP_REMOVED lines=12> */
[----:B----4-:R-:W-:Y:S02]  /*e6500*/  IMAD.MOV.U32 R14, RZ, RZ, R15 ;  /* 0x000000ffff0e7224 */ /* 0x010fe400078e000f */
[----:B------:R-:W4:Y:S01]  /*e6510*/  LDL.LU R15, [R1+0x468] ;  /* 0x00046800010f7983 */ /* 0x000f220000300800 */
[----:B------:R-:W-:Y:S02]  /*e6520*/  SHF.R.S32.HI R10, RZ, 0x1f, R54 ;  /* 0x0000001fff0a7819 */ /* 0x000fe40000011436 */
[C---:B------:R-:W-:Y:S02]  /*e6530*/  IADD3 R60, P0, R54.reuse, R0, RZ ;  /* 0x00000000363c7210 */ /* 0x040fe40007f1e0ff */
[----:B------:R-:W-:Y:S01]  /*e6540*/  IADD3 R58, P1, R54, R3, RZ ;  /* 0x00000003363a7210 */ /* 0x000fe20007f3e0ff */
        /* <DEDUP_REMOVED lines=8> */
[----:B------:R-:W-:Y:S01]  /*e65d0*/  IMAD.MOV.U32 R13, RZ, RZ, R14 ;  /* 0x000000ffff0d7224 */ /* 0x000fe200078e000e */
[----:B------:R-:W-:Y:S02]  /*e65e0*/  SHF.R.S32.HI R9, RZ, 0x1f, R54 ;  /* 0x0000001fff097819 */ /* 0x000fe40000011436 */
[C---:B------:R-:W-:Y:S02]  /*e65f0*/  IADD3 R56, P2, R54.reuse, R0, RZ ;  /* 0x0000000036387210 */ /* 0x040fe40007f5e0ff */
[----:B------:R-:W-:Y:S01]  /*e6600*/  IADD3 R54, P3, R54, R3, RZ ;  /* 0x0000000336367210 */ /* 0x000fe20007f7e0ff */
[----:B------:R-:W-:Y:S02]  /*e6610*/  IMAD.X R61, R10, 0x1, R4, P0 ;  /* 0x000000010a3d7824 */ /* 0x000fe400000e0604 */
[----:B----4-:R-:W-:-:S02]  /*e6620*/  IMAD.MOV.U32 R14, RZ, RZ, R15 ;  /* 0x000000ffff0e7224 */ /* 0x010fc400078e000f */
[----:B------:R-:W4:Y:S01]  /*e6630*/  LDL.LU R15, [R1+0x46c] ;  /* 0x00046c00010f7983 */ /* 0x000f220000300800 */
[--C-:B------:R-:W-:Y:S02]  /*e6640*/  IMAD.X R59, R10, 0x1, R5.reuse, P1 ;  /* 0x000000010a3b7824 */ /* 0x100fe400008e0605 */
        /* <DEDUP_REMOVED lines=646> */
[----:B------:R-:W-:Y:S02]  /*e8eb0*/  IMAD.MOV.U32 R15, RZ, RZ, R16 ;  /* 0x000000ffff0f7224 */ /* 0x000fe400078e0010 */
[----:B------:R-:W-:Y:S02]  /*e8ec0*/  IMAD.MOV.U32 R16, RZ, RZ, R17 ;  /* 0x000000ffff107224 */ /* 0x000fe400078e0011 */
        /* <DEDUP_REMOVED lines=19> */
[----:B----4-:R-:W-:Y:S02]  /*e9000*/  IMAD.MOV.U32 R16, RZ, RZ, R17 ;  /* 0x000000ffff107224 */ /* 0x010fe400078e0011 */
[----:B------:R-:W4:Y:S01]  /*e9010*/  LDL.LU R17, [R1+0x1524] ;  /* 0x0015240001117983 */ /* 0x000f220000300800 */
[----:B------:R-:W-:-:S02]  /*e9020*/  SHF.R.S32.HI R10, RZ, 0x1f, R54 ;  /* 0x0000001fff0a7819 */ /* 0x000fc40000011436 */
[C---:B------:R-:W-:Y:S02]  /*e9030*/  IADD3 R60, P0, R54.reuse, R0, RZ ;  /* 0x00000000363c7210 */ /* 0x040fe40007f1e0ff */
[----:B------:R-:W-:Y:S01]  /*e9040*/  IADD3 R58, P1, R54, R3, RZ ;  /* 0x00000003363a7210 */ /* 0x000fe20007f3e0ff */
        /* <DEDUP_REMOVED lines=10> */
[----:B------:R-:W-:Y:S01]  /*e90f0*/  IMAD.MOV.U32 R15, RZ, RZ, R16 ;  /* 0x000000ffff0f7224 */ /* 0x000fe200078e0010 */
[----:B------:R-:W-:-:S02]  /*e9100*/  SHF.R.S32.HI R9, RZ, 0x1f, R54 ;  /* 0x0000001fff097819 */ /* 0x000fc40000011436 */
[C---:B------:R-:W-:Y:S02]  /*e9110*/  IADD3 R56, P2, R54.reuse, R0, RZ ;  /* 0x0000000036387210 */ /* 0x040fe40007f5e0ff */
[----:B------:R-:W-:Y:S01]  /*e9120*/  IADD3 R54, P3, R54, R3, RZ ;  /* 0x0000000336367210 */ /* 0x000fe20007f7e0ff */
[C-C-:B------:R-:W-:Y:S02]  /*e9130*/  IMAD.X R61, R10.reuse, 0x1, R4.reuse, P0 ;  /* 0x000000010a3d7824 */ /* 0x140fe400000e0604 */
[----:B----4-:R-:W-:Y:S02]  /*e9140*/  IMAD.MOV.U32 R16, RZ, RZ, R17 ;  /* 0x000000ffff107224 */ /* 0x010fe400078e0011 */
[----:B------:R-:W4:Y:S01]  /*e9150*/  LDL.LU R17, [R1+0x1534] ;  /* 0x0015340001117983 */ /* 0x000f220000300800 */
[----:B------:R-:W-:Y:S02]  /*e9160*/  IMAD.X R59, R10, 0x1, R5, P1 ;  /* 0x000000010a3b7824 */ /* 0x000fe400008e0605 */
[----:B------:R-:W-:-:S02]  /*e9170*/  IMAD.X R57, R9, 0x1, R4, P2 ;  /* 0x0000000109397824 */ /* 0x000fc400010e0604 */
        /* <DEDUP_REMOVED lines=34> */
[C---:B------:R-:W-:Y:S01]  /*e93a0*/  IADD3 R56, P2, R54.reuse, R0, RZ ;  /* 0x0000000036387210 */ /* 0x040fe20007f5e0ff */
[----:B------:R-:W-:Y:S01]  /*e93b0*/  IMAD.MOV.U32 R15, RZ, RZ, R16 ;  /* 0x000000ffff0f7224 */ /* 0x000fe200078e0010 */
[----:B------:R-:W-:Y:S01]  /*e93c0*/  IADD3 R54, P3, R54, R3, RZ ;  /* 0x0000000336367210 */ /* 0x000fe20007f7e0ff */
[----:B------:R-:W-:Y:S02]  /*e93d0*/  IMAD.MOV.U32 R16, RZ, RZ, R17 ;  /* 0x000000ffff107224 */ /* 0x000fe400078e0011 */
[----:B------:R-:W-:-:S02]  /*e93e0*/  IMAD.MOV.U32 R17, RZ, RZ, R22 ;  /* 0x000000ffff117224 */ /* 0x000fc400078e0016 */
[C-C-:B------:R-:W-:Y:S02]  /*e93f0*/  IMAD.X R61, R10.reuse, 0x1, R4.reuse, P0 ;  /* 0x000000010a3d7824 */ /* 0x140fe400000e0604 */
[--C-:B------:R-:W-:Y:S02]  /*e9400*/  IMAD.X R59, R10, 0x1, R5.reuse, P1 ;  /* 0x000000010a3b7824 */ /* 0x100fe400008e0605 */
[C---:B------:R-:W-:Y:S02]  /*e9410*/  IMAD.X R57, R9.reuse, 0x1, R4, P2 ;  /* 0x0000000109397824 */ /* 0x040fe400010e0604 */
[----:B------:R-:W-:Y:S02]  /*e9420*/  IMAD.X R55, R9, 0x1, R5, P3 ;  /* 0x0000000109377824 */ /* 0x000fe400018e0605 */
[----:B----4-:R-:W-:Y:S02]  /*e9430*/  IMAD.MOV.U32 R22, RZ, RZ, R23 ;  /* 0x000000ffff167224 */ /* 0x010fe400078e0017 */
[----:B------:R-:W-:-:S02]  /*e9440*/  IMAD.MOV.U32 R23, RZ, RZ, R24 ;  /* 0x000000ffff177224 */ /* 0x000fc400078e0018 */
[----:B------:R-:W-:Y:S02]  /*e9450*/  IMAD.MOV.U32 R24, RZ, RZ, R29 ;  /* 0x000000ffff187224 */ /* 0x000fe400078e001d */
[----:B------:R-:W4:Y:S04]  /*e9460*/  LDL.LU R29, [R1+0x26b8] ;  /* 0x0026b800011d7983 */ /* 0x000f280000300800 */
        /* <DEDUP_REMOVED lines=8> */
[----:B------:R-:W-:Y:S01]  /*e94f0*/  IMAD.MOV.U32 R50, RZ, RZ, R49 ;  /* 0x000000ffff327224 */ /* 0x000fe200078e0031 */
        /* <DEDUP_REMOVED lines=30> */
[----:B------:R-:W-:Y:S01]  /*e96e0*/  IMAD.MOV.U32 R24, RZ, RZ, R26 ;  /* 0x000000ffff187224 */ /* 0x000fe200078e001a */
[----:B------:R-:W5:Y:S01]  /*e96f0*/  LDL.LU R27, [R1+0x1520] ;  /* 0x00152000011b7983 */ /* 0x000f620000300800 */
[----:B------:R-:W-:-:S03]  /*e9700*/  IMAD.MOV.U32 R26, RZ, RZ, R28 ;  /* 0x000000ffff1a7224 */ /* 0x000fc600078e001c */
[----:B------:R-:W2:Y:S01]  /*e9710*/  LDL.LU R28, [R1+0x154c] ;  /* 0x00154c00011c7983 */ /* 0x000ea20000300800 */
[----:B------:R-:W-:Y:S02]  /*e9720*/  SHF.R.S32.HI R9, RZ, 0x1f, R54 ;  /* 0x0000001fff097819 */ /* 0x000fe40000011436 */
[C---:B------:R-:W-:Y:S02]  /*e9730*/  IADD3 R56, P2, R54.reuse, R0, RZ ;  /* 0x0000000036387210 */ /* 0x040fe40007f5e0ff */
[----:B------:R-:W-:Y:S01]  /*e9740*/  IADD3 R54, P3, R54, R3, RZ ;  /* 0x0000000336367210 */ /* 0x000fe20007f7e0ff */
[C-C-:B------:R-:W-:Y:S02]  /*e9750*/  IMAD.X R61, R10.reuse, 0x1, R4.reuse, P0 ;  /* 0x000000010a3d7824 */ /* 0x140fe400000e0604 */
        /* <DEDUP_REMOVED lines=11> */
[----:B--2---:R-:W-:Y:S02]  /*e9810*/  IMAD.MOV.U32 R23, RZ, RZ, R28 ;  /* 0x000000ffff177224 */ /* 0x004fe400078e001c */
[----:B------:R-:W2:Y:S01]  /*e9820*/  LDL.LU R28, [R1+0x1554] ;  /* 0x00155400011c7983 */ /* 0x000ea20000300800 */
        /* <DEDUP_REMOVED lines=32> */
[----:B--2---:R-:W-:-:S02]  /*e9a30*/  IMAD.MOV.U32 R26, RZ, RZ, R28 ;  /* 0x000000ffff1a7224 */ /* 0x004fc400078e001c */
[----:B------:R-:W-:Y:S02]  /*e9a40*/  IMAD.MOV.U32 R28, RZ, RZ, R30 ;  /* 0x000000ffff1c7224 */ /* 0x000fe400078e001e */
[----:B------:R-:W-:Y:S02]  /*e9a50*/  IMAD.MOV.U32 R30, RZ, RZ, R31 ;  /* 0x000000ffff1e7224 */ /* 0x000fe400078e001f */
[----:B------:R-:W2:Y:S01]  /*e9a60*/  LDL.LU R31, [R1+0x1540] ;  /* 0x00154000011f7983 */ /* 0x000ea20000300800 */
[----:B------:R-:W-:Y:S02]  /*e9a70*/  SHF.R.S32.HI R9, RZ, 0x1f, R56 ;  /* 0x0000001fff097819 */ /* 0x000fe40000011438 */
[----:B------:R-:W-:Y:S01]  /*e9a80*/  IADD3 R58, P2, R56, R0, RZ ;  /* 0x00000000383a7210 */ /* 0x000fe20007f5e0ff */
[C-C-:B------:R-:W-:Y:S02]  /*e9a90*/  IMAD.X R35, R10.reuse, 0x1, R4.reuse, P0 ;  /* 0x000000010a237824 */ /* 0x140fe400000e0604 */
[--C-:B------:R-:W-:Y:S01]  /*e9aa0*/  IMAD.X R61, R10, 0x1, R5.reuse, P1 ;  /* 0x000000010a3d7824 */ /* 0x100fe200008e0605 */
[----:B------:R-:W-:Y:S01]  /*e9ab0*/  IADD3 R56, P3, R56, R3, RZ ;  /* 0x0000000338387210 */ /* 0x000fe20007f7e0ff */
[C---:B------:R-:W-:Y:S01]  /*e9ac0*/  IMAD.X R59, R9.reuse, 0x1, R4, P2 ;  /* 0x00000001093b7824 */ /* 0x040fe200010e0604 */
[----:B------:R0:W-:Y:S03]  /*e9ad0*/  STL.64 [R1+0x1178], R34 ;  /* 0x0011782201007387 */ /* 0x0001e60000100a00 */
[----:B------:R-:W-:Y:S01]  /*e9ae0*/  IMAD.X R57, R9, 0x1, R5, P3 ;  /* 0x0000000109397824 */ /* 0x000fe200018e0605 */
[----:B------:R-:W-:Y:S01]  /*e9af0*/  SHF.R.S32.HI R10, RZ, 0x1f, R33 ;  /* 0x0000001fff0a7819 */ /* 0x000fe20000011421 */
[----:B0-----:R-:W3:Y:S04]  /*e9b00*/  LDL.LU.64 R34, [R1+0x4a60] ;  /* 0x004a600001227983 */ /* 0x001ee80000300a00 */
[----:B------:R-:W-:Y:S04]  /*e9b10*/  STL.64 [R1+0x1188], R60 ;  /* 0x0011883c01007387 */ /* 0x000fe80000100a00 */
[----:B------:R0:W-:Y:S04]  /*e9b20*/  STL.64 [R1+0x11a8], R58 ;  /* 0x0011a83a01007387 */ /* 0x0001e80000100a00 */
[----:B------:R1:W-:Y:S01]  /*e9b30*/  STL.64 [R1+0x11b0], R56 ;  /* 0x0011b03801007387 */ /* 0x0003e20000100a00 */
[----:B0-----:R-:W-:-:S02]  /*e9b40*/  IMAD.MOV.U32 R58, RZ, RZ, R55 ;  /* 0x000000ffff3a7224 */ /* 0x001fc400078e0037 */
[----:B------:R-:W-:Y:S02]  /*e9b50*/  IMAD.MOV.U32 R55, RZ, RZ, R7 ;  /* 0x000000ffff377224 */ /* 0x000fe400078e0007 */
[----:B------:R-:W-:Y:S02]  /*e9b60*/  IMAD.MOV.U32 R7, RZ, RZ, R14 ;  /* 0x000000ffff077224 */ /* 0x000fe400078e000e */
[----:B------:R-:W-:Y:S02]  /*e9b70*/  IMAD.MOV.U32 R14, RZ, RZ, R15 ;  /* 0x000000ffff0e7224 */ /* 0x000fe400078e000f */
[----:B------:R-:W-:Y:S02]  /*e9b80*/  IMAD.MOV.U32 R15, RZ, RZ, R16 ;  /* 0x000000ffff0f7224 */ /* 0x000fe400078e0010 */
[----:B------:R-:W-:Y:S02]  /*e9b90*/  IMAD.MOV.U32 R16, RZ, RZ, R17 ;  /* 0x000000ffff107224 */ /* 0x000fe400078e0011 */
[----:B------:R-:W-:Y:S01]  /*e9ba0*/  IMAD.MOV.U32 R17, RZ, RZ, R22 ;  /* 0x000000ffff117224 */ /* 0x000fe200078e0016 */
[----:B-1----:R-:W-:Y:S01]  /*e9bb0*/  IADD3 R56, P0, R33, R0, RZ ;  /* 0x0000000021387210 */ /* 0x002fe20007f1e0ff */
[----:B------:R-:W-:-:S02]  /*e9bc0*/  IMAD.MOV.U32 R22, RZ, RZ, R23 ;  /* 0x000000ffff167224 */ /* 0x000fc400078e0017 */
[----:B------:R-:W-:Y:S02]  /*e9bd0*/  IMAD.MOV.U32 R23, RZ, RZ, R24 ;  /* 0x000000ffff177224 */ /* 0x000fe400078e0018 */
[----:B------:R-:W-:Y:S02]  /*e9be0*/  IMAD.MOV.U32 R24, RZ, RZ, R26 ;  /* 0x000000ffff187224 */ /* 0x000fe400078e001a */
[----:B------:R-:W-:Y:S02]  /*e9bf0*/  IMAD.MOV.U32 R26, RZ, RZ, R28 ;  /* 0x000000ffff1a7224 */ /* 0x000fe400078e001c */
[----:B------:R-:W-:Y:S02]  /*e9c00*/  IMAD.MOV.U32 R28, RZ, RZ, R30 ;  /* 0x000000ffff1c7224 */ /* 0x000fe400078e001e */
[----:B------:R-:W-:Y:S01]  /*e9c10*/  IMAD.X R57, R10, 0x1, R4, P0 ;  /* 0x000000010a397824 */ /* 0x000fe200000e0604 */
[----:B------:R-:W-:Y:S02]  /*e9c20*/  SHF.R.S32.HI R9, RZ, 0x1f, R58 ;  /* 0x0000001fff097819 */ /* 0x000fe4000001143a */
[----:B------:R-:W-:-:S02]  /*e9c30*/  IADD3 R60, P2, R58, R0, RZ ;  /* 0x000000003a3c7210 */ /* 0x000fc40007f5e0ff */
[----:B------:R-:W-:Y:S01]  /*e9c40*/  IADD3 R58, P3, R58, R3, RZ ;  /* 0x000000033a3a7210 */ /* 0x000fe20007f7e0ff */
[----:B------:R0:W-:Y:S02]  /*e9c50*/  STL.64 [R1+0x11a0], R56 ;  /* 0x0011a03801007387 */ /* 0x0001e40000100a00 */
[C---:B------:R-:W-:Y:S02]  /*e9c60*/  IMAD.X R61, R9.reuse, 0x1, R4, P2 ;  /* 0x00000001093d7824 */ /* 0x040fe400010e0604 */
[----:B------:R-:W-:Y:S02]  /*e9c70*/  IMAD.X R59, R9, 0x1, R5, P3 ;  /* 0x00000001093b7824 */ /* 0x000fe400018e0605 */
        /* <DEDUP_REMOVED lines=16> */
[----:B------:R-:W-:Y:S01]  /*e9d80*/  SHF.R.S32.HI R9, RZ, 0x1f, R56 ;  /* 0x0000001fff097819 */ /* 0x000fe20000011438 */
[----:B------:R-:W-:Y:S01]  /*e9d90*/  UMOV UR4, UR7 ;  /* 0x0000000700047c82 */ /* 0x000fe20008000000 */
[----:B--2---:R-:W-:Y:S02]  /*e9da0*/  IMAD.MOV.U32 R30, RZ, RZ, R31 ;  /* 0x000000ffff1e7224 */ /* 0x004fe400078e001f */
[----:B------:R-:W-:Y:S01]  /*e9db0*/  IMAD.MOV.U32 R31, RZ, RZ, R32 ;  /* 0x000000ffff1f7224 */ /* 0x000fe200078e0020 */
[----:B------:R-:W-:-:S05]  /*e9dc0*/  IADD3 R32, P1, R33, R3, RZ ;  /* 0x0000000321207210 */ /* 0x000fca0007f3e0ff */
[----:B------:R-:W-:Y:S02]  /*e9dd0*/  IMAD.X R33, R10, 0x1, R5, P1 ;  /* 0x000000010a217824 */ /* 0x000fe400008e0605 */
[----:B------:R-:W-:Y:S01]  /*e9de0*/  IMAD.MOV.U32 R26, RZ, RZ, R30 ;  /* 0x000000ffff1a7224 */ /* 0x000fe200078e001e */
[----:B------:R-:W-:Y:S02]  /*e9df0*/  SHF.R.S32.HI R10, RZ, 0x1f, R57 ;  /* 0x0000001fff0a7819 */ /* 0x000fe40000011439 */
[----:B------:R-:W-:Y:S01]  /*e9e00*/  IADD3 R30, P0, R57, R0, RZ ;  /* 0x00000000391e7210 */ /* 0x000fe20007f1e0ff */
[----:B------:R0:W-:Y:S01]  /*e9e10*/  STL.64 [R1+0x1198], R32 ;  /* 0x0011982001007387 */ /* 0x0001e20000100a00 */
[----:B------:R-:W-:-:S03]  /*e9e20*/  IMAD.MOV.U32 R28, RZ, RZ, R31 ;  /* 0x000000ffff1c7224 */ /* 0x000fc600078e001f */
[----:B------:R-:W-:Y:S01]  /*e9e30*/  IMAD.X R31, R10, 0x1, R4, P0 ;  /* 0x000000010a1f7824 */ /* 0x000fe200000e0604 */
[----:B0-----:R-:W2:Y:S04]  /*e9e40*/  LDL.LU.64 R32, [R1+0x4a58] ;  /* 0x004a580001207983 */ /* 0x001ea80000300a00 */
[----:B------:R0:W-:Y:S04]  /*e9e50*/  STL.64 [R1+0x11c0], R60 ;  /* 0x0011c03c01007387 */ /* 0x0001e80000100a00 */
[----:B------:R1:W-:Y:S04]  /*e9e60*/  STL.64 [R1+0x11e8], R58 ;  /* 0x0011e83a01007387 */ /* 0x0003e80000100a00 */
[----:B------:R4:W-:Y:S01]  /*e9e70*/  STL.64 [R1+0x11b8], R30 ;  /* 0x0011b81e01007387 */ /* 0x0009e20000100a00 */
[----:B0-----:R-:W-:-:S02]  /*e9e80*/  IADD3 R60, P1, R57, R3, RZ ;  /* 0x00000003393c7210 */ /* 0x001fc40007f3e0ff */
[C---:B-1----:R-:W-:Y:S02]  /*e9e90*/  IADD3 R58, P2, R56.reuse, R0, RZ ;  /* 0x00000000383a7210 */ /* 0x042fe40007f5e0ff */
[----:B------:R-:W-:Y:S01]  /*e9ea0*/  IADD3 R56, P3, R56, R3, RZ ;  /* 0x0000000338387210 */ /* 0x000fe20007f7e0ff */
[----:B----4-:R-:W4:Y:S01]  /*e9eb0*/  LDL.LU.64 R30, [R1+0x4a50] ;  /* 0x004a5000011e7983 */ /* 0x010f220000300a00 */
[--C-:B------:R-:W-:Y:S02]  /*e9ec0*/  IMAD.X R61, R10, 0x1, R5.reuse, P1 ;  /* 0x000000010a3d7824 */ /* 0x100fe400008e0605 */
[C---:B------:R-:W-:Y:S02]  /*e9ed0*/  IMAD.X R59, R9.reuse, 0x1, R4, P2 ;  /* 0x00000001093b7824 */ /* 0x040fe400010e0604 */
[----:B------:R-:W-:Y:S01]  /*e9ee0*/  IMAD.X R57, R9, 0x1, R5, P3 ;  /* 0x0000000109397824 */ /* 0x000fe200018e0605 */
[----:B------:R-:W-:Y:S01]  /*e9ef0*/  SHF.R.S32.HI R10, RZ, 0x1f, R51 ;  /* 0x0000001fff0a7819 */ /* 0x000fe20000011433 */
[----:B------:R0:W-:Y:S04]  /*e9f00*/  STL.64 [R1+0x11e0], R60 ;  /* 0x0011e03c01007387 */ /* 0x0001e80000100a00 */
[----:B------:R1:W-:Y:S04]  /*e9f10*/  STL.64 [R1+0x1200], R58 ;  /* 0x0012003a01007387 */ /* 0x0003e80000100a00 */
[----:B------:R5:W-:Y:S01]  /*e9f20*/  STL.64 [R1+0x1208], R56 ;  /* 0x0012083801007387 */ /* 0x000be20000100a00 */
[----:B------:R-:W-:-:S02]  /*e9f30*/  SHF.R.S32.HI R9, RZ, 0x1f, R50 ;  /* 0x0000001fff097819 */ /* 0x000fc40000011432 */
[CC--:B0-----:R-:W-:Y:S02]  /*e9f40*/  IADD3 R60, P0, R51.reuse, R0.reuse, RZ ;  /* 0x00000000333c7210 */ /* 0x0c1fe40007f1e0ff */
[-C--:B-1----:R-:W-:Y:S02]  /*e9f50*/  IADD3 R58, P1, R51, R3.reuse, RZ ;  /* 0x00000003333a7210 */ /* 0x082fe40007f3e0ff */
[C---:B-----5:R-:W-:Y:S02]  /*e9f60*/  IADD3 R56, P2, R50.reuse, R0, RZ ;  /* 0x0000000032387210 */ /* 0x060fe40007f5e0ff */
        /* <DEDUP_REMOVED lines=8> */
[----:B------:R0:W-:Y:S01]  /*e9ff0*/  STL.64 [R1+0x1228], R50 ;  /* 0x0012283201007387 */ /* 0x0001e20000100a00 */
[----:B------:R-:W-:-:S02]  /*ea000*/  SHF.R.S32.HI R10, RZ, 0x1f, R27 ;  /* 0x0000001fff0a7819 */ /* 0x000fc4000001141b */
[----:B------:R-:W-:Y:S01]  /*ea010*/  SHF.R.S32.HI R9, RZ, 0x1f, R53 ;  /* 0x0000001fff097819 */ /* 0x000fe20000011435 */
[----:B0-----:R-:W-:Y:S02]  /*ea020*/  IMAD.MOV.U32 R51, RZ, RZ, R6 ;  /* 0x000000ffff337224 */ /* 0x001fe400078e0006 */
[----:B------:R-:W-:Y:S02]  /*ea030*/  IMAD.MOV.U32 R6, RZ, RZ, R28 ;  /* 0x000000ffff067224 */ /* 0x000fe400078e001c */
[----:B------:R-:W-:Y:S02]  /*ea040*/  IMAD.MOV.U32 R57, RZ, RZ, R49 ;  /* 0x000000ffff397224 */ /* 0x000fe400078e0031 */
[----:B------:R-:W-:Y:S01]  /*ea050*/  IMAD.MOV.U32 R50, RZ, RZ, R7 ;  /* 0x000000ffff327224 */ /* 0x000fe200078e0007 */
[----:B------:R-:W-:Y:S01]  /*ea060*/  IADD3 R28, P0, R27, R0, RZ ;  /* 0x000000001b1c7210 */ /* 0x000fe20007f1e0ff */
[----:B------:R-:W-:Y:S02]  /*ea070*/  IMAD.MOV.U32 R7, RZ, RZ, R14 ;  /* 0x000000ffff077224 */ /* 0x000fe400078e000e */
[----:B------:R-:W-:-:S02]  /*ea080*/  IMAD.MOV.U32 R49, RZ, RZ, R26 ;  /* 0x000000ffff317224 */ /* 0x000fc400078e001a */
[----:B------:R-:W-:Y:S01]  /*ea090*/  IMAD.MOV.U32 R14, RZ, RZ, R15 ;  /* 0x000000ffff0e7224 */ /* 0x000fe200078e000f */
[-C--:B------:R-:W-:Y:S01]  /*ea0a0*/  IADD3 R26, P1, R27, R3.reuse, RZ ;  /* 0x000000031b1a7210 */ /* 0x080fe20007f3e0ff */
[----:B------:R-:W-:Y:S02]  /*ea0b0*/  IMAD.MOV.U32 R15, RZ, RZ, R24 ;  /* 0x000000ffff0f7224 */ /* 0x000fe400078e0018 */
[----:B------:R-:W-:Y:S01]  /*ea0c0*/  IMAD.MOV.U32 R24, RZ, RZ, R29 ;  /* 0x000000ffff187224 */ /* 0x000fe200078e001d */
[C---:B------:R-:W-:Y:S02]  /*ea0d0*/  IADD3 R60, P2, R53.reuse, R0, RZ ;  /* 0x00000000353c7210 */ /* 0x040fe40007f5e0ff */
[----:B------:R-:W-:Y:S01]  /*ea0e0*/  IADD3 R58, P3, R53, R3, RZ ;  /* 0x00000003353a7210 */ /* 0x000fe20007f7e0ff */
[C---:B------:R-:W-:Y:S02]  /*ea0f0*/  IMAD.X R29, R10.reuse, 0x1, R4, P0 ;  /* 0x000000010a1d7824 */ /* 0x040fe400000e0604 */
[----:B------:R-:W-:-:S02]  /*ea100*/  IMAD.X R27, R10, 0x1, R5, P1 ;  /* 0x000000010a1b7824 */ /* 0x000fc400008e0605 */
[C---:B------:R-:W-:Y:S02]  /*ea110*/  IMAD.X R61, R9.reuse, 0x1, R4, P2 ;  /* 0x00000001093d7824 */ /* 0x040fe400010e0604 */
[----:B------:R-:W-:Y:S01]  /*ea120*/  IMAD.X R59, R9, 0x1, R5, P3 ;  /* 0x00000001093b7824 */ /* 0x000fe200018e0605 */
[----:B------:R0:W-:Y:S01]  /*ea130*/  STL.64 [R1+0x1210], R28 ;  /* 0x0012101c01007387 */ /* 0x0001e20000100a00 */
[----:B------:R-:W-:Y:S02]  /*ea140*/  IMAD.MOV.U32 R56, RZ, RZ, R55 ;  /* 0x000000ffff387224 */ /* 0x000fe400078e0037 */
[----:B------:R-:W-:Y:S02]  /*ea150*/  IMAD.MOV.U32 R53, RZ, RZ, R49 ;  /* 0x000000ffff357224 */ /* 0x000fe400078e0031 */
[----:B------:R-:W-:Y:S01]  /*ea160*/  IMAD.MOV.U32 R49, RZ, RZ, R24 ;  /* 0x000000ffff317224 */ /* 0x000fe200078e0018 */
[----:B------:R-:W-:Y:S02]  /*ea170*/  SHF.R.S32.HI R10, RZ, 0x1f, R57 ;  /* 0x0000001fff0a7819 */ /* 0x000fe40000011439 */
[----:B------:R-:W-:Y:S01]  /*ea180*/  IADD3 R24, P3, R57, R0, RZ ;  /* 0x0000000039187210 */ /* 0x000fe20007f7e0ff */
[----:B------:R-:W-:-:S02]  /*ea190*/  IMAD.MOV.U32 R55, RZ, RZ, R51 ;  /* 0x000000ffff377224 */ /* 0x000fc400078e0033 */
[----:B------:R-:W-:Y:S01]  /*ea1a0*/  IMAD.MOV.U32 R51, RZ, RZ, R50 ;  /* 0x000000ffff337224 */ /* 0x000fe200078e0032 */
[----:B0-----:R-:W5:Y:S04]  /*ea1b0*/  LDL.LU.64 R28, [R1+0x4a48] ;  /* 0x004a4800011c7983 */ /* 0x001f680000300a00 */
[----:B------:R0:W-:Y:S01]  /*ea1c0*/  STL.64 [R1+0x1220], R26 ;  /* 0x0012201a01007387 */ /* 0x0001e20000100a00 */
[----:B------:R-:W-:Y:S01]  /*ea1d0*/  IMAD.MOV.U32 R50, RZ, RZ, R6 ;  /* 0x000000ffff327224 */ /* 0x000fe200078e0006 */
[----:B------:R-:W-:Y:S01]  /*ea1e0*/  SHF.R.S32.HI R9, RZ, 0x1f, R56 ;  /* 0x0000001fff097819 */ /* 0x000fe20000011438 */
[----:B------:R-:W-:Y:S02]  /*ea1f0*/  IMAD.MOV.U32 R6, RZ, RZ, R25 ;  /* 0x000000ffff067224 */ /* 0x000fe400078e0019 */
[----:B------:R-:W-:Y:S01]  /*ea200*/  IMAD.X R25, R10, 0x1, R4, P3 ;  /* 0x000000010a197824 */ /* 0x000fe200018e0604 */
[----:B0-----:R-:W5:Y:S04]  /*ea210*/  LDL.LU.64 R26, [R1+0x4a40] ;  /* 0x004a4000011a7983 */ /* 0x001f680000300a00 */
[----:B------:R0:W-:Y:S04]  /*ea220*/  STL.64 [R1+0x1368], R60 ;  /* 0x0013683c01007387 */ /* 0x0001e80000100a00 */
[----:B------:R1:W-:Y:S04]  /*ea230*/  STL.64 [R1+0x1468], R58 ;  /* 0x0014683a01007387 */ /* 0x0003e80000100a00 */
[----:B------:R3:W-:Y:S01]  /*ea240*/  STL.64 [R1+0x1238], R24 ;  /* 0x0012381801007387 */ /* 0x0007e20000100a00 */
[----:B0-----:R-:W-:-:S02]  /*ea250*/  IADD3 R60, P0, R57, R3, RZ ;  /* 0x00000003393c7210 */ /* 0x001fc40007f1e0ff */
[C---:B-1----:R-:W-:Y:S02]  /*ea260*/  IADD3 R58, P1, R56.reuse, R0, RZ ;  /* 0x00000000383a7210 */ /* 0x042fe40007f3e0ff */
[----:B------:R-:W-:Y:S01]  /*ea270*/  IADD3 R56, P2, R56, R3, RZ ;  /* 0x0000000338387210 */ /* 0x000fe20007f5e0ff */
[----:B---3--:R-:W3:Y:S01]  /*ea280*/  LDL.LU.64 R24, [R1+0x4a38] ;  /* 0x004a380001187983 */ /* 0x008ee20000300a00 */
[--C-:B------:R-:W-:Y:S02]  /*ea290*/  IMAD.X R61, R10, 0x1, R5.reuse, P0 ;  /* 0x000000010a3d7824 */ /* 0x100fe400000e0605 */
[C---:B------:R-:W-:Y:S02]  /*ea2a0*/  IMAD.X R59, R9.reuse, 0x1, R4, P1 ;  /* 0x00000001093b7824 */ /* 0x040fe400008e0604 */
[----:B------:R-:W-:Y:S01]  /*ea2b0*/  IMAD.X R57, R9, 0x1, R5, P2 ;  /* 0x0000000109397824 */ /* 0x000fe200010e0605 */
[----:B------:R-:W-:Y:S04]  /*ea2c0*/  STL.64 [R1+0x1230], R60 ;  /* 0x0012303c01007387 */ /* 0x000fe80000100a00 */
[----:B------:R0:W-:Y:S04]  /*ea2d0*/  STL.64 [R1+0x1478], R58 ;  /* 0x0014783a01007387 */ /* 0x0001e80000100a00 */
[----:B------:R1:W-:Y:S01]  /*ea2e0*/  STL.64 [R1+0x1488], R56 ;  /* 0x0014883801007387 */ /* 0x0003e20000100a00 */
[----:B------:R-:W-:-:S02]  /*ea2f0*/  SHF.R.S32.HI R9, RZ, 0x1f, R54 ;  /* 0x0000001fff097819 */ /* 0x000fc40000011436 */
[----:B------:R-:W-:Y:S02]  /*ea300*/  SHF.R.S32.HI R10, RZ, 0x1f, R52 ;  /* 0x0000001fff0a7819 */ /* 0x000fe40000011434 */
[----:B------:R-:W-:Y:S02]  /*ea310*/  ISETP.GE.AND P3, PT, R55, UR4, PT ;  /* 0x0000000437007c0c */ /* 0x000fe4000bf66270 */
[CC--:B0-----:R-:W-:Y:S02]  /*ea320*/  IADD3 R58, P1, R54.reuse, R0.reuse, RZ ;  /* 0x00000000363a7210 */ /* 0x0c1fe40007f3e0ff */
[----:B-1----:R-:W-:Y:S02]  /*ea330*/  IADD3 R56, P2, R54, R3, RZ ;  /* 0x0000000336387210 */ /* 0x002fe40007f5e0ff */
[----:B------:R-:W-:Y:S01]  /*ea340*/  IADD3 R54, P0, R52, R0, RZ ;  /* 0x0000000034367210 */ /* 0x000fe20007f1e0ff */
[C---:B------:R-:W-:Y:S02]  /*ea350*/  IMAD.X R59, R9.reuse, 0x1, R4, P1 ;  /* 0x00000001093b7824 */ /* 0x040fe400008e0604 */
[----:B------:R-:W-:-:S02]  /*ea360*/  IMAD.X R57, R9, 0x1, R5, P2 ;  /* 0x0000000109397824 */ /* 0x000fc400010e0605 */
[----:B------:R-:W-:Y:S01]  /*ea370*/  IMAD.X R55, R10, 0x1, R4, P0 ;  /* 0x000000010a377824 */ /* 0x000fe200000e0604 */
[----:B------:R-:W-:Y:S02]  /*ea380*/  SHF.R.S32.HI R9, RZ, 0x1f, R23 ;  /* 0x0000001fff097819 */ /* 0x000fe40000011417 */
[----:B------:R0:W-:Y:S04]  /*ea390*/  STL.64 [R1+0x1480], R56 ;  /* 0x0014803801007387 */ /* 0x0001e80000100a00 */
[----:B------:R-:W-:Y:S04]  /*ea3a0*/  STL.64 [R1+0x1470], R58 ;  /* 0x0014703a01007387 */ /* 0x000fe80000100a00 */
[----:B------:R1:W-:Y:S01]  /*ea3b0*/  STL.64 [R1+0x1498], R54 ;  /* 0x0014983601007387 */ /* 0x0003e20000100a00 */
[----:B0-----:R-:W-:Y:S01]  /*ea3c0*/  IADD3 R56, P1, R52, R3, RZ ;  /* 0x0000000334387210 */ /* 0x001fe20007f3e0ff */
[----:B------:R-:W-:-:S02]  /*ea3d0*/  IMAD.MOV.U32 R52, RZ, RZ, R51 ;  /* 0x000000ffff347224 */ /* 0x000fc400078e0033 */
[----:B------:R-:W-:Y:S01]  /*ea3e0*/  IMAD.MOV.U32 R51, RZ, RZ, R22 ;  /* 0x000000ffff337224 */ /* 0x000fe200078e0016 */
[C---:B-1----:R-:W-:Y:S02]  /*ea3f0*/  IADD3 R54, P0, R23.reuse, R0, RZ ;  /* 0x0000000017367210 */ /* 0x042fe40007f1e0ff */
[----:B------:R-:W-:Y:S01]  /*ea400*/  IADD3 R22, P2, R23, R3, RZ ;  /* 0x0000000317167210 */ /* 0x000fe20007f5e0ff */
[--C-:B------:R-:W-:Y:S02]  /*ea410*/  IMAD.X R57, R10, 0x1, R5.reuse, P1 ;  /* 0x000000010a397824 */ /* 0x100fe400008e0605 */
[C---:B------:R-:W-:Y:S02]  /*ea420*/  IMAD.X R55, R9.reuse, 0x1, R4, P0 ;  /* 0x0000000109377824 */ /* 0x040fe400000e0604 */
[----:B------:R-:W-:Y:S01]  /*ea430*/  IMAD.X R23, R9, 0x1, R5, P2 ;  /* 0x0000000109177824 */ /* 0x000fe200010e0605 */
[----:B------:R-:W-:Y:S04]  /*ea440*/  STL.64 [R1+0x1490], R56 ;  /* 0x0014903801007387 */ /* 0x000fe80000100a00 */
[----:B------:R0:W-:Y:S01]  /*ea450*/  STL.64 [R1+0x14a8], R54 ;  /* 0x0014a83601007387 */ /* 0x0001e20000100a00 */
[----:B------:R-:W-:-:S03]  /*ea460*/  SHF.R.S32.HI R9, RZ, 0x1f, R21 ;  /* 0x0000001fff097819 */ /* 0x000fc60000011415 */
[----:B------:R1:W-:Y:S01]  /*ea470*/  STL.64 [R1+0x14a0], R22 ;  /* 0x0014a01601007387 */ /* 0x0003e20000100a00 */
[----:B------:R-:W-:Y:S02]  /*ea480*/  SHF.R.S32.HI R10, RZ, 0x1f, R19 ;  /* 0x0000001fff0a7819 */ /* 0x000fe40000011413 */
[-C--:B------:R-:W-:Y:S01]  /*ea490*/  IADD3 R60, P0, R19, R0.reuse, RZ ;  /* 0x00000000133c7210 */ /* 0x080fe20007f1e0ff */
[----:B0-----:R-:W-:Y:S01]  /*ea4a0*/  IMAD.MOV.U32 R55, RZ, RZ, R20 ;  /* 0x000000ffff377224 */ /* 0x001fe200078e0014 */
[C---:B------:R-:W-:Y:S02]  /*ea4b0*/  IADD3 R20, P2, R21.reuse, R3, RZ ;  /* 0x0000000315147210 */ /* 0x040fe40007f5e0ff */
[----:B-1----:R-:W-:Y:S01]  /*ea4c0*/  IADD3 R22, P1, R21, R0, RZ ;  /* 0x0000000015167210 */ /* 0x002fe20007f3e0ff */
[----:B------:R-:W-:Y:S02]  /*ea4d0*/  IMAD.MOV.U32 R56, RZ, RZ, R12 ;  /* 0x000000ffff387224 */ /* 0x000fe400078e000c */
[----:B------:R-:W-:-:S02]  /*ea4e0*/  IMAD.X R21, R9, 0x1, R5, P2 ;  /* 0x0000000109157824 */ /* 0x000fc400010e0605 */
[--C-:B------:R-:W-:Y:S02]  /*ea4f0*/  IMAD.X R23, R9, 0x1, R4.reuse, P1 ;  /* 0x0000000109177824 */ /* 0x100fe400008e0604 */
[----:B------:R-:W-:Y:S02]  /*ea500*/  IMAD.X R61, R10, 0x1, R4, P0 ;  /* 0x000000010a3d7824 */ /* 0x000fe400000e0604 */
[----:B------:R-:W-:Y:S01]  /*ea510*/  IMAD.MOV.U32 R12, RZ, RZ, R18 ;  /* 0x000000ffff0c7224 */ /* 0x000fe200078e0012 */
[----:B------:R-:W-:Y:S01]  /*ea520*/  IADD3 R18, P1, R19, R3, RZ ;  /* 0x0000000313127210 */ /* 0x000fe20007f3e0ff */
[----:B------:R0:W-:Y:S01]  /*ea530*/  STL.64 [R1+0x14b0], R22 ;  /* 0x0014b01601007387 */ /* 0x0001e20000100a00 */
[----:B------:R-:W-:Y:S01]  /*ea540*/  IMAD.MOV.U32 R54, RZ, RZ, R16 ;  /* 0x000000ffff367224 */ /* 0x000fe200078e0010 */
[----:B------:R-:W-:Y:S02]  /*ea550*/  SHF.R.S32.HI R9, RZ, 0x1f, R51 ;  /* 0x0000001fff097819 */ /* 0x000fe40000011433 */
[----:B------:R-:W-:Y:S01]  /*ea560*/  IADD3 R16, P0, R51, R0, RZ ;  /* 0x0000000033107210 */ /* 0x000fe20007f1e0ff */
[----:B------:R-:W-:-:S02]  /*ea570*/  IMAD.MOV.U32 R58, RZ, RZ, R53 ;  /* 0x000000ffff3a7224 */ /* 0x000fc400078e0035 */
[----:B------:R-:W-:Y:S02]  /*ea580*/  IMAD.MOV.U32 R53, RZ, RZ, R52 ;  /* 0x000000ffff357224 */ /* 0x000fe400078e0034 */
[----:B------:R-:W-:Y:S01]  /*ea590*/  IMAD.X R19, R10, 0x1, R5, P1 ;  /* 0x000000010a137824 */ /* 0x000fe200008e0605 */
[----:B0-----:R-:W3:Y:S04]  /*ea5a0*/  LDL.LU.64 R22, [R1+0x4a30] ;  /* 0x004a300001167983 */ /* 0x001ee80000300a00 */
[----:B------:R0:W-:Y:S01]  /*ea5b0*/  STL.64 [R1+0x14c0], R20 ;  /* 0x0014c01401007387 */ /* 0x0001e20000100a00 */
[----:B------:R-:W-:Y:S02]  /*ea5c0*/  IMAD.MOV.U32 R52, RZ, RZ, R17 ;  /* 0x000000ffff347224 */ /* 0x000fe400078e0011 */
[----:B------:R-:W-:Y:S01]  /*ea5d0*/  IMAD.X R17, R9, 0x1, R4, P0 ;  /* 0x0000000109117824 */ /* 0x000fe200000e0604 */
[----:B0-----:R-:W3:Y:S04]  /*ea5e0*/  LDL.LU.64 R20, [R1+0x4a28] ;  /* 0x004a280001147983 */ /* 0x001ee80000300a00 */
[----:B------:R0:W-:Y:S04]  /*ea5f0*/  STL.64 [R1+0x14b8], R60 ;  /* 0x0014b83c01007387 */ /* 0x0001e80000100a00 */
[----:B------:R1:W-:Y:S01]  /*ea600*/  STL.64 [R1+0x14c8], R18 ;  /* 0x0014c81201007387 */ /* 0x0003e20000100a00 */
[----:B------:R-:W-:Y:S01]  /*ea610*/  IMAD.MOV.U32 R57, RZ, RZ, R14 ;  /* 0x000000ffff397224 */ /* 0x000fe200078e000e */
[----:B------:R-:W-:-:S02]  /*ea620*/  IADD3 R14, P1, R58, R0, RZ ;  /* 0x000000003a0e7210 */ /* 0x000fc40007f3e0ff */
[----:B0-----:R-:W-:Y:S01]  /*ea630*/  IADD3 R60, P2, R51, R3, RZ ;  /* 0x00000003333c7210 */ /* 0x001fe20007f5e0ff */
[----:B-1----:R-:W3:Y:S04]  /*ea640*/  LDL.LU.64 R18, [R1+0x4a20] ;  /* 0x004a200001127983 */ /* 0x002ee80000300a00 */
[----:B------:R0:W-:Y:S01]  /*ea650*/  STL.64 [R1+0x14e8], R16 ;  /* 0x0014e81001007387 */ /* 0x0001e20000100a00 */
[----:B------:R-:W-:Y:S01]  /*ea660*/  IMAD.X R61, R9, 0x1, R5, P2 ;  /* 0x00000001093d7824 */ /* 0x000fe200010e0605 */
[----:B------:R-:W-:Y:S02]  /*ea670*/  SHF.R.S32.HI R9, RZ, 0x1f, R58 ;  /* 0x0000001fff097819 */ /* 0x000fe4000001143a */
[----:B------:R-:W-:Y:S01]  /*ea680*/  SHF.R.S32.HI R10, RZ, 0x1f, R55 ;  /* 0x0000001fff0a7819 */ /* 0x000fe20000011437 */
[----:B------:R-:W-:-:S02]  /*ea690*/  IMAD.MOV.U32 R51, RZ, RZ, R15 ;  /* 0x000000ffff337224 */ /* 0x000fc400078e000f */
[----:B------:R-:W-:Y:S01]  /*ea6a0*/  IMAD.X R15, R9, 0x1, R4, P1 ;  /* 0x00000001090f7824 */ /* 0x000fe200008e0604 */
[----:B0-----:R-:W3:Y:S04]  /*ea6b0*/  LDL.LU.64 R16, [R1+0x4a18] ;  /* 0x004a180001107983 */ /* 0x001ee80000300a00 */
[----:B------:R0:W-:Y:S04]  /*ea6c0*/  STL.64 [R1+0x14f0], R60 ;  /* 0x0014f03c01007387 */ /* 0x0001e80000100a00 */
[----:B------:R1:W-:Y:S01]  /*ea6d0*/  STL.64 [R1+0x14e0], R14 ;  /* 0x0014e00e01007387 */ /* 0x0003e20000100a00 */
[----:B0-----:R-:W-:-:S02]  /*ea6e0*/  IADD3 R60, P2, R58, R3, RZ ;  /* 0x000000033a3c7210 */ /* 0x001fc40007f5e0ff */
[-C--:B------:R-:W-:Y:S01]  /*ea6f0*/  IADD3 R58, P0, R55, R0.reuse, RZ ;  /* 0x00000000373a7210 */ /* 0x080fe20007f1e0ff */
[----:B-1----:R-:W3:Y:S02]  /*ea700*/  LDL.LU.64 R14, [R1+0x4a10] ;  /* 0x004a1000010e7983 */ /* 0x002ee40000300a00 */
[----:B------:R-:W-:Y:S02]  /*ea710*/  IMAD.X R61, R9, 0x1, R5, P2 ;  /* 0x00000001093d7824 */ /* 0x000fe400010e0605 */
[----:B------:R-:W-:Y:S01]  /*ea720*/  IMAD.X R59, R10, 0x1, R4, P0 ;  /* 0x000000010a3b7824 */ /* 0x000fe200000e0604 */
[----:B------:R-:W-:Y:S02]  /*ea730*/  SHF.R.S32.HI R9, RZ, 0x1f, R13 ;  /* 0x0000001fff097819 */ /* 0x000fe4000001140d */
[----:B------:R0:W-:Y:S04]  /*ea740*/  STL.64 [R1+0x14d8], R60 ;  /* 0x0014d83c01007387 */ /* 0x0001e80000100a00 */
[----:B------:R1:W-:Y:S01]  /*ea750*/  STL.64 [R1+0x14f8], R58 ;  /* 0x0014f83a01007387 */ /* 0x0003e20000100a00 */
[----:B0-----:R-:W-:Y:S01]  /*ea760*/  IADD3 R60, P1, R55, R3, RZ ;  /* 0x00000003373c7210 */ /* 0x001fe20007f3e0ff */
[----:B------:R-:W-:Y:S01]  /*ea770*/  IMAD.MOV.U32 R55, RZ, RZ, R12 ;  /* 0x000000ffff377224 */ /* 0x000fe200078e000c */
[----:B-1----:R-:W-:-:S02]  /*ea780*/  IADD3 R58, P0, R13, R0, RZ ;  /* 0x000000000d3a7210 */ /* 0x002fc40007f1e0ff */
[----:B------:R-:W-:Y:S01]  /*ea790*/  IADD3 R12, P2, R13, R3, RZ ;  /* 0x000000030d0c7210 */ /* 0x000fe20007f5e0ff */
[--C-:B------:R-:W-:Y:S02]  /*ea7a0*/  IMAD.X R61, R10, 0x1, R5.reuse, P1 ;  /* 0x000000010a3d7824 */ /* 0x100fe400008e0605 */
[C---:B------:R-:W-:Y:S02]  /*ea7b0*/  IMAD.X R59, R9.reuse, 0x1, R4, P0 ;  /* 0x00000001093b7824 */ /* 0x040fe400000e0604 */
[----:B------:R-:W-:Y:S01]  /*ea7c0*/  IMAD.X R13, R9, 0x1, R5, P2 ;  /* 0x00000001090d7824 */ /* 0x000fe200010e0605 */
[----:B------:R0:W-:Y:S04]  /*ea7d0*/  STL.64 [R1+0x1508], R60 ;  /* 0x0015083c01007387 */ /* 0x0001e80000100a00 */
[----:B------:R-:W-:Y:S04]  /*ea7e0*/  STL.64 [R1+0x1500], R58 ;  /* 0x0015003a01007387 */ /* 0x000fe80000100a00 */
[----:B------:R1:W-:Y:S01]  /*ea7f0*/  STL.64 [R1+0x1510], R12 ;  /* 0x0015100c01007387 */ /* 0x0003e20000100a00 */
[----:B------:R-:W-:-:S02]  /*ea800*/  SHF.R.S32.HI R9, RZ, 0x1f, R54 ;  /* 0x0000001fff097819 */ /* 0x000fc40000011436 */
[----:B------:R-:W-:Y:S02]  /*ea810*/  SHF.R.S32.HI R10, RZ, 0x1f, R7 ;  /* 0x0000001fff0a7819 */ /* 0x000fe40000011407 */
[C---:B0-----:R-:W-:Y:S02]  /*ea820*/  IADD3 R60, P2, R54.reuse, R3, RZ ;  /* 0x00000003363c7210 */ /* 0x041fe40007f5e0ff */
[-C--:B-1----:R-:W-:Y:S02]  /*ea830*/  IADD3 R12, P1, R54, R0.reuse, RZ ;  /* 0x00000000360c7210 */ /* 0x082fe40007f3e0ff */
[----:B------:R-:W-:Y:S01]  /*ea840*/  IADD3 R58, P0, R7, R0, RZ ;  /* 0x00000000073a7210 */ /* 0x000fe20007f1e0ff */
[C---:B------:R-:W-:Y:S02]  /*ea850*/  IMAD.X R61, R9.reuse, 0x1, R5, P2 ;  /* 0x00000001093d7824 */ /* 0x040fe400010e0605 */
[--C-:B------:R-:W-:Y:S02]  /*ea860*/  IMAD.X R13, R9, 0x1, R4.reuse, P1 ;  /* 0x00000001090d7824 */ /* 0x100fe400008e0604 */
[----:B------:R-:W-:-:S02]  /*ea870*/  IMAD.X R59, R10, 0x1, R4, P0 ;  /* 0x000000010a3b7824 */ /* 0x000fc400000e0604 */
[----:B------:R-:W-:Y:S01]  /*ea880*/  IMAD.MOV.U32 R54, RZ, RZ, R6 ;  /* 0x000000ffff367224 */ /* 0x000fe200078e0006 */
[----:B------:R-:W-:Y:S01]  /*ea890*/  IADD3 R6, P1, R7, R3, RZ ;  /* 0x0000000307067210 */ /* 0x000fe20007f3e0ff */
[----:B------:R0:W-:Y:S01]  /*ea8a0*/  STL.64 [R1+0x1518], R12 ;  /* 0x0015180c01007387 */ /* 0x0001e20000100a00 */
[----:B------:R-:W-:-:S03]  /*ea8b0*/  SHF.R.S32.HI R9, RZ, 0x1f, R57 ;  /* 0x0000001fff097819 */ /* 0x000fc60000011439 */
[----:B------:R-:W-:Y:S01]  /*ea8c0*/  IMAD.X R7, R10, 0x1, R5, P1 ;  /* 0x000000010a077824 */ /* 0x000fe200008e0605 */
[----:B0-----:R-:W3:Y:S04]  /*ea8d0*/  LDL.LU.64 R12, [R1+0x4a08] ;  /* 0x004a0800010c7983 */ /* 0x001ee80000300a00 */
[----:B------:R0:W-:Y:S04]  /*ea8e0*/  STL.64 [R1+0x1528], R60 ;  /* 0x0015283c01007387 */ /* 0x0001e80000100a00 */
[----:B------:R1:W-:Y:S04]  /*ea8f0*/  STL.64 [R1+0x1530], R58 ;  /* 0x0015303a01007387 */ /* 0x0003e80000100a00 */
[----:B------:R2:W-:Y:S01]  /*ea900*/  STL.64 [R1+0x1520], R6 ;  /* 0x0015200601007387 */ /* 0x0005e20000100a00 */
[----:B0-----:R-:W-:-:S02]  /*ea910*/  IADD3 R60, P0, R57, R0, RZ ;  /* 0x00000000393c7210 */ /* 0x001fc40007f1e0ff */
[----:B-1----:R-:W-:Y:S01]  /*ea920*/  IADD3 R58, P2, R57, R3, RZ ;  /* 0x00000003393a7210 */ /* 0x002fe20007f5e0ff */
[----:B--2---:R-:W2:Y:S02]  /*ea930*/  LDL.LU.64 R6, [R1+0x4a00] ;  /* 0x004a000001067983 */ /* 0x004ea40000300a00 */
[C---:B------:R-:W-:Y:S02]  /*ea940*/  IMAD.X R61, R9.reuse, 0x1, R4, P0 ;  /* 0x00000001093d7824 */ /* 0x040fe400000e0604 */
[----:B------:R-:W-:Y:S01]  /*ea950*/  IMAD.X R59, R9, 0x1, R5, P2 ;  /* 0x00000001093b7824 */ /* 0x000fe200010e0605 */
[----:B------:R-:W-:Y:S02]  /*ea960*/  SHF.R.S32.HI R9, RZ, 0x1f, R56 ;  /* 0x0000001fff097819 */ /* 0x000fe40000011438 */
[----:B------:R0:W-:Y:S04]  /*ea970*/  STL.64 [R1+0x1548], R60 ;  /* 0x0015483c01007387 */ /* 0x0001e80000100a00 */
[----:B------:R1:W-:Y:S01]  /*ea980*/  STL.64 [R1+0x1558], R58 ;  /* 0x0015583a01007387 */ /* 0x0003e20000100a00 */
[----:B------:R-:W-:-:S02]  /*ea990*/  SHF.R.S32.HI R10, RZ, 0x1f, R55 ;  /* 0x0000001fff0a7819 */ /* 0x000fc40000011437 */
[CC--:B0-----:R-:W-:Y:S02]  /*ea9a0*/  IADD3 R60, P1, R56.reuse, R0.reuse, RZ ;  /* 0x00000000383c7210 */ /* 0x0c1fe40007f3e0ff */
[-C--:B-1----:R-:W-:Y:S02]  /*ea9b0*/  IADD3 R58, P2, R56, R3.reuse, RZ ;  /* 0x00000003383a7210 */ /* 0x082fe40007f5e0ff */
[----:B------:R-:W-:Y:S01]  /*ea9c0*/  IADD3 R56, P0, R55, R0, RZ ;  /* 0x0000000037387210 */ /* 0x000fe20007f1e0ff */
[C-C-:B------:R-:W-:Y:S02]  /*ea9d0*/  IMAD.X R61, R9.reuse, 0x1, R4.reuse, P1 ;  /* 0x00000001093d7824 */ /* 0x140fe400008e0604 */
[----:B------:R-:W-:Y:S02]  /*ea9e0*/  IMAD.X R59, R9, 0x1, R5, P2 ;  /* 0x00000001093b7824 */ /* 0x000fe400010e0605 */
[----:B------:R-:W-:Y:S01]  /*ea9f0*/  IMAD.X R57, R10, 0x1, R4, P0 ;  /* 0x000000010a397824 */ /* 0x000fe200000e0604 */
[----:B------:R-:W-:Y:S01]  /*eaa00*/  SHF.R.S32.HI R9, RZ, 0x1f, R53 ;  /* 0x0000001fff097819 */ /* 0x000fe20000011435 */
[----:B------:R0:W-:Y:S04]  /*eaa10*/  STL.64 [R1+0x1540], R60 ;  /* 0x0015403c01007387 */ /* 0x0001e80000100a00 */
[----:B------:R1:W-:Y:S04]  /*eaa20*/  STL.64 [R1+0x1550], R58 ;  /* 0x0015503a01007387 */ /* 0x0003e80000100a00 */
[----:B------:R4:W-:Y:S01]  /*eaa30*/  STL.64 [R1+0x1568], R56 ;  /* 0x0015683801007387 */ /* 0x0009e20000100a00 */
[----:B0-----:R-:W-:-:S02]  /*eaa40*/  IADD3 R60, P1, R55, R3, RZ ;  /* 0x00000003373c7210 */ /* 0x001fc40007f3e0ff */
[C---:B-1----:R-:W-:Y:S02]  /*eaa50*/  IADD3 R58, P0, R53.reuse, R0, RZ ;  /* 0x00000000353a7210 */ /* 0x042fe40007f1e0ff */
[----:B----4-:R-:W-:Y:S01]  /*eaa60*/  IADD3 R56, P2, R53, R3, RZ ;  /* 0x0000000335387210 */ /* 0x010fe20007f5e0ff */
[--C-:B------:R-:W-:Y:S02]  /*eaa70*/  IMAD.X R61, R10, 0x1, R5.reuse, P1 ;  /* 0x000000010a3d7824 */ /* 0x100fe400008e0605 */
[C---:B------:R-:W-:Y:S02]  /*eaa80*/  IMAD.X R59, R9.reuse, 0x1, R4, P0 ;  /* 0x00000001093b7824 */ /* 0x040fe400000e0604 */
[----:B------:R-:W-:Y:S01]  /*eaa90*/  IMAD.X R57, R9, 0x1, R5, P2 ;  /* 0x0000000109397824 */ /* 0x000fe200010e0605 */
[----:B------:R-:W-:Y:S04]  /*eaaa0*/  STL.64 [R1+0x1560], R60 ;  /* 0x0015603c01007387 */ /* 0x000fe80000100a00 */
[----:B------:R-:W-:Y:S04]  /*eaab0*/  STL.64 [R1+0x1578], R58 ;  /* 0x0015783a01007387 */ /* 0x000fe80000100a00 */
[----:B------:R0:W-:Y:S01]  /*eaac0*/  STL.64 [R1+0x1570], R56 ;  /* 0x0015703801007387 */ /* 0x0001e20000100a00 */
[----:B------:R-:W-:-:S02]  /*eaad0*/  SHF.R.S32.HI R9, RZ, 0x1f, R52 ;  /* 0x0000001fff097819 */ /* 0x000fc40000011434 */
[----:B------:R-:W-:Y:S02]  /*eaae0*/  SHF.R.S32.HI R10, RZ, 0x1f, R54 ;  /* 0x0000001fff0a7819 */ /* 0x000fe40000011436 */
[C---:B0-----:R-:W-:Y:S02]  /*eaaf0*/  IADD3 R56, P2, R52.reuse, R3, RZ ;  /* 0x0000000334387210 */ /* 0x041fe40007f5e0ff */
[-C--:B------:R-:W-:Y:S02]  /*eab00*/  IADD3 R58, P1, R52, R0.reuse, RZ ;  /* 0x00000000343a7210 */ /* 0x080fe40007f3e0ff */
[----:B------:R-:W-:Y:S01]  /*eab10*/  IADD3 R52, P0, R54, R0, RZ ;  /* 0x0000000036347210 */ /* 0x000fe20007f1e0ff */
[C---:B------:R-:W-:Y:S02]  /*eab20*/  IMAD.X R57, R9.reuse, 0x1, R5, P2 ;  /* 0x0000000109397824 */ /* 0x040fe400010e0605 */
[--C-:B------:R-:W-:Y:S02]  /*eab30*/  IMAD.X R59, R9, 0x1, R4.reuse, P1 ;  /* 0x00000001093b7824 */ /* 0x100fe400008e0604 */
[----:B------:R-:W-:Y:S01]  /*eab40*/  IMAD.X R53, R10, 0x1, R4, P0 ;  /* 0x000000010a357824 */ /* 0x000fe200000e0604 */
[----:B------:R0:W-:Y:S04]  /*eab50*/  STL.64 [R1+0x1590], R56 ;  /* 0x0015903801007387 */ /* 0x0001e80000100a00 */
[----:B------:R-:W-:Y:S01]  /*eab60*/  STL.64 [R1+0x1580], R58 ;  /* 0x0015803a01007387 */ /* 0x000fe20000100a00 */
[----:B------:R-:W-:-:S03]  /*eab70*/  SHF.R.S32.HI R9, RZ, 0x1f, R51 ;  /* 0x0000001fff097819 */ /* 0x000fc60000011433 */
[----:B------:R1:W-:Y:S01]  /*eab80*/  STL.64 [R1+0x1588], R52 ;  /* 0x0015883401007387 */ /* 0x0003e20000100a00 */
[-C--:B0-----:R-:W-:Y:S02]  /*eab90*/  IADD3 R56, P1, R54, R3.reuse, RZ ;  /* 0x0000000336387210 */ /* 0x081fe40007f3e0ff */
[C---:B------:R-:W-:Y:S02]  /*eaba0*/  IADD3 R54, P0, R51.reuse, R0, RZ ;  /* 0x0000000033367210 */ /* 0x040fe40007f1e0ff */
[----:B-1----:R-:W-:Y:S01]  /*eabb0*/  IADD3 R52, P2, R51, R3, RZ ;  /* 0x0000000333347210 */ /* 0x002fe20007f5e0ff */
        /* <DEDUP_REMOVED lines=9> */
[----:B-1----:R-:W-:Y:S02]  /*eac50*/  IADD3 R54, P2, R48, R3, RZ ;  /* 0x0000000330367210 */ /* 0x002fe40007f5e0ff */
[----:B----4-:R-:W-:Y:S01]  /*eac60*/  IADD3 R52, P0, R47, R0, RZ ;  /* 0x000000002f347210 */ /* 0x010fe20007f1e0ff */
[C-C-:B------:R-:W-:Y:S02]  /*eac70*/  IMAD.X R57, R9.reuse, 0x1, R4.reuse, P1 ;  /* 0x0000000109397824 */ /* 0x140fe400008e0604 */
[----:B------:R-:W-:Y:S02]  /*eac80*/  IMAD.X R55, R9, 0x1, R5, P2 ;  /* 0x0000000109377824 */ /* 0x000fe400010e0605 */
[----:B------:R-:W-:Y:S01]  /*eac90*/  IMAD.X R53, R10, 0x1, R4, P0 ;  /* 0x000000010a357824 */ /* 0x000fe200000e0604 */
[----:B------:R-:W-:Y:S04]  /*eaca0*/  STL [R1+0x47c8], R48 ;  /* 0x0047c83001007387 */ /* 0x000fe80000100800 */
[----:B------:R0:W-:Y:S04]  /*eacb0*/  STL.64 [R1+0x15b0], R56 ;  /* 0x0015b03801007387 */ /* 0x0001e80000100a00 */
[----:B------:R-:W-:Y:S04]  /*eacc0*/  STL [R1+0x47cc], R47 ;  /* 0x0047cc2f01007387 */ /* 0x000fe80000100800 */
[----:B------:R1:W-:Y:S01]  /*eacd0*/  STL.64 [R1+0x15a8], R54 ;  /* 0x0015a83601007387 */ /* 0x0003e20000100a00 */
[----:B------:R-:W-:-:S03]  /*eace0*/  SHF.R.S32.HI R9, RZ, 0x1f, R46 ;  /* 0x0000001fff097819 */ /* 0x000fc6000001142e */
[----:B------:R4:W-:Y:S01]  /*eacf0*/  STL.64 [R1+0x15f0], R52 ;  /* 0x0015f03401007387 */ /* 0x0009e20000100a00 */
[-C--:B0-----:R-:W-:Y:S02]  /*ead00*/  IADD3 R56, P1, R47, R3.reuse, RZ ;  /* 0x000000032f387210 */ /* 0x081fe40007f3e0ff */
[C---:B-1----:R-:W-:Y:S02]  /*ead10*/  IADD3 R54, P0, R46.reuse, R0, RZ ;  /* 0x000000002e367210 */ /* 0x042fe40007f1e0ff */
[----:B----4-:R-:W-:Y:S01]  /*ead20*/  IADD3 R52, P2, R46, R3, RZ ;  /* 0x000000032e347210 */ /* 0x010fe20007f5e0ff */
[--C-:B------:R-:W-:Y:S02]  /*ead30*/  IMAD.X R57, R10, 0x1, R5.reuse, P1 ;  /* 0x000000010a397824 */ /* 0x100fe400008e0605 */
[C---:B------:R-:W-:Y:S02]  /*ead40*/  IMAD.X R55, R9.reuse, 0x1, R4, P0 ;  /* 0x0000000109377824 */ /* 0x040fe400000e0604 */
[----:B------:R-:W-:Y:S01]  /*ead50*/  IMAD.X R53, R9, 0x1, R5, P2 ;  /* 0x0000000109357824 */ /* 0x000fe200010e0605 */
[----:B------:R0:W-:Y:S04]  /*ead60*/  STL [R1+0x47d0], R46 ;  /* 0x0047d02e01007387 */ /* 0x0001e80000100800 */
[----:B------:R-:W-:Y:S04]  /*ead70*/  STL.64 [R1+0x15e8], R56 ;  /* 0x0015e83801007387 */ /* 0x000fe80000100a00 */
[----:B------:R1:W-:Y:S01]  /*ead80*/  STL.64 [R1+0x15e0], R54 ;  /* 0x0015e03601007387 */ /* 0x0003e20000100a00 */
[----:B------:R-:W-:-:S03]  /*ead90*/  SHF.R.S32.HI R9, RZ, 0x1f, R45 ;  /* 0x0000001fff097819 */ /* 0x000fc6000001142d */
[----:B------:R4:W-:Y:S01]  /*eada0*/  STL.64 [R1+0x1608], R52 ;  /* 0x0016083401007387 */ /* 0x0009e20000100a00 */
[----:B------:R-:W-:Y:S02]  /*eadb0*/  SHF.R.S32.HI R10, RZ, 0x1f, R44 ;  /* 0x0000001fff0a7819 */ /* 0x000fe4000001142c */
[-C--:B0-----:R-:W-:Y:S02]  /*eadc0*/  IADD3 R46, P0, R44, R0.reuse, RZ ;  /* 0x000000002c2e7210 */ /* 0x081fe40007f1e0ff */
[C---:B-1----:R-:W-:Y:S02]  /*eadd0*/  IADD3 R54, P1, R45.reuse, R0, RZ ;  /* 0x000000002d367210 */ /* 0x042fe40007f3e0ff */
[----:B----4-:R-:W-:Y:S01]  /*eade0*/  IADD3 R52, P2, R45, R3, RZ ;  /* 0x000000032d347210 */ /* 0x010fe20007f5e0ff */
[--C-:B------:R-:W-:Y:S02]  /*eadf0*/  IMAD.X R47, R10, 0x1, R4.reuse, P0 ;  /* 0x000000010a2f7824 */ /* 0x100fe400000e0604 */
[----:B------:R-:W-:-:S02]  /*eae00*/  IMAD.X R55, R9, 0x1, R4, P1 ;  /* 0x0000000109377824 */ /* 0x000fc400008e0604 */
[----:B------:R-:W-:Y:S01]  /*eae10*/  IMAD.X R53, R9, 0x1, R5, P2 ;  /* 0x0000000109357824 */ /* 0x000fe200010e0605 */
[----:B------:R-:W-:Y:S04]  /*eae20*/  STL [R1+0x4998], R45 ;  /* 0x0049982d01007387 */ /* 0x000fe80000100800 */
[----:B------:R0:W-:Y:S04]  /*eae30*/  STL.64 [R1+0x1610], R52 ;  /* 0x0016103401007387 */ /* 0x0001e80000100a00 */
[----:B------:R-:W-:Y:S04]  /*eae40*/  STL.64 [R1+0x1618], R54 ;  /* 0x0016183601007387 */ /* 0x000fe80000100a00 */
[----:B------:R-:W-:Y:S04]  /*eae50*/  STL [R1+0x499c], R44 ;  /* 0x00499c2c01007387 */ /* 0x000fe80000100800 */
[----:B------:R1:W-:Y:S01]  /*eae60*/  STL.64 [R1+0x1630], R46 ;  /* 0x0016302e01007387 */ /* 0x0003e20000100a00 */
[----:B------:R-:W-:-:S02]  /*eae70*/  SHF.R.S32.HI R9, RZ, 0x1f, R43 ;  /* 0x0000001fff097819 */ /* 0x000fc4000001142b */
[-C--:B0-----:R-:W-:Y:S02]  /*eae80*/  IADD3 R52, P1, R44, R3.reuse, RZ ;  /* 0x000000032c347210 */ /* 0x081fe40007f3e0ff */
[C---:B-1----:R-:W-:Y:S02]  /*eae90*/  IADD3 R46, P0, R43.reuse, R0, RZ ;  /* 0x000000002b2e7210 */ /* 0x042fe40007f1e0ff */
[----:B------:R-:W-:Y:S01]  /*eaea0*/  IADD3 R44, P2, R43, R3, RZ ;  /* 0x000000032b2c7210 */ /* 0x000fe20007f5e0ff */
[--C-:B------:R-:W-:Y:S02]  /*eaeb0*/  IMAD.X R53, R10, 0x1, R5.reuse, P1 ;  /* 0x000000010a357824 */ /* 0x100fe400008e0605 */
[C---:B------:R-:W-:Y:S01]  /*eaec0*/  IMAD.X R47, R9.reuse, 0x1, R4, P0 ;  /* 0x00000001092f7824 */ /* 0x040fe200000e0604 */
[----:B------:R-:W-:Y:S01]  /*eaed0*/  STL [R1+0x49a0], R43 ;  /* 0x0049a02b01007387 */ /* 0x000fe20000100800 */
[----:B------:R-:W-:-:S03]  /*eaee0*/  IMAD.X R45, R9, 0x1, R5, P2 ;  /* 0x00000001092d7824 */ /* 0x000fc600010e0605 */
[----:B------:R0:W-:Y:S01]  /*eaef0*/  STL.64 [R1+0x1600], R52 ;  /* 0x0016003401007387 */ /* 0x0001e20000100a00 */
[----:B------:R-:W-:-:S03]  /*eaf00*/  SHF.R.S32.HI R9, RZ, 0x1f, R42 ;  /* 0x0000001fff097819 */ /* 0x000fc6000001142a */
[----:B------:R1:W-:Y:S04]  /*eaf10*/  STL.64 [R1+0x1650], R46 ;  /* 0x0016502e01007387 */ /* 0x0003e80000100a00 */
[----:B------:R4:W-:Y:S01]  /*eaf20*/  STL.64 [R1+0x1660], R44 ;  /* 0x0016602c01007387 */ /* 0x0009e20000100a00 */
[----:B------:R-:W-:Y:S02]  /*eaf30*/  SHF.R.S32.HI R10, RZ, 0x1f, R41 ;  /* 0x0000001fff0a7819 */ /* 0x000fe40000011429 */
[CC--:B0-----:R-:W-:Y:S02]  /*eaf40*/  IADD3 R52, P1, R42.reuse, R0.reuse, RZ ;  /* 0x000000002a347210 */ /* 0x0c1fe40007f3e0ff */
[----:B-1----:R-:W-:Y:S02]  /*eaf50*/  IADD3 R46, P2, R42, R3, RZ ;  /* 0x000000032a2e7210 */ /* 0x002fe40007f5e0ff */
[----:B----4-:R-:W-:Y:S01]  /*eaf60*/  IADD3 R44, P0, R41, R0, RZ ;  /* 0x00000000292c7210 */ /* 0x010fe20007f1e0ff */
[----:B------:R-:W-:-:S02]  /*eaf70*/  IMAD.X R53, R9, 0x1, R4, P1 ;  /* 0x0000000109357824 */ /* 0x000fc400008e0604 */
[----:B------:R-:W-:Y:S02]  /*eaf80*/  IMAD.X R47, R9, 0x1, R5, P2 ;  /* 0x00000001092f7824 */ /* 0x000fe400010e0605 */
[----:B------:R-:W-:Y:S01]  /*eaf90*/  IMAD.X R45, R10, 0x1, R4, P0 ;  /* 0x000000010a2d7824 */ /* 0x000fe200000e0604 */
[----:B------:R0:W-:Y:S04]  /*eafa0*/  STL [R1+0x49a4], R42 ;  /* 0x0049a42a01007387 */ /* 0x0001e80000100800 */
[----:B------:R1:W-:Y:S04]  /*eafb0*/  STL.64 [R1+0x1648], R46 ;  /* 0x0016482e01007387 */ /* 0x0003e80000100a00 */
[----:B------:R-:W-:Y:S04]  /*eafc0*/  STL.64 [R1+0x1628], R52 ;  /* 0x0016283401007387 */ /* 0x000fe80000100a00 */
[----:B------:R-:W-:Y:S04]  /*eafd0*/  STL [R1+0x49a8], R41 ;  /* 0x0049a82901007387 */ /* 0x000fe80000100800 */
[----:B------:R4:W-:Y:S01]  /*eafe0*/  STL.64 [R1+0x1690], R44 ;  /* 0x0016902c01007387 */ /* 0x0009e20000100a00 */
[----:B------:R-:W-:-:S02]  /*eaff0*/  SHF.R.S32.HI R9, RZ, 0x1f, R40 ;  /* 0x0000001fff097819 */ /* 0x000fc40000011428 */
[CC--:B0-----:R-:W-:Y:S02]  /*eb000*/  IADD3 R42, P2, R40.reuse, R3.reuse, RZ ;  /* 0x00000003282a7210 */ /* 0x0c1fe40007f5e0ff */
[----:B-1----:R-:W-:Y:S02]  /*eb010*/  IADD3 R46, P1, R41, R3, RZ ;  /* 0x00000003292e7210 */ /* 0x002fe40007f3e0ff */
[----:B----4-:R-:W-:-:S03]  /*eb020*/  IADD3 R44, P0, R40, R0, RZ ;  /* 0x00000000282c7210 */ /* 0x010fc60007f1e0ff */
[--C-:B------:R-:W-:Y:S02]  /*eb030*/  IMAD.X R47, R10, 0x1, R5.reuse, P1 ;  /* 0x000000010a2f7824 */ /* 0x100fe400008e0605 */
[C---:B------:R-:W-:Y:S02]  /*eb040*/  IMAD.X R43, R9.reuse, 0x1, R5, P2 ;  /* 0x00000001092b7824 */ /* 0x040fe400010e0605 */
[----:B------:R-:W-:Y:S01]  /*eb050*/  IMAD.X R45, R9, 0x1, R4, P0 ;  /* 0x00000001092d7824 */ /* 0x000fe200000e0604 */
[----:B------:R0:W-:Y:S04]  /*eb060*/  STL [R1+0x49ac], R40 ;  /* 0x0049ac2801007387 */ /* 0x0001e80000100800 */
[----:B------:R-:W-:Y:S01]  /*eb070*/  STL.64 [R1+0x1670], R46 ;  /* 0x0016702e01007387 */ /* 0x000fe20000100a00 */
[----:B------:R-:W-:-:S03]  /*eb080*/  SHF.R.S32.HI R9, RZ, 0x1f, R39 ;  /* 0x0000001fff097819 */ /* 0x000fc60000011427 */
[----:B------:R1:W-:Y:S04]  /*eb090*/  STL.64 [R1+0x1688], R44 ;  /* 0x0016882c01007387 */ /* 0x0003e80000100a00 */
[----:B------:R4:W-:Y:S01]  /*eb0a0*/  STL.64 [R1+0x1668], R42 ;  /* 0x0016682a01007387 */ /* 0x0009e20000100a00 */
[----:B------:R-:W-:Y:S02]  /*eb0b0*/  SHF.R.S32.HI R10, RZ, 0x1f, R38 ;  /* 0x0000001fff0a7819 */ /* 0x000fe40000011426 */
[-C--:B0-----:R-:W-:Y:S02]  /*eb0c0*/  IADD3 R40, P0, R38, R0.reuse, RZ ;  /* 0x0000000026287210 */ /* 0x081fe40007f1e0ff */
[C---:B-1----:R-:W-:Y:S02]  /*eb0d0*/  IADD3 R44, P1, R39.reuse, R0, RZ ;  /* 0x00000000272c7210 */ /* 0x042fe40007f3e0ff */
[----:B----4-:R-:W-:Y:S01]  /*eb0e0*/  IADD3 R42, P2, R39, R3, RZ ;  /* 0x00000003272a7210 */ /* 0x010fe20007f5e0ff */
[----:B------:R-:W-:-:S02]  /*eb0f0*/  IMAD.X R41, R10, 0x1, R4, P0 ;  /* 0x000000010a297824 */ /* 0x000fc400000e0604 */
[C---:B------:R-:W-:Y:S02]  /*eb100*/  IMAD.X R45, R9.reuse, 0x1, R4, P1 ;  /* 0x00000001092d7824 */ /* 0x040fe400008e0604 */
[----:B------:R-:W-:Y:S01]  /*eb110*/  IMAD.X R43, R9, 0x1, R5, P2 ;  /* 0x00000001092b7824 */ /* 0x000fe200010e0605 */
[----:B------:R-:W-:Y:S04]  /*eb120*/  STL [R1+0x49b0], R39 ;  /* 0x0049b02701007387 */ /* 0x000fe80000100800 */
[----:B------:R0:W-:Y:S04]  /*eb130*/  STL.64 [R1+0x16b8], R42 ;  /* 0x0016b82a01007387 */ /* 0x0001e80000100a00 */
[----:B------:R-:W-:Y:S04]  /*eb140*/  STL.64 [R1+0x1680], R44 ;  /* 0x0016802c01007387 */ /* 0x000fe80000100a00 */
[----:B------:R1:W-:Y:S04]  /*eb150*/  STL [R1+0x49b4], R38 ;  /* 0x0049b42601007387 */ /* 0x0003e80000100800 */
[----:B------:R4:W-:Y:S01]  /*eb160*/  STL.64 [R1+0x16b0], R40 ;  /* 0x0016b02801007387 */ /* 0x0009e20000100a00 */
[----:B------:R-:W-:-:S02]  /*eb170*/  SHF.R.S32.HI R9, RZ, 0x1f, R37 ;  /* 0x0000001fff097819 */ /* 0x000fc40000011425 */
[-C--:B0-----:R-:W-:Y:S02]  /*eb180*/  IADD3 R42, P1, R38, R3.reuse, RZ ;  /* 0x00000003262a7210 */ /* 0x081fe40007f3e0ff */
[C---:B-1----:R-:W-:Y:S02]  /*eb190*/  IADD3 R38, P2, R37.reuse, R3, RZ ;  /* 0x0000000325267210 */ /* 0x042fe40007f5e0ff */
[----:B----4-:R-:W-:Y:S01]  /*eb1a0*/  IADD3 R40, P0, R37, R0, RZ ;  /* 0x0000000025287210 */ /* 0x010fe20007f1e0ff */
[--C-:B------:R-:W-:Y:S02]  /*eb1b0*/  IMAD.X R43, R10, 0x1, R5.reuse, P1 ;  /* 0x000000010a2b7824 */ /* 0x100fe400008e0605 */
[C---:B------:R-:W-:Y:S02]  /*eb1c0*/  IMAD.X R39, R9.reuse, 0x1, R5, P2 ;  /* 0x0000000109277824 */ /* 0x040fe400010e0605 */
[----:B------:R-:W-:Y:S01]  /*eb1d0*/  IMAD.X R41, R9, 0x1, R4, P0 ;  /* 0x0000000109297824 */ /* 0x000fe200000e0604 */
[----:B------:R0:W-:Y:S04]  /*eb1e0*/  STL.64 [R1+0x16a8], R42 ;  /* 0x0016a82a01007387 */ /* 0x0001e80000100a00 */
[----:B------:R1:W-:Y:S01]  /*eb1f0*/  STL.64 [R1+0x16f0], R40 ;  /* 0x0016f02801007387 */ /* 0x0003e20000100a00 */
[----:B------:R-:W-:-:S03]  /*eb200*/  SHF.R.S32.HI R9, RZ, 0x1f, R35 ;  /* 0x0000001fff097819 */ /* 0x000fc60000011423 */
[----:B------:R4:W-:Y:S01]  /*eb210*/  STL.64 [R1+0x16e8], R38 ;  /* 0x0016e82601007387 */ /* 0x0009e20000100a00 */
[----:B------:R-:W-:Y:S02]  /*eb220*/  SHF.R.S32.HI R10, RZ, 0x1f, R34 ;  /* 0x0000001fff0a7819 */ /* 0x000fe40000011422 */
[CC--:B0-----:R-:W-:Y:S02]  /*eb230*/  IADD3 R42, P1, R35.reuse, R0.reuse, RZ ;  /* 0x00000000232a7210 */ /* 0x0c1fe40007f3e0ff */
[----:B-1----:R-:W-:Y:S02]  /*eb240*/  IADD3 R40, P2, R35, R3, RZ ;  /* 0x0000000323287210 */ /* 0x002fe40007f5e0ff */
[----:B----4-:R-:W-:Y:S01]  /*eb250*/  IADD3 R38, P0, R34, R0, RZ ;  /* 0x0000000022267210 */ /* 0x010fe20007f1e0ff */
[C---:B------:R-:W-:Y:S02]  /*eb260*/  IMAD.X R43, R9.reuse, 0x1, R4, P1 ;  /* 0x00000001092b7824 */ /* 0x040fe400008e0604 */
[----:B------:R-:W-:-:S02]  /*eb270*/  IMAD.X R41, R9, 0x1, R5, P2 ;  /* 0x0000000109297824 */ /* 0x000fc400010e0605 */
[----:B------:R-:W-:-:S03]  /*eb280*/  IMAD.X R39, R10, 0x1, R4, P0 ;  /* 0x000000010a277824 */ /* 0x000fc600000e0604 */
[----:B------:R0:W-:Y:S04]  /*eb290*/  STL.64 [R1+0x16c8], R40 ;  /* 0x0016c82801007387 */ /* 0x0001e80000100a00 */
[----:B------:R-:W-:Y:S04]  /*eb2a0*/  STL.64 [R1+0x16d8], R42 ;  /* 0x0016d82a01007387 */ /* 0x000fe80000100a00 */
[----:B------:R1:W-:Y:S01]  /*eb2b0*/  STL.64 [R1+0x1718], R38 ;  /* 0x0017182601007387 */ /* 0x0003e20000100a00 */
[----:B------:R-:W-:Y:S02]  /*eb2c0*/  SHF.R.S32.HI R9, RZ, 0x1f, R33 ;  /* 0x0000001fff097819 */ /* 0x000fe40000011421 */
[----:B0-----:R-:W-:-:S02]  /*eb2d0*/  IADD3 R40, P1, R34, R3, RZ ;  /* 0x0000000322287210 */ /* 0x001fc40007f3e0ff */
[C---:B-1----:R-:W-:Y:S02]  /*eb2e0*/  IADD3 R38, P0, R33.reuse, R0, RZ ;  /* 0x0000000021267210 */ /* 0x042fe40007f1e0ff */
[----:B------:R-:W-:Y:S01]  /*eb2f0*/  IADD3 R34, P2, R33, R3, RZ ;  /* 0x0000000321227210 */ /* 0x000fe20007f5e0ff */
        /* <DEDUP_REMOVED lines=18> */
[----:B------:R-:W-:-:S02]  /*eb420*/  IADD3 R32, P2, R30, R3, RZ ;  /* 0x000000031e207210 */ /* 0x000fc40007f5e0ff */
[----:B0-----:R-:W-:Y:S02]  /*eb430*/  IADD3 R38, P1, R31, R3, RZ ;  /* 0x000000031f267210 */ /* 0x001fe40007f3e0ff */
[----:B-1----:R-:W-:Y:S01]  /*eb440*/  IADD3 R34, P0, R30, R0, RZ ;  /* 0x000000001e227210 */ /* 0x002fe20007f1e0ff */
[C-C-:B------:R-:W-:Y:S02]  /*eb450*/  IMAD.X R33, R9.reuse, 0x1, R5.reuse, P2 ;  /* 0x0000000109217824 */ /* 0x140fe400010e0605 */
[----:B------:R-:W-:Y:S02]  /*eb460*/  IMAD.X R39, R10, 0x1, R5, P1 ;  /* 0x000000010a277824 */ /* 0x000fe400008e0605 */
[----:B------:R-:W-:-:S03]  /*eb470*/  IMAD.X R35, R9, 0x1, R4, P0 ;  /* 0x0000000109237824 */ /* 0x000fc600000e0604 */
[----:B------:R-:W-:Y:S04]  /*eb480*/  STL.64 [R1+0x1728], R38 ;  /* 0x0017282601007387 */ /* 0x000fe80000100a00 */
[----:B------:R0:W-:Y:S04]  /*eb490*/  STL.64 [R1+0x1778], R34 ;  /* 0x0017782201007387 */ /* 0x0001e80000100a00 */
[----:B------:R1:W-:Y:S01]  /*eb4a0*/  STL.64 [R1+0x1790], R32 ;  /* 0x0017902001007387 */ /* 0x0003e20000100a00 */
[----:B-----5:R-:W-:Y:S02]  /*eb4b0*/  SHF.R.S32.HI R9, RZ, 0x1f, R29 ;  /* 0x0000001fff097819 */ /* 0x020fe4000001141d */
[----:B------:R-:W-:-:S02]  /*eb4c0*/  SHF.R.S32.HI R10, RZ, 0x1f, R28 ;  /* 0x0000001fff0a7819 */ /* 0x000fc4000001141c */
[-C--:B------:R-:W-:Y:S02]  /*eb4d0*/  IADD3 R30, P0, R28, R0.reuse, RZ ;  /* 0x000000001c1e7210 */ /* 0x080fe40007f1e0ff */
[C---:B0-----:R-:W-:Y:S02]  /*eb4e0*/  IADD3 R34, P1, R29.reuse, R0, RZ ;  /* 0x000000001d227210 */ /* 0x041fe40007f3e0ff */
[----:B-1----:R-:W-:Y:S01]  /*eb4f0*/  IADD3 R32, P2, R29, R3, RZ ;  /* 0x000000031d207210 */ /* 0x002fe20007f5e0ff */
[--C-:B------:R-:W-:Y:S02]  /*eb500*/  IMAD.X R31, R10, 0x1, R4.reuse, P0 ;  /* 0x000000010a1f7824 */ /* 0x100fe400000e0604 */
[C---:B------:R-:W-:Y:S02]  /*eb510*/  IMAD.X R35, R9.reuse, 0x1, R4, P1 ;  /* 0x0000000109237824 */ /* 0x040fe400008e0604 */
[----:B------:R-:W-:Y:S01]  /*eb520*/  IMAD.X R33, R9, 0x1, R5, P2 ;  /* 0x0000000109217824 */ /* 0x000fe200010e0605 */
[----:B------:R-:W-:-:S04]  /*eb530*/  SHF.R.S32.HI R9, RZ, 0x1f, R27 ;  /* 0x0000001fff097819 */ /* 0x000fc8000001141b */
[----:B------:R0:W-:Y:S04]  /*eb540*/  STL.64 [R1+0x1770], R32 ;  /* 0x0017702001007387 */ /* 0x0001e80000100a00 */
[----:B------:R-:W-:Y:S04]  /*eb550*/  STL.64 [R1+0x1750], R34 ;  /* 0x0017502201007387 */ /* 0x000fe80000100a00 */
[----:B------:R1:W-:Y:S01]  /*eb560*/  STL.64 [R1+0x17b8], R30 ;  /* 0x0017b81e01007387 */ /* 0x0003e20000100a00 */
[----:B0-----:R-:W-:Y:S02]  /*eb570*/  IADD3 R32, P1, R28, R3, RZ ;  /* 0x000000031c207210 */ /* 0x001fe40007f3e0ff */
[----:B-1----:R-:W-:-:S02]  /*eb580*/  IADD3 R30, P0, R27, R0, RZ ;  /* 0x000000001b1e7210 */ /* 0x002fc40007f1e0ff */
        /* <DEDUP_REMOVED lines=8> */
[----:B---3--:R-:W-:Y:S02]  /*eb610*/  SHF.R.S32.HI R10, RZ, 0x1f, R25 ;  /* 0x0000001fff0a7819 */ /* 0x008fe40000011419 */
        /* <DEDUP_REMOVED lines=19> */
[----:B------:R-:W-:Y:S02]  /*eb750*/  SHF.R.S32.HI R9, RZ, 0x1f, R23 ;  /* 0x0000001fff097819 */ /* 0x000fe40000011417 */
        /* <DEDUP_REMOVED lines=24> */
[----:B---3--:R-:W-:Y:S01]  /*eb8e0*/  IADD3 R22, P0, R19, R0, RZ ;  /* 0x0000000013167210 */ /* 0x008fe20007f1e0ff */
        /* <DEDUP_REMOVED lines=17> */
[----:B0-----:R-:W-:-:S02]  /*eba00*/  IADD3 R22, P1, R17, R0, RZ ;  /* 0x0000000011167210 */ /* 0x001fc40007f3e0ff */
[----:B-1----:R-:W-:-:S03]  /*eba10*/  IADD3 R20, P2, R17, R3, RZ ;  /* 0x0000000311147210 */ /* 0x002fc60007f5e0ff */
[C---:B------:R-:W-:Y:S02]  /*eba20*/  IMAD.X R23, R9.reuse, 0x1, R4, P1 ;  /* 0x0000000109177824 */ /* 0x040fe400008e0604 */
[----:B------:R-:W-:-:S05]  /*eba30*/  IMAD.X R21, R9, 0x1, R5, P2 ;  /* 0x0000000109157824 */ /* 0x000fca00010e0605 */
[----:B------:R0:W-:Y:S04]  /*eba40*/  STL.64 [R1+0x15a0], R20 ;  /* 0x0015a01401007387 */ /* 0x0001e80000100a00 */
[----:B------:R-:W-:Y:S04]  /*eba50*/  STL.64 [R1+0x14d0], R22 ;  /* 0x0014d01601007387 */ /* 0x000fe80000100a00 */
[----:B------:R-:W3:Y:S01]  /*eba60*/  LDL R51, [R1+0x128] ;  /* 0x0001280001337983 */ /* 0x000ee20000100800 */
[----:B------:R-:W-:Y:S02]  /*eba70*/  SHF.R.S32.HI R10, RZ, 0x1f, R16 ;  /* 0x0000001fff0a7819 */ /* 0x000fe40000011410 */
[----:B------:R-:W-:-:S05]  /*eba80*/  IADD3 R18, P0, R16, R0, RZ ;  /* 0x0000000010127210 */ /* 0x000fca0007f1e0ff */
[----:B------:R-:W-:Y:S01]  /*eba90*/  IMAD.X R19, R10, 0x1, R4, P0 ;  /* 0x000000010a137824 */ /* 0x000fe200000e0604 */
[----:B------:R-:W-:Y:S02]  /*ebaa0*/  SHF.R.S32.HI R9, RZ, 0x1f, R15 ;  /* 0x0000001fff097819 */ /* 0x000fe4000001140f */
[-C--:B0-----:R-:W-:Y:S02]  /*ebab0*/  IADD3 R20, P1, R16, R3.reuse, RZ ;  /* 0x0000000310147210 */ /* 0x081fe40007f3e0ff */
[----:B------:R0:W-:Y:S01]  /*ebac0*/  STL.64 [R1+0x1538], R18 ;  /* 0x0015381201007387 */ /* 0x0001e20000100a00 */
[C---:B------:R-:W-:Y:S02]  /*ebad0*/  IADD3 R16, P2, R15.reuse, R3, RZ ;  /* 0x000000030f107210 */ /* 0x040fe40007f5e0ff */
[--C-:B------:R-:W-:Y:S01]  /*ebae0*/  IMAD.X R21, R10, 0x1, R5.reuse, P1 ;  /* 0x000000010a157824 */ /* 0x100fe200008e0605 */
[----:B0-----:R-:W-:Y:S02]  /*ebaf0*/  IADD3 R18, P0, R15, R0, RZ ;  /* 0x000000000f127210 */ /* 0x001fe40007f1e0ff */
[----:B------:R-:W-:-:S03]  /*ebb00*/  IMAD.X R17, R9, 0x1, R5, P2 ;  /* 0x0000000109117824 */ /* 0x000fc600010e0605 */
[----:B------:R-:W-:Y:S01]  /*ebb10*/  IMAD.X R19, R9, 0x1, R4, P0 ;  /* 0x0000000109137824 */ /* 0x000fe200000e0604 */
        /* <DEDUP_REMOVED lines=11> */
[----:B--2---:R-:W-:Y:S02]  /*ebbd0*/  SHF.R.S32.HI R9, RZ, 0x1f, R7 ;  /* 0x0000001fff097819 */ /* 0x004fe40000011407 */
[----:B------:R0:W-:Y:S04]  /*ebbe0*/  STL.64 [R1+0x1000], R18 ;  /* 0x0010001201007387 */ /* 0x0001e80000100a00 */
[----:B------:R-:W-:Y:S04]  /*ebbf0*/  STL.64 [R1+0x10d8], R20 ;  /* 0x0010d81401007387 */ /* 0x000fe80000100a00 */
[----:B------:R1:W-:Y:S01]  /*ebc00*/  STL.64 [R1+0xf38], R16 ;  /* 0x000f381001007387 */ /* 0x0003e20000100a00 */
[----:B------:R-:W-:-:S02]  /*ebc10*/  IADD3 R14, P2, R7, R3, RZ ;  /* 0x00000003070e7210 */ /* 0x000fc40007f5e0ff */
[----:B0-----:R-:W-:Y:S02]  /*ebc20*/  IADD3 R18, P1, R13, R3, RZ ;  /* 0x000000030d127210 */ /* 0x001fe40007f3e0ff */
[----:B-1----:R-:W-:Y:S01]  /*ebc30*/  IADD3 R16, P0, R7, R0, RZ ;  /* 0x0000000007107210 */ /* 0x002fe20007f1e0ff */
[C-C-:B------:R-:W-:Y:S02]  /*ebc40*/  IMAD.X R15, R9.reuse, 0x1, R5.reuse, P2 ;  /* 0x00000001090f7824 */ /* 0x140fe400010e0605 */
[----:B------:R-:W-:Y:S02]  /*ebc50*/  IMAD.X R19, R10, 0x1, R5, P1 ;  /* 0x000000010a137824 */ /* 0x000fe400008e0605 */
[----:B------:R-:W-:Y:S01]  /*ebc60*/  IMAD.X R17, R9, 0x1, R4, P0 ;  /* 0x0000000109117824 */ /* 0x000fe200000e0604 */
[----:B------:R-:W-:Y:S02]  /*ebc70*/  SHF.R.S32.HI R9, RZ, 0x1f, R2 ;  /* 0x0000001fff097819 */ /* 0x000fe40000011402 */
[----:B------:R0:W-:Y:S04]  /*ebc80*/  STL.64 [R1+0xe50], R18 ;  /* 0x000e501201007387 */ /* 0x0001e80000100a00 */
[----:B------:R1:W-:Y:S04]  /*ebc90*/  STL.64 [R1+0xd88], R16 ;  /* 0x000d881001007387 */ /* 0x0003e80000100a00 */
[----:B------:R2:W-:Y:S01]  /*ebca0*/  STL.64 [R1+0xcb0], R14 ;  /* 0x000cb00e01007387 */ /* 0x0005e20000100a00 */
[----:B------:R-:W-:-:S02]  /*ebcb0*/  SHF.R.S32.HI R10, RZ, 0x1f, R6 ;  /* 0x0000001fff0a7819 */ /* 0x000fc40000011406 */
[CC--:B0-----:R-:W-:Y:S02]  /*ebcc0*/  IADD3 R18, P1, R2.reuse, R0.reuse, RZ ;  /* 0x0000000002127210 */ /* 0x0c1fe40007f3e0ff */
[-C--:B-1----:R-:W-:Y:S02]  /*ebcd0*/  IADD3 R16, P2, R2, R3.reuse, RZ ;  /* 0x0000000302107210 */ /* 0x082fe40007f5e0ff */
[----:B--2---:R-:W-:Y:S01]  /*ebce0*/  IADD3 R14, P0, R6, R0, RZ ;  /* 0x00000000060e7210 */ /* 0x004fe20007f1e0ff */
        /* <DEDUP_REMOVED lines=9> */
[----:B--2---:R-:W-:Y:S01]  /*ebd80*/  IADD3 R14, P1, R8, R3, RZ ;  /* 0x00000003080e7210 */ /* 0x004fe20007f3e0ff */
[--C-:B------:R-:W-:Y:S02]  /*ebd90*/  IMAD.X R19, R10, 0x1, R5.reuse, P2 ;  /* 0x000000010a137824 */ /* 0x100fe400010e0605 */
[C---:B------:R-:W-:Y:S02]  /*ebda0*/  IMAD.X R17, R9.reuse, 0x1, R4, P0 ;  /* 0x0000000109117824 */ /* 0x040fe400000e0604 */
[----:B------:R-:W-:Y:S01]  /*ebdb0*/  IMAD.X R15, R9, 0x1, R5, P1 ;  /* 0x00000001090f7824 */ /* 0x000fe200008e0605 */
[----:B------:R-:W-:Y:S04]  /*ebdc0*/  STL.64 [R1+0x700], R18 ;  /* 0x0007001201007387 */ /* 0x000fe80000100a00 */
[----:B------:R0:W-:Y:S04]  /*ebdd0*/  STL.64 [R1+0x5f8], R16 ;  /* 0x0005f81001007387 */ /* 0x0001e80000100a00 */
[----:B------:R1:W-:Y:S01]  /*ebde0*/  STL.64 [R1+0x500], R14 ;  /* 0x0005000e01007387 */ /* 0x0003e20000100a00 */
[----:B------:R-:W-:Y:S01]  /*ebdf0*/  UMOV UR28, UR6 ;  /* 0x00000006001c7c82 */ /* 0x000fe20008000000 */
[----:B------:R-:W-:Y:S01]  /*ebe00*/  SHF.R.S32.HI R9, RZ, 0x1f, R12 ;  /* 0x0000001fff097819 */ /* 0x000fe2000001140c */
[----:B------:R-:W-:-:S02]  /*ebe10*/  ULDC.64 UR6, c[0x0][0x228] ;  /* 0x00008a0000067ab9 */ /* 0x000fc40000000a00 */
[----:B------:R-:W-:Y:S01]  /*ebe20*/  UMOV UR4, UR7 ;  /* 0x0000000700047c82 */ /* 0x000fe20008000000 */
[C---:B0-----:R-:W-:Y:S02]  /*ebe30*/  IADD3 R16, P1, R12.reuse, R0, RZ ;  /* 0x000000000c107210 */ /* 0x041fe40007f3e0ff */
[----:B-1----:R-:W-:-:S03]  /*ebe40*/  IADD3 R14, P0, R12, R3, RZ ;  /* 0x000000030c0e7210 */ /* 0x002fc60007f1e0ff */
[C---:B------:R-:W-:Y:S02]  /*ebe50*/  IMAD.X R17, R9.reuse, 0x1, R4, P1 ;  /* 0x0000000109117824 */ /* 0x040fe400008e0604 */
[----:B------:R-:W-:Y:S01]  /*ebe60*/  IMAD.X R15, R9, 0x1, R5, P0 ;  /* 0x00000001090f7824 */ /* 0x000fe200000e0605 */
[----:B------:R-:W-:Y:S02]  /*ebe70*/  SHF.R.S32.HI R9, RZ, 0x1f, R11 ;  /* 0x0000001fff097819 */ /* 0x000fe4000001140b */
[----:B------:R-:W-:Y:S02]  /*ebe80*/  IADD3 R12, P0, R11, R0, RZ ;  /* 0x000000000b0c7210 */ /* 0x000fe40007f1e0ff */
[----:B------:R-:W-:Y:S01]  /*ebe90*/  LOP3.LUT R36, R36, 0xffffff7f, RZ, 0xc0, !PT ;  /* 0xffffff7f24247812 */ /* 0x000fe200078ec0ff */
[----:B------:R-:W-:Y:S01]  /*ebea0*/  UMOV UR30, UR6 ;  /* 0x00000006001e7c82 */ /* 0x000fe20008000000 */
[----:B------:R-:W-:Y:S02]  /*ebeb0*/  ULDC.64 UR6, c[0x0][0x228] ;  /* 0x00008a0000067ab9 */ /* 0x000fe40000000a00 */
[----:B------:R-:W-:-:S04]  /*ebec0*/  @P3 LOP3.LUT R36, R36, 0x80, RZ, 0xfc, !PT ;  /* 0x0000008024243812 */ /* 0x000fc800078efcff */
[----:B------:R-:W-:Y:S01]  /*ebed0*/  LOP3.LUT R36, R36, 0xfffffdff, RZ, 0xc0, !PT ;  /* 0xfffffdff24247812 */ /* 0x000fe200078ec0ff */
[----:B------:R-:W-:Y:S01]  /*ebee0*/  UMOV UR29, UR6 ;  /* 0x00000006001d7c82 */ /* 0x000fe20008000000 */
[----:B------:R-:W-:Y:S01]  /*ebef0*/  LOP3.LUT R6, R6, 0xefffffff, RZ, 0xc0, !PT ;  /* 0xefffffff06067812 */ /* 0x000fe200078ec0ff */
[----:B------:R-:W-:Y:S01]  /*ebf00*/  UMOV UR19, UR10 ;  /* 0x0000000a00137c82 */ /* 0x000fe20008000000 */
[----:B------:R-:W-:Y:S01]  /*ebf10*/  LOP3.LUT R37, R37, 0x7fffffff, RZ, 0xc0, !PT ;  /* 0x7fffffff25257812 */ /* 0x000fe200078ec0ff */
[----:B---3--:R-:W-:-:S05]  /*ebf20*/  VIADD R13, R51, 0x153 ;  /* 0x00000153330d7836 */ /* 0x008fca0000000000 */
[----:B------:R-:W-:Y:S01]  /*ebf30*/  ISETP.GE.AND P2, PT, R13, UR4, PT ;  /* 0x000000040d007c0c */ /* 0x000fe2000bf46270 */
[----:B------:R-:W-:Y:S02]  /*ebf40*/  ULDC.64 UR4, c[0x0][0x228] ;  /* 0x00008a0000047ab9 */ /* 0x000fe40000000a00 */
[----:B------:R-:W-:Y:S02]  /*ebf50*/  IMAD.U32 R46, RZ, RZ, UR4 ;  /* 0x00000004ff2e7e24 */ /* 0x000fe4000f8e00ff */
[----:B------:R-:W-:Y:S02]  /*ebf60*/  VIADD R10, R51, 0x156 ;  /* 0x00000156330a7836 */ /* 0x000fe40000000000 */
[----:B------:R-:W-:Y:S01]  /*ebf70*/  IMAD.X R13, R9, 0x1, R4, P0 ;  /* 0x00000001090d7824 */ /* 0x000fe200000e0604 */
[----:B------:R-:W-:Y:S01]  /*ebf80*/  UMOV UR4, UR5 ;  /* 0x0000000500047c82 */ /* 0x000fe20008000000 */
[----:B------:R-:W-:Y:S04]  /*ebf90*/  STL [R1+0x49b8], R46 ;  /* 0x0049b82e01007387 */ /* 0x000fe80000100800 */
[----:B------:R-:W-:Y:S01]  /*ebfa0*/  STL.64 [R1+0x488], R16 ;  /* 0x0004881001007387 */ /* 0x000fe20000100a00 */
[----:B------:R-:W-:-:S03]  /*ebfb0*/  ISETP.GE.AND P1, PT, R10, UR4, PT ;  /* 0x000000040a007c0c */ /* 0x000fc6000bf26270 */
[----:B------:R-:W-:Y:S04]  /*ebfc0*/  STL.64 [R1+0x480], R14 ;  /* 0x0004800e01007387 */ /* 0x000fe80000100a00 */
[----:B------:R0:W-:Y:S01]  /*ebfd0*/  STL.64 [R1+0x478], R12 ;  /* 0x0004780c01007387 */ /* 0x0001e20000100a00 */
[----:B------:R-:W-:Y:S01]  /*ebfe0*/  VIADD R10, R51, 0x152 ;  /* 0x00000152330a7836 */ /* 0x000fe20000000000 */
[----:B------:R-:W-:Y:S01]  /*ebff0*/  UMOV UR4, UR7 ;  /* 0x0000000700047c82 */ /* 0x000fe20008000000 */
[----:B------:R-:W-:Y:S01]  /*ec000*/  ULDC.64 UR6, c[0x0][0x228] ;  /* 0x00008a0000067ab9 */ /* 0x000fe20000000a00 */
[----:B0-----:R-:W-:-:S05]  /*ec010*/  IADD3 R12, P0, R11, R3, RZ ;  /* 0x000000030b0c7210 */ /* 0x001fca0007f1e0ff */
[----:B------:R-:W-:Y:S01]  /*ec020*/  IMAD.X R13, R9, 0x1, R5, P0 ;  /* 0x00000001090d7824 */ /* 0x000fe200000e0605 */
[----:B------:R-:W-:Y:S02]  /*ec030*/  ISETP.GE.AND P0, PT, R10, UR4, PT ;  /* 0x000000040a007c0c */ /* 0x000fe4000bf06270 */
[----:B------:R-:W-:Y:S01]  /*ec040*/  @P1 LOP3.LUT R36, R36, 0x200, RZ, 0xfc, !PT ;  /* 0x0000020024241812 */ /* 0x000fe200078efcff */
[----:B------:R-:W-:Y:S01]  /*ec050*/  ULDC.64 UR4, c[0x0][0x228] ;  /* 0x00008a0000047ab9 */ /* 0x000fe20000000a00 */
[C---:B------:R-:W-:Y:S02]  /*ec060*/  VIADD R10, R51.reuse, 0x150 ;  /* 0x00000150330a7836 */ /* 0x040fe40000000000 */
[----:B------:R-:W-:Y:S01]  /*ec070*/  LOP3.LUT R36, R36, 0xffffffbf, RZ, 0xc0, !PT ;  /* 0xffffffbf24247812 */ /* 0x000fe200078ec0ff */
[----:B------:R-:W-:Y:S01]  /*ec080*/  UMOV UR45, UR5 ;  /* 0x00000005002d7c82 */ /* 0x000fe20008000000 */
[----:B------:R-:W-:Y:S01]  /*ec090*/  UMOV UR5, UR7 ;  /* 0x0000000700057c82 */ /* 0x000fe20008000000 */
[----:B------:R-:W-:-:S04]  /*ec0a0*/  VIADD R9, R51, 0x151 ;  /* 0x0000015133097836 */ /* 0x000fc80000000000 */
[----:B------:R-:W-:Y:S02]  /*ec0b0*/  @P0 LOP3.LUT R36, R36, 0x40, RZ, 0xfc, !PT ;  /* 0x0000004024240812 */ /* 0x000fe400078efcff */
[----:B------:R-:W-:Y:S01]  /*ec0c0*/  ISETP.GE.AND P0, PT, R10, UR5, PT ;  /* 0x000000050a007c0c */ /* 0x000fe2000bf06270 */
[----:B------:R-:W-:Y:S01]  /*ec0d0*/  UMOV UR31, UR6 ;  /* 0x00000006001f7c82 */ /* 0x000fe20008000000 */
[----:B------:R-:W-:Y:S01]  /*ec0e0*/  ISETP.GE.AND P1, PT, R9, UR45, PT ;  /* 0x0000002d09007c0c */ /* 0x000fe2000bf26270 */
[----:B------:R-:W-:Y:S01]  /*ec0f0*/  ULDC.64 UR6, c[0x0][0x228] ;  /* 0x00008a0000067ab9 */ /* 0x000fe20000000a00 */
[C---:B------:R-:W-:Y:S01]  /*ec100*/  VIADD R10, R51.reuse, 0x14e ;  /* 0x0000014e330a7836 */ /* 0x040fe20000000000 */
[----:B------:R-:W-:Y:S01]  /*ec110*/  UMOV UR44, UR7 ;  /* 0x00000007002c7c82 */ /* 0x000fe20008000000 */
[----:B------:R-:W-:Y:S01]  /*ec120*/  UMOV UR47, UR6 ;  /* 0x00000006002f7c82 */ /* 0x000fe20008000000 */
[----:B------:R-:W-:Y:S01]  /*ec130*/  LOP3.LUT R36, R36, 0xffffffdf, RZ, 0xc0, !PT ;  /* 0xffffffdf24247812 */ /* 0x000fe200078ec0ff */
[----:B------:R-:W-:Y:S01]  /*ec140*/  ULDC.64 UR6, c[0x0][0x228] ;  /* 0x00008a0000067ab9 */ /* 0x000fe20000000a00 */
[----:B------:R-:W-:Y:S01]  /*ec150*/  @P2 LOP3.LUT R6, R6, 0x10000000, RZ, 0xfc, !PT ;  /* 0x1000000006062812 */ /* 0x000fe200078efcff */
[----:B------:R-:W-:Y:S01]  /*ec160*/  UMOV UR15, UR7 ;  /* 0x00000007000f7c82 */ /* 0x000fe20008000000 */
[----:B------:R-:W-:-:S02]  /*ec170*/  VIADD R9, R51, 0x14f ;  /* 0x0000014f33097836 */ /* 0x000fc40000000000 */
[----:B------:R-:W-:Y:S02]  /*ec180*/  @P0 LOP3.LUT R36, R36, 0x20, RZ, 0xfc, !PT ;  /* 0x0000002024240812 */ /* 0x000fe400078efcff */
[----:B------:R-:W-:Y:S02]  /*ec190*/  ISETP.GE.AND P0, PT, R10, UR15, PT ;  /* 0x0000000f0a007c0c */ /* 0x000fe4000bf06270 */
[----:B------:R-:W-:Y:S01]  /*ec1a0*/  LOP3.LUT R6, R6, 0xf7ffffff, RZ, 0xc0, !PT ;  /* 0xf7ffffff06067812 */ /* 0x000fe200078ec0ff */
[----:B------:R-:W-:Y:S01]  /*ec1b0*/  UMOV UR46, UR6 ;  /* 0x00000006002e7c82 */ /* 0x000fe20008000000 */
[----:B------:R-:W-:Y:S02]  /*ec1c0*/  ULDC.64 UR6, c[0x0][0x228] ;  /* 0x00008a0000067ab9 */ /* 0x000fe40000000a00 */
[----:B------:R-:W-:Y:S02]  /*ec1d0*/  @P1 LOP3.LUT R6, R6, 0x8000000, RZ, 0xfc, !PT ;  /* 0x0800000006061812 */ /* 0x000fe400078efcff */
[----:B------:R-:W-:Y:S01]  /*ec1e0*/  ISETP.GE.AND P1, PT, R9, UR44, PT ;  /* 0x0000002c09007c0c */ /* 0x000fe2000bf26270 */
[----:B------:R-:W-:Y:S01]  /*ec1f0*/  UMOV UR43, UR7 ;  /* 0x00000007002b7c82 */ /* 0x000fe20008000000 */
[----:B------:R-:W-:Y:S01]  /*ec200*/  UMOV UR33, UR6 ;  /* 0x0000000600217c82 */ /* 0x000fe20008000000 */
[C---:B------:R-:W-:Y:S01]  /*ec210*/  VIADD R10, R51.reuse, 0x14c ;  /* 0x0000014c330a7836 */ /* 0x040fe20000000000 */
[----:B------:R-:W-:Y:S01]  /*ec220*/  LOP3.LUT R36, R36, 0xffffffef, RZ, 0xc0, !PT ;  /* 0xffffffef24247812 */ /* 0x000fe200078ec0ff */
[----:B------:R-:W-:Y:S01]  /*ec230*/  ULDC.64 UR6, c[0x0][0x228] ;  /* 0x00008a0000067ab9 */ /* 0x000fe20000000a00 */
[----:B------:R-:W-:Y:S01]  /*ec240*/  VIADD R9, R51, 0x14d ;  /* 0x0000014d33097836 */ /* 0x000fe20000000000 */
[----:B------:R-:W-:Y:S01]  /*ec250*/  UMOV UR9, UR7 ;  /* 0x0000000700097c82 */ /* 0x000fe20008000000 */
[----:B------:R-:W-:-:S02]  /*ec260*/  @P0 LOP3.LUT R36, R36, 0x10, RZ, 0xfc, !PT ;  /* 0x0000001024240812 */ /* 0x000fc400078efcff */
[----:B------:R-:W-:Y:S02]  /*ec270*/  ISETP.GE.AND P0, PT, R10, UR9, PT ;  /* 0x000000090a007c0c */ /* 0x000fe4000bf06270 */
[----:B------:R-:W-:Y:S01]  /*ec280*/  LOP3.LUT R6, R6, 0xfbffffff, RZ, 0xc0, !PT ;  /* 0xfbffffff06067812 */ /* 0x000fe200078ec0ff */
[----:B------:R-:W-:Y:S01]  /*ec290*/  UMOV UR25, UR6 ;  /* 0x0000000600197c82 */ /* 0x000fe20008000000 */
[----:B------:R-:W-:Y:S01]  /*ec2a0*/  ULDC.64 UR6, c[0x0][0x228] ;  /* 0x00008a0000067ab9 */ /* 0x000fe20000000a00 */
[----:B------:R0:W-:Y:S01]  /*ec2b0*/  STL.64 [R1+0x470], R12 ;  /* 0x0004700c01007387 */ /* 0x0001e20000100a00 */
[----:B------:R-:W-:Y:S02]  /*ec2c0*/  @P1 LOP3.LUT R6, R6, 0x4000000, RZ, 0xfc, !PT ;  /* 0x0400000006061812 */ /* 0x000fe400078efcff */
[----:B------:R-:W-:Y:S01]  /*ec2d0*/  ISETP.GE.AND P1, PT, R9, UR43, PT ;  /* 0x0000002b09007c0c */ /* 0x000fe2000bf26270 */
[----:B------:R-:W-:Y:S01]  /*ec2e0*/  UMOV UR42, UR7 ;  /* 0x00000007002a7c82 */ /* 0x000fe20008000000 */
[----:B------:R-:W-:Y:S01]  /*ec2f0*/  UMOV UR22, UR6 ;  /* 0x0000000600167c82 */ /* 0x000fe20008000000 */
[----:B------:R-:W-:Y:S01]  /*ec300*/  VIADD R10, R51, 0x14a ;  /* 0x0000014a330a7836 */ /* 0x000fe20000000000 */
[----:B------:R-:W-:Y:S01]  /*ec310*/  LOP3.LUT R36, R36, 0xfffffff7, RZ, 0xc0, !PT ;  /* 0xfffffff724247812 */ /* 0x000fe200078ec0ff */
[----:B------:R-:W-:Y:S01]  /*ec320*/  ULDC.64 UR6, c[0x0][0x228] ;  /* 0x00008a0000067ab9 */ /* 0x000fe20000000a00 */
[----:B------:R-:W-:Y:S01]  /*ec330*/  UMOV UR32, UR4 ;  /* 0x0000000400207c82 */ /* 0x000fe20008000000 */
[----:B------:R-:W-:Y:S01]  /*ec340*/  UMOV UR14, UR7 ;  /* 0x00000007000e7c82 */ /* 0x000fe20008000000 */
[----:B------:R-:W-:-:S02]  /*ec350*/  @P0 LOP3.LUT R36, R36, 0x8, RZ, 0xfc, !PT ;  /* 0x0000000824240812 */ /* 0x000fc400078efcff */
[----:B------:R-:W-:Y:S01]  /*ec360*/  ISETP.GE.AND P0, PT, R10, UR14, PT ;  /* 0x0000000e0a007c0c */ /* 0x000fe2000bf06270 */
[----:B------:R-:W-:Y:S01]  /*ec370*/  VIADD R9, R51, 0x14b ;  /* 0x0000014b33097836 */ /* 0x000fe20000000000 */
[----:B------:R-:W-:Y:S01]  /*ec380*/  LOP3.LUT R6, R6, 0xfdffffff, RZ, 0xc0, !PT ;  /* 0xfdffffff06067812 */ /* 0x000fe200078ec0ff */
[----:B------:R-:W-:Y:S01]  /*ec390*/  UMOV UR23, UR6 ;  /* 0x0000000600177c82 */ /* 0x000fe20008000000 */
[----:B------:R-:W-:Y:S01]  /*ec3a0*/  ULDC.64 UR6, c[0x0][0x228] ;  /* 0x00008a0000067ab9 */ /* 0x000fe20000000a00 */
[----:B------:R-:W-:Y:S01]  /*ec3b0*/  IMAD.U32 R18, RZ, RZ, UR16 ;  /* 0x00000010ff127e24 */ /* 0x000fe2000f8e00ff */
[----:B------:R-:W-:Y:S02]  /*ec3c0*/  @P1 LOP3.LUT R6, R6, 0x2000000, RZ, 0xfc, !PT ;  /* 0x0200000006061812 */ /* 0x000fe400078efcff */
[----:B------:R-:W-:Y:S01]  /*ec3d0*/  ISETP.GE.AND P1, PT, R9, UR42, PT ;  /* 0x0000002a09007c0c */ /* 0x000fe2000bf26270 */
[C---:B------:R-:W-:Y:S01]  /*ec3e0*/  VIADD R10, R51.reuse, 0x148 ;  /* 0x00000148330a7836 */ /* 0x040fe20000000000 */
[----:B------:R-:W-:Y:S01]  /*ec3f0*/  LOP3.LUT R36, R36, 0xfffffffb, RZ, 0xc0, !PT ;  /* 0xfffffffb24247812 */ /* 0x000fe200078ec0ff */
[----:B------:R-:W-:Y:S01]  /*ec400*/  UMOV UR24, UR6 ;  /* 0x0000000600187c82 */ /* 0x000fe20008000000 */
[----:B------:R-:W-:Y:S01]  /*ec410*/  UMOV UR6, UR11 ;  /* 0x0000000b00067c82 */ /* 0x000fe20008000000 */
[----:B------:R-:W-:Y:S01]  /*ec420*/  VIADD R9, R51, 0x149 ;  /* 0x0000014933097836 */ /* 0x000fe20000000000 */
[----:B------:R-:W-:-:S02]  /*ec430*/  @P0 LOP3.LUT R36, R36, 0x4, RZ, 0xfc, !PT ;  /* 0x0000000424240812 */ /* 0x000fc400078efcff */
[----:B------:R-:W-:Y:S02]  /*ec440*/  ISETP.GE.AND P0, PT, R10, UR6, PT ;  /* 0x000000060a007c0c */ /* 0x000fe4000bf06270 */
[----:B------:R-:W-:Y:S01]  /*ec450*/  LOP3.LUT R6, R6, 0xfeffffff, RZ, 0xc0, !PT ;  /* 0xfeffffff06067812 */ /* 0x000fe200078ec0ff */
[----:B------:R-:W-:Y:S01]  /*ec460*/  UMOV UR41, UR7 ;  /* 0x0000000700297c82 */ /* 0x000fe20008000000 */
[----:B------:R-:W-:Y:S01]  /*ec470*/  ULDC.64 UR10, c[0x0][0x228] ;  /* 0x00008a00000a7ab9 */ /* 0x000fe20000000a00 */
[----:B------:R-:W-:Y:S01]  /*ec480*/  UMOV UR35, UR17 ;  /* 0x0000001100237c82 */ /* 0x000fe20008000000 */
[----:B------:R-:W-:Y:S01]  /*ec490*/  IMAD.U32 R48, RZ, RZ, UR48 ;  /* 0x00000030ff307e24 */ /* 0x000fe2000f8e00ff */
[----:B------:R-:W-:Y:S02]  /*ec4a0*/  @P1 LOP3.LUT R6, R6, 0x1000000, RZ, 0xfc, !PT ;  /* 0x0100000006061812 */ /* 0x000fe400078efcff */
[----:B------:R-:W-:Y:S01]  /*ec4b0*/  ISETP.GE.AND P1, PT, R9, UR41, PT ;  /* 0x0000002909007c0c */ /* 0x000fe2000bf26270 */
[----:B------:R-:W-:Y:S01]  /*ec4c0*/  UMOV UR40, UR11 ;  /* 0x0000000b00287c82 */ /* 0x000fe20008000000 */
[----:B------:R-:W-:Y:S01]  /*ec4d0*/  UMOV UR18, UR10 ;  /* 0x0000000a00127c82 */ /* 0x000fe20008000000 */
[----:B------:R-:W-:Y:S01]  /*ec4e0*/  VIADD R10, R51, 0x146 ;  /* 0x00000146330a7836 */ /* 0x000fe20000000000 */
[----:B------:R-:W-:Y:S01]  /*ec4f0*/  LOP3.LUT R36, R36, 0xfffffffd, RZ, 0xc0, !PT ;  /* 0xfffffffd24247812 */ /* 0x000fe200078ec0ff */
[----:B------:R-:W-:Y:S01]  /*ec500*/  ULDC.64 UR10, c[0x0][0x228] ;  /* 0x00008a00000a7ab9 */ /* 0x000fe20000000a00 */
[----:B------:R-:W-:Y:S01]  /*ec510*/  ULDC.64 UR16, c[0x0][0x228] ;  /* 0x00008a0000107ab9 */ /* 0x000fe20000000a00 */
[----:B------:R-:W-:Y:S01]  /*ec520*/  UMOV UR13, UR11 ;  /* 0x0000000b000d7c82 */ /* 0x000fe20008000000 */
[----:B------:R-:W-:-:S02]  /*ec530*/  @P0 LOP3.LUT R36, R36, 0x2, RZ, 0xfc, !PT ;  /* 0x0000000224240812 */ /* 0x000fc400078efcff */
[----:B------:R-:W-:Y:S01]  /*ec540*/  ISETP.GE.AND P0, PT, R10, UR13, PT ;  /* 0x0000000d0a007c0c */ /* 0x000fe2000bf06270 */
[----:B------:R-:W-:Y:S01]  /*ec550*/  VIADD R9, R51, 0x147 ;  /* 0x0000014733097836 */ /* 0x000fe20000000000 */
[----:B------:R-:W-:Y:S01]  /*ec560*/  LOP3.LUT R6, R6, 0xff7fffff, RZ, 0xc0, !PT ;  /* 0xff7fffff06067812 */ /* 0x000fe200078ec0ff */
[----:B------:R-:W-:Y:S01]  /*ec570*/  UMOV UR21, UR10 ;  /* 0x0000000a00157c82 */ /* 0x000fe20008000000 */
[----:B------:R-:W-:Y:S01]  /*ec580*/  ULDC.64 UR10, c[0x0][0x228] ;  /* 0x00008a00000a7ab9 */ /* 0x000fe20000000a00 */
[----:B------:R-:W-:Y:S01]  /*ec590*/  ULDC.64 UR44, c[0x0][0x228] ;  /* 0x00008a00002c7ab9 */ /* 0x000fe20000000a00 */
        /* <DEDUP_REMOVED lines=14> */
[----:B------:R-:W-:Y:S01]  /*ec680*/  UMOV UR7, UR17 ;  /* 0x0000001100077c82 */ /* 0x000fe20008000000 */
[----:B------:R-:W-:Y:S02]  /*ec690*/  @P1 LOP3.LUT R6, R6, 0x400000, RZ, 0xfc, !PT ;  /* 0x0040000006061812 */ /* 0x000fe400078efcff */
[----:B------:R-:W-:Y:S01]  /*ec6a0*/  ISETP.GE.AND P1, PT, R9, UR39, PT ;  /* 0x0000002709007c0c */ /* 0x000fe2000bf26270 */
[----:B0-----:R-:W-:Y:S01]  /*ec6b0*/  IMAD.U32 R12, RZ, RZ, UR10 ;  /* 0x0000000aff0c7e24 */ /* 0x001fe2000f8e00ff */
[----:B------:R-:W-:Y:S01]  /*ec6c0*/  UMOV UR38, UR11 ;  /* 0x0000000b00267c82 */ /* 0x000fe20008000000 */
[----:B------:R-:W-:Y:S01]  /*ec6d0*/  VIADD R10, R51, 0x142 ;  /* 0x00000142330a7836 */ /* 0x000fe20000000000 */
[----:B------:R-:W-:Y:S01]  /*ec6e0*/  ULDC.64 UR10, c[0x0][0x228] ;  /* 0x00008a00000a7ab9 */ /* 0x000fe20000000a00 */
[----:B------:R-:W-:Y:S01]  /*ec6f0*/  IMAD.U32 R17, RZ, RZ, UR16 ;  /* 0x00000010ff117e24 */ /* 0x000fe2000f8e00ff */
[----:B------:R-:W-:Y:S01]  /*ec700*/  UMOV UR12, UR11 ;  /* 0x0000000b000c7c82 */ /* 0x000fe20008000000 */
[----:B------:R-:W-:-:S02]  /*ec710*/  @P0 LOP3.LUT R37, R37, 0x80000000, RZ, 0xfc, !PT ;  /* 0x8000000025250812 */ /* 0x000fc400078efcff */
[----:B------:R-:W-:Y:S01]  /*ec720*/  ISETP.GE.AND P0, PT, R10, UR12, PT ;  /* 0x0000000c0a007c0c */ /* 0x000fe2000bf06270 */
[----:B------:R-:W-:Y:S01]  /*ec730*/  VIADD R9, R51, 0x143 ;  /* 0x0000014333097836 */ /* 0x000fe20000000000 */
[----:B------:R-:W-:Y:S01]  /*ec740*/  LOP3.LUT R6, R6, 0xffdfffff, RZ, 0xc0, !PT ;  /* 0xffdfffff06067812 */ /* 0x000fe200078ec0ff */
[----:B------:R-:W-:Y:S01]  /*ec750*/  IMAD.U32 R13, RZ, RZ, UR10 ;  /* 0x0000000aff0d7e24 */ /* 0x000fe2000f8e00ff */
[----:B------:R-:W-:Y:S01]  /*ec760*/  ULDC.64 UR10, c[0x0][0x228] ;  /* 0x00008a00000a7ab9 */ /* 0x000fe20000000a00 */
[----:B------:R-:W-:Y:S01]  /*ec770*/  ULDC.64 UR16, c[0x0][0x228] ;  /* 0x00008a0000107ab9 */ /* 0x000fe20000000a00 */
[----:B------:R-:W-:Y:S02]  /*ec780*/  @P1 LOP3.LUT R6, R6, 0x200000, RZ, 0xfc, !PT ;  /* 0x0020000006061812 */ /* 0x000fe400078efcff */
[----:B------:R-:W-:Y:S01]  /*ec790*/  ISETP.GE.AND P1, PT, R9, UR38, PT ;  /* 0x0000002609007c0c */ /* 0x000fe2000bf26270 */
[----:B------:R-:W-:Y:S01]  /*ec7a0*/  IMAD.U32 R11, RZ, RZ, UR10 ;  /* 0x0000000aff0b7e24 */ /* 0x000fe2000f8e00ff */
[----:B------:R-:W-:Y:S01]  /*ec7b0*/  UMOV UR37, UR11 ;  /* 0x0000000b00257c82 */ /* 0x000fe20008000000 */
[----:B------:R-:W-:Y:S01]  /*ec7c0*/  VIADD R10, R51, 0x140 ;  /* 0x00000140330a7836 */ /* 0x000fe20000000000 */
[----:B------:R-:W-:Y:S01]  /*ec7d0*/  LOP3.LUT R37, R37, 0xbfffffff, RZ, 0xc0, !PT ;  /* 0xbfffffff25257812 */ /* 0x000fe200078ec0ff */
[----:B------:R-:W-:Y:S01]  /*ec7e0*/  ULDC.64 UR10, c[0x0][0x228] ;  /* 0x00008a00000a7ab9 */ /* 0x000fe20000000a00 */
[----:B------:R-:W-:Y:S01]  /*ec7f0*/  VIADD R9, R51, 0x141 ;  /* 0x0000014133097836 */ /* 0x000fe20000000000 */
[----:B------:R-:W-:Y:S01]  /*ec800*/  UMOV UR4, UR11 ;  /* 0x0000000b00047c82 */ /* 0x000fe20008000000 */
[----:B------:R-:W-:-:S02]  /*ec810*/  @P0 LOP3.LUT R37, R37, 0x40000000, RZ, 0xfc, !PT ;  /* 0x4000000025250812 */ /* 0x000fc400078efcff */
[----:B------:R-:W-:Y:S02]  /*ec820*/  ISETP.GE.AND P0, PT, R10, UR4, PT ;  /* 0x000000040a007c0c */ /* 0x000fe4000bf06270 */
[----:B------:R-:W-:Y:S01]  /*ec830*/  LOP3.LUT R6, R6, 0xffefffff, RZ, 0xc0, !PT ;  /* 0xffefffff06067812 */ /* 0x000fe200078ec0ff */
[----:B------:R-:W-:Y:S01]  /*ec840*/  IMAD.U32 R14, RZ, RZ, UR10 ;  /* 0x0000000aff0e7e24 */ /* 0x000fe2000f8e00ff */
[----:B------:R-:W-:Y:S01]  /*ec850*/  ULDC.64 UR10, c[0x0][0x228] ;  /* 0x00008a00000a7ab9 */ /* 0x000fe20000000a00 */
[----:B------:R-:W-:Y:S01]  /*ec860*/  IMAD.U32 R16, RZ, RZ, UR16 ;  /* 0x00000010ff107e24 */ /* 0x000fe2000f8e00ff */
[----:B------:R-:W-:Y:S02]  /*ec870*/  @P1 LOP3.LUT R6, R6, 0x100000, RZ, 0xfc, !PT ;  /* 0x0010000006061812 */ /* 0x000fe400078efcff */
[----:B------:R-:W-:Y:S01]  /*ec880*/  ISETP.GE.AND P1, PT, R9, UR37, PT ;  /* 0x0000002509007c0c */ /* 0x000fe2000bf26270 */
[----:B------:R-:W-:Y:S01]  /*ec890*/  VIADD R10, R51, 0x13e ;  /* 0x0000013e330a7836 */ /* 0x000fe20000000000 */
[----:B------:R-:W-:Y:S01]  /*ec8a0*/  LOP3.LUT R37, R37, 0xdfffffff, RZ, 0xc0, !PT ;  /* 0xdfffffff25257812 */ /* 0x000fe200078ec0ff */
[----:B------:R-:W-:Y:S01]  /*ec8b0*/  IMAD.U32 R15, RZ, RZ, UR10 ;  /* 0x0000000aff0f7e24 */ /* 0x000fe2000f8e00ff */
[----:B------:R-:W-:Y:S01]  /*ec8c0*/  UMOV UR36, UR11 ;  /* 0x0000000b00247c82 */ /* 0x000fe20008000000 */
[----:B------:R-:W-:Y:S01]  /*ec8d0*/  ULDC.64 UR10, c[0x0][0x228] ;  /* 0x00008a00000a7ab9 */ /* 0x000fe20000000a00 */
[----:B------:R-:W-:Y:S01]  /*ec8e0*/  IMAD.U32 R20, RZ, RZ, UR44 ;  /* 0x0000002cff147e24 */ /* 0x000fe2000f8e00ff */
[----:B------:R-:W-:-:S02]  /*ec8f0*/  @P0 LOP3.LUT R37, R37, 0x20000000, RZ, 0xfc, !PT ;  /* 0x2000000025250812 */ /* 0x000fc400078efcff */
[----:B------:R-:W-:Y:S01]  /*ec900*/  ISETP.GE.AND P0, PT, R10, UR11, PT ;  /* 0x0000000b0a007c0c */ /* 0x000fe2000bf06270 */
[C---:B------:R-:W-:Y:S01]  /*ec910*/  VIADD R9, R51.reuse, 0x13f ;  /* 0x0000013f33097836 */ /* 0x040fe20000000000 */
[----:B------:R-:W-:Y:S01]  /*ec920*/  LOP3.LUT R6, R6, 0xfff7ffff, RZ, 0xc0, !PT ;  /* 0xfff7ffff06067812 */ /* 0x000fe200078ec0ff */
[----:B------:R-:W-:Y:S01]  /*ec930*/  UMOV UR15, UR45 ;  /* 0x0000002d000f7c82 */ /* 0x000fe20008000000 */
[----:B------:R-:W-:Y:S01]  /*ec940*/  VIADD R10, R51, 0x13c ;  /* 0x0000013c330a7836 */ /* 0x000fe20000000000 */
[----:B------:R-:W-:Y:S02]  /*ec950*/  LOP3.LUT R37, R37, 0xefffffff, RZ, 0xc0, !PT ;  /* 0xefffffff25257812 */ /* 0x000fe400078ec0ff */
[----:B------:R-:W-:Y:S02]  /*ec960*/  @P1 LOP3.LUT R6, R6, 0x80000, RZ, 0xfc, !PT ;  /* 0x0008000006061812 */ /* 0x000fe400078efcff */
[----:B------:R-:W-:Y:S01]  /*ec970*/  ISETP.GE.AND P1, PT, R9, UR36, PT ;  /* 0x0000002409007c0c */ /* 0x000fe2000bf26270 */
[----:B------:R-:W-:-:S02]  /*ec980*/  VIADD R9, R51, 0x13d ;  /* 0x0000013d33097836 */ /* 0x000fc40000000000 */
[----:B------:R-:W-:Y:S01]  /*ec990*/  IMAD.U32 R19, RZ, RZ, UR10 ;  /* 0x0000000aff137e24 */ /* 0x000fe2000f8e00ff */
[----:B------:R-:W-:Y:S01]  /*ec9a0*/  LOP3.LUT R6, R6, 0xfffbffff, RZ, 0xc0, !PT ;  /* 0xfffbffff06067812 */ /* 0x000fe200078ec0ff */
[----:B------:R-:W-:Y:S01]  /*ec9b0*/  ULDC.64 UR44, c[0x0][0x228] ;  /* 0x00008a00002c7ab9 */ /* 0x000fe20000000a00 */
[----:B------:R-:W-:Y:S01]  /*ec9c0*/  ULDC.64 UR42, c[0x0][0x228] ;  /* 0x00008a00002a7ab9 */ /* 0x000fe20000000a00 */
[----:B------:R-:W-:Y:S02]  /*ec9d0*/  @P0 LOP3.LUT R37, R37, 0x10000000, RZ, 0xfc, !PT ;  /* 0x1000000025250812 */ /* 0x000fe400078efcff */
[----:B------:R-:W-:Y:S01]  /*ec9e0*/  ISETP.GE.AND P0, PT, R10, UR7, PT ;  /* 0x000000070a007c0c */ /* 0x000fe2000bf06270 */
[----:B------:R-:W-:Y:S01]  /*ec9f0*/  VIADD R10, R51, 0x13a ;  /* 0x0000013a330a7836 */ /* 0x000fe20000000000 */
[----:B------:R0:W-:Y:S01]  /*eca00*/  STL [R1+0xc0], R20 ;  /* 0x0000c01401007387 */ /* 0x0001e20000100800 */
[----:B------:R-:W-:Y:S01]  /*eca10*/  ULDC.64 UR40, c[0x0][0x228] ;  /* 0x00008a0000287ab9 */ /* 0x000fe20000000a00 */
[----:B------:R-:W-:Y:S01]  /*eca20*/  ULDC.64 UR38, c[0x0][0x228] ;  /* 0x00008a0000267ab9 */ /* 0x000fe20000000a00 */
[----:B------:R-:W-:Y:S01]  /*eca30*/  ULDC.64 UR36, c[0x0][0x228] ;  /* 0x00008a0000247ab9 */ /* 0x000fe20000000a00 */
[----:B------:R-:W-:-:S02]  /*eca40*/  @P1 LOP3.LUT R6, R6, 0x40000, RZ, 0xfc, !PT ;  /* 0x0004000006061812 */ /* 0x000fc400078efcff */
[----:B------:R-:W-:Y:S02]  /*eca50*/  ISETP.GE.AND P1, PT, R9, UR35, PT ;  /* 0x0000002309007c0c */ /* 0x000fe4000bf26270 */
[----:B------:R-:W-:Y:S01]  /*eca60*/  LOP3.LUT R37, R37, 0xf7ffffff, RZ, 0xc0, !PT ;  /* 0xf7ffffff25257812 */ /* 0x000fe200078ec0ff */
[----:B------:R-:W-:Y:S01]  /*eca70*/  UMOV UR10, UR49 ;  /* 0x00000031000a7c82 */ /* 0x000fe20008000000 */
[----:B------:R-:W-:Y:S01]  /*eca80*/  VIADD R9, R51, 0x13b ;  /* 0x0000013b33097836 */ /* 0x000fe20000000000 */
[----:B------:R-:W-:Y:S01]  /*eca90*/  LOP3.LUT R6, R6, 0xfffdffff, RZ, 0xc0, !PT ;  /* 0xfffdffff06067812 */ /* 0x000fe200078ec0ff */
[----:B------:R-:W-:Y:S01]  /*ecaa0*/  ULDC.64 UR48, c[0x0][0x228] ;  /* 0x00008a0000307ab9 */ /* 0x000fe20000000a00 */
[----:B------:R-:W-:Y:S02]  /*ecab0*/  @P0 LOP3.LUT R37, R37, 0x8000000, RZ, 0xfc, !PT ;  /* 0x0800000025250812 */ /* 0x000fe400078efcff */
[----:B------:R-:W-:Y:S01]  /*ecac0*/  ISETP.GE.AND P0, PT, R10, UR10, PT ;  /* 0x0000000a0a007c0c */ /* 0x000fe2000bf06270 */
[----:B------:R-:W-:Y:S01]  /*ecad0*/  IMAD.U32 R61, RZ, RZ, UR48 ;  /* 0x00000030ff3d7e24 */ /* 0x000fe2000f8e00ff */
[----:B------:R-:W-:-:S02]  /*ecae0*/  UMOV UR16, UR49 ;  /* 0x0000003100107c82 */ /* 0x000fc40008000000 */
[----:B------:R-:W-:Y:S02]  /*ecaf0*/  @P1 LOP3.LUT R6, R6, 0x20000, RZ, 0xfc, !PT ;  /* 0x0002000006061812 */ /* 0x000fe400078efcff */
[----:B------:R-:W-:Y:S01]  /*ecb00*/  ISETP.GE.AND P1, PT, R9, UR17, PT ;  /* 0x0000001109007c0c */ /* 0x000fe2000bf26270 */
[----:B------:R-:W-:Y:S01]  /*ecb10*/  VIADD R10, R51, 0x138 ;  /* 0x00000138330a7836 */ /* 0x000fe20000000000 */
[----:B------:R-:W-:Y:S01]  /*ecb20*/  LOP3.LUT R37, R37, 0xfbffffff, RZ, 0xc0, !PT ;  /* 0xfbffffff25257812 */ /* 0x000fe200078ec0ff */
[----:B------:R-:W-:Y:S02]  /*ecb30*/  ULDC.64 UR48, c[0x0][0x228] ;  /* 0x00008a0000307ab9 */ /* 0x000fe40000000a00 */
[----:B------:R-:W-:Y:S02]  /*ecb40*/  UMOV UR5, UR49 ;  /* 0x0000003100057c82 */ /* 0x000fe40008000000 */
[----:B------:R-:W-:Y:S02]  /*ecb50*/  @P0 LOP3.LUT R37, R37, 0x4000000, RZ, 0xfc, !PT ;  /* 0x0400000025250812 */ /* 0x000fe400078efcff */
[----:B------:R-:W-:Y:S01]  /*ecb60*/  ISETP.GE.AND P0, PT, R10, UR5, PT ;  /* 0x000000050a007c0c */ /* 0x000fe2000bf06270 */
[----:B------:R-:W-:Y:S01]  /*ecb70*/  VIADD R9, R51, 0x139 ;  /* 0x0000013933097836 */ /* 0x000fe20000000000 */
[----:B------:R-:W-:-:S04]  /*ecb80*/  LOP3.LUT R6, R6, 0xfffeffff, RZ, 0xc0, !PT ;  /* 0xfffeffff06067812 */ /* 0x000fc800078ec0ff */
[----:B------:R-:W-:Y:S02]  /*ecb90*/  @P1 LOP3.LUT R6, R6, 0x10000, RZ, 0xfc, !PT ;  /* 0x0001000006061812 */ /* 0x000fe400078efcff */
[----:B------:R-:W-:Y:S01]  /*ecba0*/  ISETP.GE.AND P1, PT, R9, UR16, PT ;  /* 0x0000001009007c0c */ /* 0x000fe2000bf26270 */
[----:B------:R-:W-:Y:S01]  /*ecbb0*/  VIADD R10, R51, 0x136 ;  /* 0x00000136330a7836 */ /* 0x000fe20000000000 */
[----:B------:R-:W-:Y:S01]  /*ecbc0*/  LOP3.LUT R37, R37, 0xfdffffff, RZ, 0xc0, !PT ;  /* 0xfdffffff25257812 */ /* 0x000fe200078ec0ff */
[----:B------:R-:W-:Y:S01]  /*ecbd0*/  UMOV UR9, UR45 ;  /* 0x0000002d00097c82 */ /* 0x000fe20008000000 */
[----:B------:R-:W-:Y:S01]  /*ecbe0*/  VIADD R9, R51, 0x137 ;  /* 0x0000013733097836 */ /* 0x000fe20000000000 */
[----:B------:R-:W-:Y:S02]  /*ecbf0*/  LOP3.LUT R6, R6, 0xffff7fff, RZ, 0xc0, !PT ;  /* 0xffff7fff06067812 */ /* 0x000fe400078ec0ff */
[----:B------:R-:W-:Y:S02]  /*ecc00*/  @P0 LOP3.LUT R37, R37, 0x2000000, RZ, 0xfc, !PT ;  /* 0x0200000025250812 */ /* 0x000fe400078efcff */
[----:B------:R-:W-:Y:S01]  /*ecc10*/  ISETP.GE.AND P0, PT, R10, UR9, PT ;  /* 0x000000090a007c0c */ /* 0x000fe2000bf06270 */
[----:B0-----:R-:W-:Y:S01]  /*ecc20*/  IMAD.U32 R20, RZ, RZ, UR44 ;  /* 0x0000002cff147e24 */ /* 0x001fe2000f8e00ff */
[----:B------:R-:W-:Y:S01]  /*ecc30*/  UMOV UR14, UR43 ;  /* 0x0000002b000e7c82 */ /* 0x000fe20008000000 */
[----:B------:R-:W-:Y:S01]  /*ecc40*/  UMOV UR13, UR41 ;  /* 0x00000029000d7c82 */ /* 0x000fe20008000000 */
[----:B------:R-:W-:Y:S01]  /*ecc50*/  UMOV UR12, UR39 ;  /* 0x00000027000c7c82 */ /* 0x000fe20008000000 */
[----:B------:R-:W-:Y:S01]  /*ecc60*/  UMOV UR11, UR37 ;  /* 0x00000025000b7c82 */ /* 0x000fe20008000000 */
[----:B------:R-:W-:-:S02]  /*ecc70*/  @P1 LOP3.LUT R6, R6, 0x8000, RZ, 0xfc, !PT ;  /* 0x0000800006061812 */ /* 0x000fc400078efcff */
[----:B------:R-:W-:Y:S01]  /*ecc80*/  ISETP.GE.AND P1, PT, R9, UR15, PT ;  /* 0x0000000f09007c0c */ /* 0x000fe2000bf26270 */
[----:B------:R0:W-:Y:S01]  /*ecc90*/  STL [R1+0xbc], R20 ;  /* 0x0000bc1401007387 */ /* 0x0001e20000100800 */
[----:B------:R-:W-:Y:S01]  /*ecca0*/  VIADD R10, R51, 0x134 ;  /* 0x00000134330a7836 */ /* 0x000fe20000000000 */
[----:B------:R-:W-:Y:S01]  /*eccb0*/  LOP3.LUT R37, R37, 0xfeffffff, RZ, 0xc0, !PT ;  /* 0xfeffffff25257812 */ /* 0x000fe200078ec0ff */
[----:B------:R-:W-:Y:S01]  /*eccc0*/  VIADD R9, R51, 0x135 ;  /* 0x0000013533097836 */ /* 0x000fe20000000000 */
[----:B------:R-:W-:Y:S01]  /*eccd0*/  LOP3.LUT R6, R6, 0xffffbfff, RZ, 0xc0, !PT ;  /* 0xffffbfff06067812 */ /* 0x000fe200078ec0ff */
[----:B------:R-:W-:Y:S01]  /*ecce0*/  ULDC.64 UR16, c[0x0][0x228] ;  /* 0x00008a0000107ab9 */ /* 0x000fe20000000a00 */
[----:B------:R-:W-:Y:S02]  /*eccf0*/  @P0 LOP3.LUT R37, R37, 0x1000000, RZ, 0xfc, !PT ;  /* 0x0100000025250812 */ /* 0x000fe400078efcff */
[----:B------:R-:W-:Y:S01]  /*ecd00*/  LOP3.LUT R7, R7, 0x7fffffff, RZ, 0xc0, !PT ;  /* 0x7fffffff07077812 */ /* 0x000fe200078ec0ff */
[----:B------:R-:W-:Y:S01]  /*ecd10*/  IMAD.MOV.U32 R54, RZ, RZ, R50 ;  /* 0x000000ffff367224 */ /* 0x000fe200078e0032 */
[----:B------:R-:W-:Y:S01]  /*ecd20*/  ULDC.64 UR44, c[0x0][0x228] ;  /* 0x00008a00002c7ab9 */ /* 0x000fe20000000a00 */
[----:B0-----:R-:W-:Y:S01]  /*ecd30*/  IMAD.U32 R20, RZ, RZ, UR42 ;  /* 0x0000002aff147e24 */ /* 0x001fe2000f8e00ff */
[----:B------:R-:W-:-:S02]  /*ecd40*/  ULDC.64 UR42, c[0x0][0x228] ;  /* 0x00008a00002a7ab9 */ /* 0x000fc40000000a00 */
[----:B------:R-:W-:Y:S02]  /*ecd50*/  UMOV UR6, UR43 ;  /* 0x0000002b00067c82 */ /* 0x000fe40008000000 */
[----:B------:R-:W-:Y:S01]  /*ecd60*/  ISETP.GE.AND P0, PT, R10, UR6, PT ;  /* 0x000000060a007c0c */ /* 0x000fe2000bf06270 */
[----:B------:R0:W-:Y:S01]  /*ecd70*/  STL [R1+0xb8], R20 ;  /* 0x0000b81401007387 */ /* 0x0001e20000100800 */
[----:B------:R-:W-:Y:S02]  /*ecd80*/  @P1 LOP3.LUT R6, R6, 0x4000, RZ, 0xfc, !PT ;  /* 0x0000400006061812 */ /* 0x000fe400078efcff */
[----:B------:R-:W-:Y:S01]  /*ecd90*/  ISETP.GE.AND P1, PT, R9, UR14, PT ;  /* 0x0000000e09007c0c */ /* 0x000fe2000bf26270 */
[----:B------:R-:W-:Y:S01]  /*ecda0*/  VIADD R10, R51, 0x132 ;  /* 0x00000132330a7836 */ /* 0x000fe20000000000 */
[----:B------:R-:W-:Y:S01]  /*ecdb0*/  LOP3.LUT R37, R37, 0xff7fffff, RZ, 0xc0, !PT ;  /* 0xff7fffff25257812 */ /* 0x000fe200078ec0ff */
[----:B0-----:R-:W-:Y:S02]  /*ecdc0*/  IMAD.U32 R20, RZ, RZ, UR42 ;  /* 0x0000002aff147e24 */ /* 0x001fe4000f8e00ff */
[----:B------:R-:W-:-:S04]  /*ecdd0*/  VIADD R9, R51, 0x133 ;  /* 0x0000013333097836 */ /* 0x000fc80000000000 */
[----:B------:R-:W-:Y:S02]  /*ecde0*/  @P0 LOP3.LUT R37, R37, 0x800000, RZ, 0xfc, !PT ;  /* 0x0080000025250812 */ /* 0x000fe400078efcff */
[----:B------:R-:W-:Y:S01]  /*ecdf0*/  LOP3.LUT R6, R6, 0xffffdfff, RZ, 0xc0, !PT ;  /* 0xffffdfff06067812 */ /* 0x000fe200078ec0ff */
[----:B------:R-:W-:Y:S01]  /*ece00*/  UMOV UR5, UR17 ;  /* 0x0000001100057c82 */ /* 0x000fe20008000000 */
[----:B------:R0:W-:Y:S01]  /*ece10*/  STL [R1+0x8c], R20 ;  /* 0x00008c1401007387 */ /* 0x0001e20000100800 */
[----:B------:R-:W-:Y:S01]  /*ece20*/  ULDC.64 UR14, c[0x0][0x228] ;  /* 0x00008a00000e7ab9 */ /* 0x000fe20000000a00 */
[----:B------:R-:W-:Y:S01]  /*ece30*/  ULDC.64 UR42, c[0x0][0x228] ;  /* 0x00008a00002a7ab9 */ /* 0x000fe20000000a00 */
[----:B0-----:R-:W-:Y:S01]  /*ece40*/  IMAD.U32 R20, RZ, RZ, UR40 ;  /* 0x00000028ff147e24 */ /* 0x001fe2000f8e00ff */
[----:B------:R-:W-:Y:S02]  /*ece50*/  ULDC.64 UR40, c[0x0][0x228] ;  /* 0x00008a0000287ab9 */ /* 0x000fe40000000a00 */
[----:B------:R-:W-:-:S02]  /*ece60*/  UMOV UR8, UR41 ;  /* 0x0000002900087c82 */ /* 0x000fc40008000000 */
        /* <DEDUP_REMOVED lines=13> */
[----:B0-----:R-:W-:Y:S01]  /*ecf40*/  IMAD.U32 R20, RZ, RZ, UR38 ;  /* 0x00000026ff147e24 */ /* 0x001fe2000f8e00ff */
[----:B------:R-:W-:Y:S02]  /*ecf50*/  ULDC.64 UR38, c[0x0][0x228] ;  /* 0x00008a0000267ab9 */ /* 0x000fe40000000a00 */
[----:B------:R-:W-:Y:S02]  /*ecf60*/  UMOV UR4, UR39 ;  /* 0x0000002700047c82 */ /* 0x000fe40008000000 */
[----:B------:R-:W-:Y:S01]  /*ecf70*/  ISETP.GE.AND P0, PT, R10, UR4, PT ;  /* 0x000000040a007c0c */ /* 0x000fe2000bf06270 */
[----:B------:R0:W-:Y:S01]  /*ecf80*/  STL [R1+0x80], R20 ;  /* 0x0000801401007387 */ /* 0x0001e20000100800 */
[----:B------:R-:W-:-:S02]  /*ecf90*/  @P1 LOP3.LUT R6, R6, 0x1000, RZ, 0xfc, !PT ;  /* 0x0000100006061812 */ /* 0x000fc400078efcff */
[----:B------:R-:W-:Y:S01]  /*ecfa0*/  ISETP.GE.AND P1, PT, R9, UR12, PT ;  /* 0x0000000c09007c0c */ /* 0x000fe2000bf26270 */
[----:B------:R-:W-:Y:S01]  /*ecfb0*/  VIADD R10, R51, 0x12e ;  /* 0x0000012e330a7836 */ /* 0x000fe20000000000 */
[----:B------:R-:W-:Y:S01]  /*ecfc0*/  LOP3.LUT R37, R37, 0xffdfffff, RZ, 0xc0, !PT ;  /* 0xffdfffff25257812 */ /* 0x000fe200078ec0ff */
[----:B0-----:R-:W-:Y:S02]  /*ecfd0*/  IMAD.U32 R20, RZ, RZ, UR38 ;  /* 0x00000026ff147e24 */ /* 0x001fe4000f8e00ff */
[----:B------:R-:W-:-:S04]  /*ecfe0*/  VIADD R9, R51, 0x12f ;  /* 0x0000012f33097836 */ /* 0x000fc80000000000 */
[----:B------:R-:W-:Y:S02]  /*ecff0*/  @P0 LOP3.LUT R37, R37, 0x200000, RZ, 0xfc, !PT ;  /* 0x0020000025250812 */ /* 0x000fe400078efcff */
[----:B------:R-:W-:Y:S01]  /*ed000*/  LOP3.LUT R6, R6, 0xfffff7ff, RZ, 0xc0, !PT ;  /* 0xfffff7ff06067812 */ /* 0x000fe200078ec0ff */
[----:B------:R-:W-:Y:S01]  /*ed010*/  ULDC.64 UR12, c[0x0][0x228] ;  /* 0x00008a00000c7ab9 */ /* 0x000fe20000000a00 */
[----:B------:R0:W-:Y:S01]  /*ed020*/  STL [R1+0x7c], R20 ;  /* 0x00007c1401007387 */ /* 0x0001e20000100800 */
[----:B------:R-:W-:Y:S01]  /*ed030*/  ULDC.64 UR38, c[0x0][0x228] ;  /* 0x00008a0000267ab9 */ /* 0x000fe20000000a00 */
[----:B0-----:R-:W-:Y:S01]  /*ed040*/  IMAD.U32 R20, RZ, RZ, UR36 ;  /* 0x00000024ff147e24 */ /* 0x001fe2000f8e00ff */
[----:B------:R-:W-:Y:S02]  /*ed050*/  ULDC.64 UR36, c[0x0][0x228] ;  /* 0x00008a0000247ab9 */ /* 0x000fe40000000a00 */
[----:B------:R-:W-:Y:S02]  /*ed060*/  UMOV UR7, UR37 ;  /* 0x0000002500077c82 */ /* 0x000fe40008000000 */
[----:B------:R-:W-:-:S02]  /*ed070*/  ISETP.GE.AND P0, PT, R10, UR7, PT ;  /* 0x000000070a007c0c */ /* 0x000fc4000bf06270 */
[----:B------:R-:W-:Y:S02]  /*ed080*/  @P1 LOP3.LUT R6, R6, 0x800, RZ, 0xfc, !PT ;  /* 0x0000080006061812 */ /* 0x000fe400078efcff */
[----:B------:R-:W-:Y:S01]  /*ed090*/  ISETP.GE.AND P1, PT, R9, UR11, PT ;  /* 0x0000000b09007c0c */ /* 0x000fe2000bf26270 */
[----:B------:R-:W-:Y:S01]  /*ed0a0*/  VIADD R10, R51, 0x12c ;  /* 0x0000012c330a7836 */ /* 0x000fe20000000000 */
[----:B------:R-:W-:Y:S01]  /*ed0b0*/  LOP3.LUT R37, R37, 0xffefffff, RZ, 0xc0, !PT ;  /* 0xffefffff25257812 */ /* 0x000fe200078ec0ff */
[----:B------:R0:W-:Y:S01]  /*ed0c0*/  STL [R1+0x78], R20 ;  /* 0x0000781401007387 */ /* 0x0001e20000100800 */
[----:B------:R-:W-:Y:S01]  /*ed0d0*/  VIADD R9, R51, 0x12d ;  /* 0x0000012d33097836 */ /* 0x000fe20000000000 */
[----:B------:R-:W-:-:S04]  /*ed0e0*/  LOP3.LUT R6, R6, 0xfffffbff, RZ, 0xc0, !PT ;  /* 0xfffffbff06067812 */ /* 0x000fc800078ec0ff */
[----:B------:R-:W-:Y:S02]  /*ed0f0*/  @P0 LOP3.LUT R37, R37, 0x100000, RZ, 0xfc, !PT ;  /* 0x0010000025250812 */ /* 0x000fe400078efcff */
[----:B------:R-:W-:Y:S01]  /*ed100*/  ISETP.GE.AND P0, PT, R10, UR5, PT ;  /* 0x000000050a007c0c */ /* 0x000fe2000bf06270 */
[----:B0-----:R-:W-:Y:S01]  /*ed110*/  IMAD.U32 R20, RZ, RZ, UR36 ;  /* 0x00000024ff147e24 */ /* 0x001fe2000f8e00ff */
[----:B------:R-:W-:Y:S01]  /*ed120*/  ULDC.64 UR36, c[0x0][0x228] ;  /* 0x00008a0000247ab9 */ /* 0x000fe20000000a00 */
[----:B------:R-:W-:Y:S01]  /*ed130*/  @P1 LOP3.LUT R6, R6, 0x400, RZ, 0xfc, !PT ;  /* 0x0000040006061812 */ /* 0x000fe200078efcff */
[----:B------:R-:W-:Y:S02]  /*ed140*/  UMOV UR10, UR37 ;  /* 0x00000025000a7c82 */ /* 0x000fe40008000000 */
[----:B------:R-:W-:Y:S01]  /*ed150*/  ISETP.GE.AND P1, PT, R9, UR10, PT ;  /* 0x0000000a09007c0c */ /* 0x000fe2000bf26270 */
[----:B------:R0:W-:Y:S01]  /*ed160*/  STL [R1+0x74], R20 ;  /* 0x0000741401007387 */ /* 0x0001e20000100800 */
[----:B------:R-:W-:Y:S01]  /*ed170*/  VIADD R10, R51, 0x12a ;  /* 0x0000012a330a7836 */ /* 0x000fe20000000000 */
[----:B------:R-:W-:Y:S01]  /*ed180*/  LOP3.LUT R37, R37, 0xfff7ffff, RZ, 0xc0, !PT ;  /* 0xfff7ffff25257812 */ /* 0x000fe200078ec0ff */
[----:B------:R-:W-:Y:S01]  /*ed190*/  VIADD R9, R51, 0x12b ;  /* 0x0000012b33097836 */ /* 0x000fe20000000000 */
[----:B------:R-:W-:Y:S01]  /*ed1a0*/  LOP3.LUT R6, R6, 0xfffffdff, RZ, 0xc0, !PT ;  /* 0xfffffdff06067812 */ /* 0x000fe200078ec0ff */
[----:B------:R-:W-:Y:S01]  /*ed1b0*/  UMOV UR4, UR13 ;  /* 0x0000000d00047c82 */ /* 0x000fe20008000000 */
[----:B------:R-:W-:Y:S01]  /*ed1c0*/  @P0 LOP3.LUT R37, R37, 0x80000, RZ, 0xfc, !PT ;  /* 0x0008000025250812 */ /* 0x000fe200078efcff */
[----:B------:R-:W-:Y:S01]  /*ed1d0*/  ULDC.64 UR10, c[0x0][0x228] ;  /* 0x00008a00000a7ab9 */ /* 0x000fe20000000a00 */
[----:B0-----:R-:W-:Y:S01]  /*ed1e0*/  IMAD.U32 R20, RZ, RZ, UR36 ;  /* 0x00000024ff147e24 */ /* 0x001fe2000f8e00ff */
[----:B------:R-:W-:-:S03]  /*ed1f0*/  ISETP.GE.AND P0, PT, R10, UR6, PT ;  /* 0x000000060a007c0c */ /* 0x000fc6000bf06270 */
[----:B------:R-:W-:Y:S02]  /*ed200*/  @P1 LOP3.LUT R6, R6, 0x200, RZ, 0xfc, !PT ;  /* 0x0000020006061812 */ /* 0x000fe400078efcff */
[----:B------:R-:W-:Y:S01]  /*ed210*/  LOP3.LUT R37, R37, 0xfffbffff, RZ, 0xc0, !PT ;  /* 0xfffbffff25257812 */ /* 0x000fe200078ec0ff */
[----:B------:R-:W-:Y:S01]  /*ed220*/  UMOV UR5, UR11 ;  /* 0x0000000b00057c82 */ /* 0x000fe20008000000 */
[----:B------:R0:W-:Y:S01]  /*ed230*/  STL [R1+0x70], R20 ;  /* 0x0000701401007387 */ /* 0x0001e20000100800 */
[----:B------:R-:W-:Y:S01]  /*ed240*/  VIADD R10, R51, 0x128 ;  /* 0x00000128330a7836 */ /* 0x000fe20000000000 */
[----:B------:R-:W-:Y:S01]  /*ed250*/  ULDC.64 UR36, c[0x0][0x228] ;  /* 0x00008a0000247ab9 */ /* 0x000fe20000000a00 */
[----:B0-----:R-:W-:Y:S01]  /*ed260*/  IMAD.U32 R20, RZ, RZ, UR16 ;  /* 0x00000010ff147e24 */ /* 0x001fe2000f8e00ff */
[----:B------:R-:W-:Y:S02]  /*ed270*/  ULDC.64 UR16, c[0x0][0x228] ;  /* 0x00008a0000107ab9 */ /* 0x000fe40000000a00 */
[----:B------:R-:W-:-:S02]  /*ed280*/  UMOV UR9, UR17 ;  /* 0x0000001100097c82 */ /* 0x000fc40008000000 */
[----:B------:R0:W-:Y:S01]  /*ed290*/  STL [R1+0x6c], R20 ;  /* 0x00006c1401007387 */ /* 0x0001e20000100800 */
[----:B------:R-:W-:Y:S02]  /*ed2a0*/  ISETP.GE.AND P1, PT, R9, UR9, PT ;  /* 0x0000000909007c0c */ /* 0x000fe4000bf26270 */
[----:B------:R-:W-:Y:S02]  /*ed2b0*/  @P0 LOP3.LUT R37, R37, 0x40000, RZ, 0xfc, !PT ;  /* 0x0004000025250812 */ /* 0x000fe400078efcff */
[----:B------:R-:W-:Y:S01]  /*ed2c0*/  ISETP.GE.AND P0, PT, R10, UR4, PT ;  /* 0x000000040a007c0c */ /* 0x000fe2000bf06270 */
[----:B0-----:R-:W-:Y:S02]  /*ed2d0*/  IMAD.U32 R20, RZ, RZ, UR16 ;  /* 0x00000010ff147e24 */ /* 0x001fe4000f8e00ff */
[C---:B------:R-:W-:Y:S01]  /*ed2e0*/  VIADD R9, R51.reuse, 0x129 ;  /* 0x0000012933097836 */ /* 0x040fe20000000000 */
[----:B------:R-:W-:Y:S01]  /*ed2f0*/  LOP3.LUT R6, R6, 0xfffffeff, RZ, 0xc0, !PT ;  /* 0xfffffeff06067812 */ /* 0x000fe200078ec0ff */
[----:B------:R-:W-:Y:S01]  /*ed300*/  VIADD R10, R51, 0x126 ;  /* 0x00000126330a7836 */ /* 0x000fe20000000000 */
[----:B------:R-:W-:Y:S01]  /*ed310*/  LOP3.LUT R37, R37, 0xfffdffff, RZ, 0xc0, !PT ;  /* 0xfffdffff25257812 */ /* 0x000fe200078ec0ff */
[----:B------:R0:W-:Y:S02]  /*ed320*/  STL [R1+0x68], R20 ;  /* 0x0000681401007387 */ /* 0x0001e40000100800 */
[----:B------:R-:W-:Y:S01]  /*ed330*/  @P1 LOP3.LUT R6, R6, 0x100, RZ, 0xfc, !PT ;  /* 0x0000010006061812 */ /* 0x000fe200078efcff */
[----:B------:R-:W-:Y:S01]  /*ed340*/  ULDC.64 UR16, c[0x0][0x228] ;  /* 0x00008a0000107ab9 */ /* 0x000fe20000000a00 */
[----:B0-----:R-:W-:Y:S01]  /*ed350*/  IMAD.U32 R20, RZ, RZ, UR14 ;  /* 0x0000000eff147e24 */ /* 0x001fe2000f8e00ff */
[----:B------:R-:W-:-:S02]  /*ed360*/  ULDC.64 UR14, c[0x0][0x228] ;  /* 0x00008a00000e7ab9 */ /* 0x000fc40000000a00 */
[----:B------:R-:W-:Y:S02]  /*ed370*/  UMOV UR8, UR15 ;  /* 0x0000000f00087c82 */ /* 0x000fe40008000000 */
[----:B------:R0:W-:Y:S01]  /*ed380*/  STL [R1+0x64], R20 ;  /* 0x0000641401007387 */ /* 0x0001e20000100800 */
[----:B------:R-:W-:Y:S02]  /*ed390*/  ISETP.GE.AND P1, PT, R9, UR8, PT ;  /* 0x0000000809007c0c */ /* 0x000fe4000bf26270 */
[----:B------:R-:W-:Y:S01]  /*ed3a0*/  @P0 LOP3.LUT R37, R37, 0x20000, RZ, 0xfc, !PT ;  /* 0x0002000025250812 */ /* 0x000fe200078efcff */
[----:B0-----:R-:W-:Y:S01]  /*ed3b0*/  IMAD.U32 R20, RZ, RZ, UR14 ;  /* 0x0000000eff147e24 */ /* 0x001fe2000f8e00ff */
[----:B------:R-:W-:Y:S01]  /*ed3c0*/  ISETP.GE.AND P0, PT, R10, UR5, PT ;  /* 0x000000050a007c0c */ /* 0x000fe2000bf06270 */
[----:B------:R-:W-:Y:S01]  /*ed3d0*/  VIADD R9, R51, 0x127 ;  /* 0x0000012733097836 */ /* 0x000fe20000000000 */
[----:B------:R-:W-:Y:S02]  /*ed3e0*/  LOP3.LUT R6, R6, 0xffffff7f, RZ, 0xc0, !PT ;  /* 0xffffff7f06067812 */ /* 0x000fe400078ec0ff */
[----:B------:R-:W-:Y:S01]  /*ed3f0*/  LOP3.LUT R37, R37, 0xfffeffff, RZ, 0xc0, !PT ;  /* 0xfffeffff25257812 */ /* 0x000fe200078ec0ff */
[----:B------:R0:W-:Y:S01]  /*ed400*/  STL [R1+0x60], R20 ;  /* 0x0000601401007387 */ /* 0x0001e20000100800 */
[----:B------:R-:W-:-:S03]  /*ed410*/  ULDC.64 UR8, c[0x0][0x228] ;  /* 0x00008a0000087ab9 */ /* 0x000fc60000000a00 */
[----:B------:R-:W-:Y:S01]  /*ed420*/  @P1 LOP3.LUT R6, R6, 0x80, RZ, 0xfc, !PT ;  /* 0x0000008006061812 */ /* 0x000fe200078efcff */
[----:B------:R-:W-:Y:S01]  /*ed430*/  ULDC.64 UR14, c[0x0][0x228] ;  /* 0x00008a00000e7ab9 */ /* 0x000fe20000000a00 */
[----:B0-----:R-:W-:Y:S01]  /*ed440*/  IMAD.U32 R20, RZ, RZ, UR12 ;  /* 0x0000000cff147e24 */ /* 0x001fe2000f8e00ff */
[----:B------:R-:W-:Y:S02]  /*ed450*/  ULDC.64 UR12, c[0x0][0x228] ;  /* 0x00008a00000c7ab9 */ /* 0x000fe40000000a00 */
[----:B------:R-:W-:Y:S02]  /*ed460*/  UMOV UR7, UR13 ;  /* 0x0000000d00077c82 */ /* 0x000fe40008000000 */
[----:B------:R0:W-:Y:S01]  /*ed470*/  STL [R1+0x5c], R20 ;  /* 0x00005c1401007387 */ /* 0x0001e20000100800 */
[----:B------:R-:W-:Y:S01]  /*ed480*/  ISETP.GE.AND P1, PT, R9, UR7, PT ;  /* 0x0000000709007c0c */ /* 0x000fe2000bf26270 */
[----:B------:R-:W-:Y:S02]  /*ed490*/  VIADD R10, R51, 0x124 ;  /* 0x00000124330a7836 */ /* 0x000fe40000000000 */
[----:B0-----:R-:W-:Y:S01]  /*ed4a0*/  IMAD.U32 R20, RZ, RZ, UR12 ;  /* 0x0000000cff147e24 */ /* 0x001fe2000f8e00ff */
[----:B------:R-:W-:Y:S01]  /*ed4b0*/  UMOV UR4, UR9 ;  /* 0x0000000900047c82 */ /* 0x000fe20008000000 */
[----:B------:R-:W-:Y:S01]  /*ed4c0*/  @P0 LOP3.LUT R37, R37, 0x10000, RZ, 0xfc, !PT ;  /* 0x0001000025250812 */ /* 0x000fe200078efcff */
[----:B------:R-:W-:Y:S01]  /*ed4d0*/  VIADD R9, R51, 0x125 ;  /* 0x0000012533097836 */ /* 0x000fe20000000000 */
[----:B------:R-:W-:Y:S01]  /*ed4e0*/  LOP3.LUT R6, R6, 0xffffffbf, RZ, 0xc0, !PT ;  /* 0xffffffbf06067812 */ /* 0x000fe200078ec0ff */
[----:B------:R0:W-:Y:S01]  /*ed4f0*/  STL [R1+0x58], R20 ;  /* 0x0000581401007387 */ /* 0x0001e20000100800 */
[----:B------:R-:W-:Y:S01]  /*ed500*/  ISETP.GE.AND P0, PT, R10, UR4, PT ;  /* 0x000000040a007c0c */ /* 0x000fe2000bf06270 */
[----:B------:R-:W-:Y:S01]  /*ed510*/  ULDC.64 UR12, c[0x0][0x228] ;  /* 0x00008a00000c7ab9 */ /* 0x000fe20000000a00 */
[----:B0-----:R-:W-:Y:S01]  /*ed520*/  IMAD.U32 R20, RZ, RZ, UR10 ;  /* 0x0000000aff147e24 */ /* 0x001fe2000f8e00ff */
[----:B------:R-:W-:-:S04]  /*ed530*/  ULDC.64 UR10, c[0x0][0x228] ;  /* 0x00008a00000a7ab9 */ /* 0x000fc80000000a00 */
[----:B------:R0:W-:Y:S01]  /*ed540*/  STL [R1+0x54], R20 ;  /* 0x0000541401007387 */ /* 0x0001e20000100800 */
[----:B------:R-:W-:Y:S01]  /*ed550*/  UMOV UR6, UR11 ;  /* 0x0000000b00067c82 */ /* 0x000fe20008000000 */
[----:B------:R-:W-:Y:S02]  /*ed560*/  @P1 LOP3.LUT R6, R6, 0x40, RZ, 0xfc, !PT ;  /* 0x0000004006061812 */ /* 0x000fe400078efcff */
[----:B------:R-:W-:Y:S01]  /*ed570*/  ISETP.GE.AND P1, PT, R9, UR6, PT ;  /* 0x0000000609007c0c */ /* 0x000fe2000bf26270 */
[----:B------:R-:W-:Y:S01]  /*ed580*/  VIADD R10, R51, 0x122 ;  /* 0x00000122330a7836 */ /* 0x000fe20000000000 */
[----:B------:R-:W-:Y:S01]  /*ed590*/  LOP3.LUT R37, R37, 0xffff7fff, RZ, 0xc0, !PT ;  /* 0xffff7fff25257812 */ /* 0x000fe200078ec0ff */
[----:B------:R-:W-:Y:S01]  /*ed5a0*/  ULDC.64 UR6, c[0x0][0x228] ;  /* 0x00008a0000067ab9 */ /* 0x000fe20000000a00 */
        /* <DEDUP_REMOVED lines=14> */
[----:B0-----:R-:W-:Y:S02]  /*ed690*/  IMAD.U32 R20, RZ, RZ, UR8 ;  /* 0x00000008ff147e24 */ /* 0x001fe4000f8e00ff */
[----:B------:R-:W-:Y:S01]  /*ed6a0*/  VIADD R9, R51, 0x121 ;  /* 0x0000012133097836 */ /* 0x000fe20000000000 */
[----:B------:R-:W-:Y:S01]  /*ed6b0*/  ULDC.64 UR4, c[0x0][0x228] ;  /* 0x00008a0000047ab9 */ /* 0x000fe20000000a00 */
[----:B------:R-:W-:Y:S02]  /*ed6c0*/  LOP3.LUT R37, R37, 0xffffbfff, RZ, 0xc0, !PT ;  /* 0xffffbfff25257812 */ /* 0x000fe400078ec0ff */
[----:B------:R-:W-:Y:S01]  /*ed6d0*/  LOP3.LUT R6, R6, 0xffffffef, RZ, 0xc0, !PT ;  /* 0xffffffef06067812 */ /* 0x000fe200078ec0ff */
[----:B------:R0:W-:Y:S01]  /*ed6e0*/  STL [R1+0x48], R20 ;  /* 0x0000481401007387 */ /* 0x0001e20000100800 */
[----:B------:R-:W-:Y:S01]  /*ed6f0*/  VIADD R10, R51, 0x120 ;  /* 0x00000120330a7836 */ /* 0x000fe20000000000 */
[----:B------:R-:W-:Y:S01]  /*ed700*/  @P0 LOP3.LUT R37, R37, 0x4000, RZ, 0xfc, !PT ;  /* 0x0000400025250812 */ /* 0x000fe200078efcff */
[----:B------:R-:W-:Y:S01]  /*ed710*/  ULDC.64 UR8, c[0x0][0x228] ;  /* 0x00008a0000087ab9 */ /* 0x000fe20000000a00 */
[----:B0-----:R-:W-:Y:S01]  /*ed720*/  IMAD.U32 R20, RZ, RZ, UR6 ;  /* 0x00000006ff147e24 */ /* 0x001fe2000f8e00ff */
[----:B------:R-:W-:-:S02]  /*ed730*/  @P1 LOP3.LUT R6, R6, 0x10, RZ, 0xfc, !PT ;  /* 0x0000001006061812 */ /* 0x000fc400078efcff */
[----:B------:R-:W-:Y:S01]  /*ed740*/  LOP3.LUT R37, R37, 0xffffdfff, RZ, 0xc0, !PT ;  /* 0xffffdfff25257812 */ /* 0x000fe200078ec0ff */
[----:B------:R-:W-:Y:S01]  /*ed750*/  ULDC.64 UR6, c[0x0][0x228] ;  /* 0x00008a0000067ab9 */ /* 0x000fe20000000a00 */
[----:B------:R0:W-:Y:S02]  /*ed760*/  STL [R1+0x44], R20 ;  /* 0x0000441401007387 */ /* 0x0001e40000100800 */
[----:B0-----:R-:W-:Y:S01]  /*ed770*/  IMAD.U32 R20, RZ, RZ, UR4 ;  /* 0x00000004ff147e24 */ /* 0x001fe2000f8e00ff */
[----:B------:R-:W-:Y:S02]  /*ed780*/  UMOV UR4, UR5 ;  /* 0x0000000500047c82 */ /* 0x000fe40008000000 */
[----:B------:R-:W-:Y:S01]  /*ed790*/  ISETP.GE.AND P0, PT, R9, UR4, PT ;  /* 0x0000000409007c0c */ /* 0x000fe2000bf06270 */
[----:B------:R-:W-:Y:S01]  /*ed7a0*/  ULDC.64 UR4, c[0x0][0x228] ;  /* 0x00008a0000047ab9 */ /* 0x000fe20000000a00 */
[----:B------:R-:W-:Y:S01]  /*ed7b0*/  LOP3.LUT R6, R6, 0xfffffff7, RZ, 0xc0, !PT ;  /* 0xfffffff706067812 */ /* 0x000fe200078ec0ff */
[----:B------:R0:W-:Y:S02]  /*ed7c0*/  STL [R1+0x40], R20 ;  /* 0x0000401401007387 */ /* 0x0001e40000100800 */
[----:B0-----:R-:W-:Y:S01]  /*ed7d0*/  IMAD.U32 R20, RZ, RZ, UR4 ;  /* 0x00000004ff147e24 */ /* 0x001fe2000f8e00ff */
[----:B------:R-:W-:-:S07]  /*ed7e0*/  UMOV UR4, UR5 ;  /* 0x0000000500047c82 */ /* 0x000fce0008000000 */
[----:B------:R-:W-:Y:S02]  /*ed7f0*/  @P0 LOP3.LUT R6, R6, 0x8, RZ, 0xfc, !PT ;  /* 0x0000000806060812 */ /* 0x000fe400078efcff */
[----:B------:R-:W-:Y:S01]  /*ed800*/  ISETP.GE.AND P0, PT, R10, UR4, PT ;  /* 0x000000040a007c0c */ /* 0x000fe2000bf06270 */
[----:B------:R-:W-:Y:S01]  /*ed810*/  VIADD R9, R51, 0x11f ;  /* 0x0000011f33097836 */ /* 0x000fe20000000000 */
[----:B------:R-:W-:Y:S01]  /*ed820*/  ULDC.64 UR4, c[0x0][0x228] ;  /* 0x00008a0000047ab9 */ /* 0x000fe20000000a00 */
[----:B------:R0:W-:Y:S02]  /*ed830*/  STL [R1+0x3c], R20 ;  /* 0x00003c1401007387 */ /* 0x0001e40000100800 */
[----:B0-----:R-:W-:Y:S01]  /*ed840*/  IMAD.U32 R20, RZ, RZ, UR4 ;  /* 0x00000004ff147e24 */ /* 0x001fe2000f8e00ff */
[----:B------:R-:W-:-:S07]  /*ed850*/  UMOV UR4, UR5 ;  /* 0x0000000500047c82 */ /* 0x000fce0008000000 */
[----:B------:R-:W-:Y:S02]  /*ed860*/  @P0 LOP3.LUT R37, R37, 0x2000, RZ, 0xfc, !PT ;  /* 0x0000200025250812 */ /* 0x000fe400078efcff */
[----:B------:R-:W-:Y:S01]  /*ed870*/  ISETP.GE.AND P0, PT, R9, UR4, PT ;  /* 0x0000000409007c0c */ /* 0x000fe2000bf06270 */
[----:B------:R-:W-:Y:S01]  /*ed880*/  VIADD R10, R51, 0x11e ;  /* 0x0000011e330a7836 */ /* 0x000fe20000000000 */
[----:B------:R-:W-:Y:S01]  /*ed890*/  ULDC.64 UR4, c[0x0][0x228] ;  /* 0x00008a0000047ab9 */ /* 0x000fe20000000a00 */
[----:B------:R-:W-:Y:S01]  /*ed8a0*/  LOP3.LUT R6, R6, 0xfffffffb, RZ, 0xc0, !PT ;  /* 0xfffffffb06067812 */ /* 0x000fe200078ec0ff */
[----:B------:R-:W-:Y:S01]  /*ed8b0*/  IMAD.U32 R46, RZ, RZ, UR4 ;  /* 0x00000004ff2e7e24 */ /* 0x000fe2000f8e00ff */
[----:B------:R-:W-:-:S08]  /*ed8c0*/  UMOV UR4, UR5 ;  /* 0x0000000500047c82 */ /* 0x000fd00008000000 */
        /* <DEDUP_REMOVED lines=37> */
[C---:B------:R-:W-:Y:S01]  /*edb20*/  VIADD R10, R51.reuse, 0x118 ;  /* 0x00000118330a7836 */ /* 0x040fe20000000000 */
[----:B------:R-:W-:Y:S01]  /*edb30*/  ULDC.64 UR4, c[0x0][0x228] ;  /* 0x00008a0000047ab9 */ /* 0x000fe20000000a00 */
[----:B------:R-:W-:-:S10]  /*edb40*/  VIADD R9, R51, 0x117 ;  /* 0x0000011733097836 */ /* 0x000fd40000000000 */
[----:B------:R-:W-:Y:S02]  /*edb50*/  @P0 LOP3.LUT R7, R7, 0x80000000, RZ, 0xfc, !PT ;  /* 0x8000000007070812 */ /* 0x000fe400078efcff */
[----:B------:R-:W-:Y:S02]  /*edb60*/  ISETP.GE.AND P0, PT, R10, UR5, PT ;  /* 0x000000050a007c0c */ /* 0x000fe4000bf06270 */
[----:B------:R-:W-:Y:S01]  /*edb70*/  LOP3.LUT R37, R37, 0xfffffdff, RZ, 0xc0, !PT ;  /* 0xfffffdff25257812 */ /* 0x000fe200078ec0ff */
[----:B------:R-:W-:Y:S01]  /*edb80*/  VIADD R10, R51, 0x116 ;  /* 0x00000116330a7836 */ /* 0x000fe20000000000 */
[----:B------:R-:W-:-:S09]  /*edb90*/  LOP3.LUT R7, R7, 0xbfffffff, RZ, 0xc0, !PT ;  /* 0xbfffffff07077812 */ /* 0x000fd200078ec0ff */
[----:B------:R-:W-:Y:S02]  /*edba0*/  @P0 LOP3.LUT R37, R37, 0x200, RZ, 0xfc, !PT ;  /* 0x0000020025250812 */ /* 0x000fe400078efcff */
[----:B------:R-:W-:Y:S01]  /*edbb0*/  ISETP.GE.AND P0, PT, R9, UR7, PT ;  /* 0x0000000709007c0c */ /* 0x000fe2000bf06270 */
[----:B------:R-:W-:Y:S01]  /*edbc0*/  VIADD R9, R51, 0x115 ;  /* 0x0000011533097836 */ /* 0x000fe20000000000 */
[----:B------:R-:W-:-:S11]  /*edbd0*/  LOP3.LUT R37, R37, 0xfffffeff, RZ, 0xc0, !PT ;  /* 0xfffffeff25257812 */ /* 0x000fd600078ec0ff */
        /* <DEDUP_REMOVED lines=15> */
[----:B------:R-:W-:Y:S02]  /*edcd0*/  MOV R44, UR16 ;  /* 0x00000010002c7c02 */ /* 0x000fe40008000f00 */
[----:B------:R-:W-:-:S09]  /*edce0*/  LOP3.LUT R37, R37, 0xffffffbf, RZ, 0xc0, !PT ;  /* 0xffffffbf25257812 */ /* 0x000fd200078ec0ff */
[----:B------:R-:W-:Y:S02]  /*edcf0*/  @P0 LOP3.LUT R7, R7, 0x10000000, RZ, 0xfc, !PT ;  /* 0x1000000007070812 */ /* 0x000fe400078efcff */
[----:B------:R-:W-:Y:S01]  /*edd00*/  ISETP.GE.AND P0, PT, R10, UR17, PT ;  /* 0x000000110a007c0c */ /* 0x000fe2000bf06270 */
[----:B------:R-:W-:Y:S01]  /*edd10*/  UMOV UR16, UR19 ;  /* 0x0000001300107c82 */ /* 0x000fe20008000000 */
[----:B------:R-:W-:Y:S01]  /*edd20*/  UMOV UR17, UR18 ;  /* 0x0000001200117c82 */ /* 0x000fe20008000000 */
[----:B------:R-:W-:-:S10]  /*edd30*/  ULDC.64 UR18, c[0x0][0x228] ;  /* 0x00008a0000127ab9 */ /* 0x000fd40000000a00 */
[----:B------:R-:W-:Y:S02]  /*edd40*/  @P0 LOP3.LUT R37, R37, 0x40, RZ, 0xfc, !PT ;  /* 0x0000004025250812 */ /* 0x000fe400078efcff */
[----:B------:R-:W-:Y:S01]  /*edd50*/  ISETP.GE.AND P0, PT, R9, UR19, PT ;  /* 0x0000001309007c0c */ /* 0x000fe2000bf06270 */
[----:B------:R-:W-:Y:S01]  /*edd60*/  VIADD R10, R51, 0x110 ;  /* 0x00000110330a7836 */ /* 0x000fe20000000000 */
[----:B------:R-:W-:Y:S02]  /*edd70*/  LOP3.LUT R7, R7, 0xf7ffffff, RZ, 0xc0, !PT ;  /* 0xf7ffffff07077812 */ /* 0x000fe400078ec0ff */
[----:B------:R-:W-:Y:S01]  /*edd80*/  MOV R43, UR18 ;  /* 0x00000012002b7c02 */ /* 0x000fe20008000f00 */
[----:B------:R-:W-:Y:S01]  /*edd90*/  UMOV UR18, UR21 ;  /* 0x0000001500127c82 */ /* 0x000fe20008000000 */
[----:B------:R-:W-:Y:S01]  /*edda0*/  UMOV UR19, UR20 ;  /* 0x0000001400137c82 */ /* 0x000fe20008000000 */
[----:B------:R-:W-:-:S06]  /*eddb0*/  ULDC.64 UR20, c[0x0][0x228] ;  /* 0x00008a0000147ab9 */ /* 0x000fcc0000000a00 */
        /* <DEDUP_REMOVED lines=19> */
[----:B------:R-:W-:Y:S01]  /*edef0*/  LOP3.LUT R37, R37, 0xffffffef, RZ, 0xc0, !PT ;  /* 0xffffffef25257812 */ /* 0x000fe200078ec0ff */
[----:B------:R-:W-:Y:S01]  /*edf00*/  UMOV UR11, UR27 ;  /* 0x0000001b000b7c82 */ /* 0x000fe20008000000 */
[----:B------:R-:W-:Y:S01]  /*edf10*/  UMOV UR9, UR26 ;  /* 0x0000001a00097c82 */ /* 0x000fe20008000000 */
[----:B------:R-:W-:-:S08]  /*edf20*/  ULDC.64 UR26, c[0x0][0x228] ;  /* 0x00008a00001a7ab9 */ /* 0x000fd00000000a00 */
        /* <DEDUP_REMOVED lines=18> */
[----:B------:R-:W-:Y:S04]  /*ee050*/  STL [R1+0x38], R20 ;  /* 0x0000381401007387 */ /* 0x000fe80000100800 */
[----:B------:R-:W-:Y:S04]  /*ee060*/  STL [R1+0x49bc], R46 ;  /* 0x0049bc2e01007387 */ /* 0x000fe80000100800 */
[----:B------:R0:W-:Y:S01]  /*ee070*/  STL [R1+0x49c0], R38 ;  /* 0x0049c02601007387 */ /* 0x0001e20000100800 */
[----:B------:R-:W-:Y:S01]  /*ee080*/  VIADD R10, R51, 0x10a ;  /* 0x0000010a330a7836 */ /* 0x000fe20000000000 */
[----:B------:R-:W-:-:S02]  /*ee090*/  LOP3.LUT R7, R7, 0xfeffffff, RZ, 0xc0, !PT ;  /* 0xfeffffff07077812 */ /* 0x000fc400078ec0ff */
[----:B------:R-:W-:Y:S01]  /*ee0a0*/  MOV R47, UR4 ;  /* 0x00000004002f7c02 */ /* 0x000fe20008000f00 */
[----:B------:R-:W-:Y:S01]  /*ee0b0*/  UMOV UR4, UR33 ;  /* 0x0000002100047c82 */ /* 0x000fe20008000000 */
[----:B0-----:R-:W-:Y:S01]  /*ee0c0*/  IMAD.MOV.U32 R38, RZ, RZ, R49 ;  /* 0x000000ffff267224 */ /* 0x001fe200078e0031 */
[----:B------:R-:W-:Y:S01]  /*ee0d0*/  MOV R49, UR6 ;  /* 0x0000000600317c02 */ /* 0x000fe20008000f00 */
[----:B------:R-:W-:Y:S01]  /*ee0e0*/  UMOV UR6, UR32 ;  /* 0x0000002000067c82 */ /* 0x000fe20008000000 */
[----:B------:R-:W-:Y:S01]  /*ee0f0*/  ULDC.64 UR32, c[0x0][0x228] ;  /* 0x00008a0000207ab9 */ /* 0x000fe20000000a00 */
[----:B------:R-:W-:Y:S02]  /*ee100*/  @P0 LOP3.LUT R7, R7, 0x1000000, RZ, 0xfc, !PT ;  /* 0x0100000007070812 */ /* 0x000fe400078efcff */
[----:B------:R-:W-:Y:S01]  /*ee110*/  ISETP.GE.AND P0, PT, R10, UR33, PT ;  /* 0x000000210a007c0c */ /* 0x000fe2000bf06270 */
[----:B------:R-:W-:Y:S01]  /*ee120*/  VIADD R9, R51, 0x109 ;  /* 0x0000010933097836 */ /* 0x000fe20000000000 */
[----:B------:R-:W-:-:S02]  /*ee130*/  LOP3.LUT R37, R37, 0xfffffffb, RZ, 0xc0, !PT ;  /* 0xfffffffb25257812 */ /* 0x000fc400078ec0ff */
[----:B------:R-:W-:Y:S01]  /*ee140*/  MOV R59, UR20 ;  /* 0x00000014003b7c02 */ /* 0x000fe20008000f00 */
[----:B------:R-:W-:Y:S01]  /*ee150*/  UMOV UR20, UR34 ;  /* 0x0000002200147c82 */ /* 0x000fe20008000000 */
[----:B------:R-:W-:-:S07]  /*ee160*/  ULDC.64 UR34, c[0x0][0x228] ;  /* 0x00008a0000227ab9 */ /* 0x000fce0000000a00 */
[----:B------:R-:W-:Y:S02]  /*ee170*/  @P0 LOP3.LUT R37, R37, 0x4, RZ, 0xfc, !PT ;  /* 0x0000000425250812 */ /* 0x000fe400078efcff */
[----:B------:R-:W-:Y:S01]  /*ee180*/  ISETP.GE.AND P0, PT, R9, UR35, PT ;  /* 0x0000002309007c0c */ /* 0x000fe2000bf06270 */
[----:B------:R-:W-:Y:S01]  /*ee190*/  VIADD R10, R51, 0x108 ;  /* 0x00000108330a7836 */ /* 0x000fe20000000000 */
[----:B------:R-:W-:Y:S01]  /*ee1a0*/  LOP3.LUT R7, R7, 0xff7fffff, RZ, 0xc0, !PT ;  /* 0xff7fffff07077812 */ /* 0x000fe200078ec0ff */
        /* <DEDUP_REMOVED lines=20> */
[----:B------:R-:W-:Y:S01]  /*ee2f0*/  IMAD.U32 R60, RZ, RZ, UR48 ;  /* 0x00000030ff3c7e24 */ /* 0x000fe2000f8e00ff */
[----:B------:R-:W-:Y:S01]  /*ee300*/  ULDC.64 UR48, c[0x0][0x228] ;  /* 0x00008a0000307ab9 */ /* 0x000fe20000000a00 */
[----:B------:R-:W-:-:S10]  /*ee310*/  VIADD R10, R51, 0x102 ;  /* 0x00000102330a7836 */ /* 0x000fd40000000000 */
[----:B------:R-:W-:Y:S02]  /*ee320*/  @P0 LOP3.LUT R2, R2, 0x1000000, RZ, 0xfc, !PT ;  /* 0x0100000002020812 */ /* 0x000fe400078efcff */
[----:B------:R-:W-:Y:S02]  /*ee330*/  ISETP.GE.AND P0, PT, R9, UR49, PT ;  /* 0x0000003109007c0c */ /* 0x000fe4000bf06270 */
[----:B------:R-:W-:Y:S01]  /*ee340*/  LOP3.LUT R7, R7, 0xffefffff, RZ, 0xc0, !PT ;  /* 0xffefffff07077812 */ /* 0x000fe200078ec0ff */
[----:B------:R-:W-:-:S10]  /*ee350*/  VIADD R9, R51, 0x101 ;  /* 0x0000010133097836 */ /* 0x000fd40000000000 */
[----:B------:R-:W-:Y:S02]  /*ee360*/  @P0 LOP3.LUT R7, R7, 0x100000, RZ, 0xfc, !PT ;  /* 0x0010000007070812 */ /* 0x000fe400078efcff */
[----:B------:R-:W-:Y:S02]  /*ee370*/  ISETP.GE.AND P0, PT, R10, UR51, PT ;  /* 0x000000330a007c0c */ /* 0x000fe4000bf06270 */
[----:B------:R-:W-:-:S11]  /*ee380*/  LOP3.LUT R7, R7, 0xfff7ffff, RZ, 0xc0, !PT ;  /* 0xfff7ffff07077812 */ /* 0x000fd600078ec0ff */
[----:B------:R-:W-:Y:S02]  /*ee390*/  @P0 LOP3.LUT R7, R7, 0x80000, RZ, 0xfc, !PT ;  /* 0x0008000007070812 */ /* 0x000fe400078efcff */
[----:B------:R-:W-:Y:S01]  /*ee3a0*/  ISETP.GE.AND P0, PT, R9, UR53, PT ;  /* 0x0000003509007c0c */ /* 0x000fe2000bf06270 */
[----:B------:R-:W-:Y:S01]  /*ee3b0*/  VIADD R10, R51, 0x100 ;  /* 0x00000100330a7836 */ /* 0x000fe20000000000 */
[----:B------:R-:W-:Y:S01]  /*ee3c0*/  LOP3.LUT R7, R7, 0xfffbffff, RZ, 0xc0, !PT ;  /* 0xfffbffff07077812 */ /* 0x000fe200078ec0ff */
[----:B------:R-:W-:Y:S04]  /*ee3d0*/  STL [R1+0x49c4], R39 ;  /* 0x0049c42701007387 */ /* 0x000fe80000100800 */
[----:B------:R-:W-:Y:S04]  /*ee3e0*/  STL [R1+0x49c8], R40 ;  /* 0x0049c82801007387 */ /* 0x000fe80000100800 */
[----:B------:R-:W-:Y:S04]  /*ee3f0*/  STL [R1+0x49cc], R6 ;  /* 0x0049cc0601007387 */ /* 0x000fe80000100800 */
[----:B------:R-:W-:Y:S01]  /*ee400*/  STL [R1+0x49d0], R41 ;  /* 0x0049d02901007387 */ /* 0x000fe20000100800 */
[----:B------:R-:W-:-:S02]  /*ee410*/  @P0 LOP3.LUT R7, R7, 0x40000, RZ, 0xfc, !PT ;  /* 0x0004000007070812 */ /* 0x000fc400078efcff */
[----:B------:R-:W-:Y:S01]  /*ee420*/  ISETP.GE.AND P0, PT, R10, UR55, PT ;  /* 0x000000370a007c0c */ /* 0x000fe2000bf06270 */
[----:B------:R-:W-:Y:S04]  /*ee430*/  STL [R1+0x49d4], R42 ;  /* 0x0049d42a01007387 */ /* 0x000fe80000100800 */
[----:B------:R0:W-:Y:S01]  /*ee440*/  STL [R1+0x49d8], R47 ;  /* 0x0049d82f01007387 */ /* 0x0001e20000100800 */
[----:B------:R-:W-:Y:S01]  /*ee450*/  LOP3.LUT R7, R7, 0xfffdffff, RZ, 0xc0, !PT ;  /* 0xfffdffff07077812 */ /* 0x000fe200078ec0ff */
[----:B0-----:R-:W-:Y:S02]  /*ee460*/  IMAD.MOV.U32 R47, RZ, RZ, R11 ;  /* 0x000000ffff2f7224 */ /* 0x001fe400078e000b */
[----:B------:R-:W-:-:S04]  /*ee470*/  VIADD R11, R51, 0xff ;  /* 0x000000ff330b7836 */ /* 0x000fc80000000000 */
[----:B------:R-:W-:Y:S02]  /*ee480*/  @P0 LOP3.LUT R7, R7, 0x20000, RZ, 0xfc, !PT ;  /* 0x0002000007070812 */ /* 0x000fe400078efcff */
[----:B------:R-:W-:Y:S01]  /*ee490*/  ISETP.GE.AND P0, PT, R11, UR57, PT ;  /* 0x000000390b007c0c */ /* 0x000fe2000bf06270 */
[----:B------:R-:W-:Y:S01]  /*ee4a0*/  VIADD R9, R51, 0xfe ;  /* 0x000000fe33097836 */ /* 0x000fe20000000000 */
[----:B------:R-:W-:Y:S01]  /*ee4b0*/  LOP3.LUT R7, R7, 0xfffeffff, RZ, 0xc0, !PT ;  /* 0xfffeffff07077812 */ /* 0x000fe200078ec0ff */
[----:B------:R-:W-:-:S10]  /*ee4c0*/  VIADD R10, R51, 0xfd ;  /* 0x000000fd330a7836 */ /* 0x000fd40000000000 */
[----:B------:R-:W-:Y:S02]  /*ee4d0*/  @P0 LOP3.LUT R7, R7, 0x10000, RZ, 0xfc, !PT ;  /* 0x0001000007070812 */ /* 0x000fe400078efcff */
[----:B------:R-:W-:Y:S02]  /*ee4e0*/  ISETP.GE.AND P0, PT, R9, UR59, PT ;  /* 0x0000003b09007c0c */ /* 0x000fe4000bf06270 */
[----:B------:R-:W-:-:S11]  /*ee4f0*/  LOP3.LUT R7, R7, 0xffff7fff, RZ, 0xc0, !PT ;  /* 0xffff7fff07077812 */ /* 0x000fd600078ec0ff */
[----:B------:R-:W-:Y:S02]  /*ee500*/  @P0 LOP3.LUT R7, R7, 0x8000, RZ, 0xfc, !PT ;  /* 0x0000800007070812 */ /* 0x000fe400078efcff */
[----:B------:R-:W-:Y:S02]  /*ee510*/  ISETP.GE.AND P0, PT, R10, UR61, PT ;  /* 0x0000003d0a007c0c */ /* 0x000fe4000bf06270 */
[----:B------:R-:W-:Y:S01]  /*ee520*/  MOV R58, UR22 ;  /* 0x00000016003a7c02 */ /* 0x000fe20008000f00 */
[----:B------:R-:W-:Y:S01]  /*ee530*/  VIADD R9, R51, 0xfc ;  /* 0x000000fc33097836 */ /* 0x000fe20000000000 */
[----:B------:R-:W-:Y:S01]  /*ee540*/  LOP3.LUT R7, R7, 0xffffbfff, RZ, 0xc0, !PT ;  /* 0xffffbfff07077812 */ /* 0x000fe200078ec0ff */
[----:B------:R-:W-:Y:S02]  /*ee550*/  ULDC.64 UR22, c[0x0][0x228] ;  /* 0x00008a0000167ab9 */ /* 0x000fe40000000a00 */
[----:B------:R-:W-:-:S06]  /*ee560*/  UMOV UR21, UR23 ;  /* 0x0000001700157c82 */ /* 0x000fcc0008000000 */
[----:B------:R-:W-:Y:S02]  /*ee570*/  @P0 LOP3.LUT R7, R7, 0x4000, RZ, 0xfc, !PT ;  /* 0x0000400007070812 */ /* 0x000fe400078efcff */
[----:B------:R-:W-:Y:S01]  /*ee580*/  ISETP.GE.AND P0, PT, R9, UR21, PT ;  /* 0x0000001509007c0c */ /* 0x000fe2000bf06270 */
[----:B------:R-:W-:Y:S02]  /*ee590*/  VIADD R10, R51, 0xfa ;  /* 0x000000fa330a7836 */ /* 0x000fe40000000000 */
[----:B------:R-:W-:Y:S01]  /*ee5a0*/  IMAD.U32 R26, RZ, RZ, UR22 ;  /* 0x00000016ff1a7e24 */ /* 0x000fe2000f8e00ff */
        /* <DEDUP_REMOVED lines=19> */
[----:B------:R-:W-:Y:S01]  /*ee6e0*/  VIADD R9, R51, 0xf4 ;  /* 0x000000f433097836 */ /* 0x000fe20000000000 */
[----:B------:R-:W-:Y:S01]  /*ee6f0*/  UMOV UR35, UR22 ;  /* 0x0000001600237c82 */ /* 0x000fe20008000000 */
[----:B------:R-:W-:Y:S01]  /*ee700*/  LOP3.LUT R7, R7, 0xfffffbff, RZ, 0xc0, !PT ;  /* 0xfffffbff07077812 */ /* 0x000fe200078ec0ff */
[----:B------:R-:W-:Y:S02]  /*ee710*/  ULDC.64 UR22, c[0x0][0x228] ;  /* 0x00008a0000167ab9 */ /* 0x000fe40000000a00 */
[----:B------:R-:W-:-:S07]  /*ee720*/  UMOV UR21, UR23 ;  /* 0x0000001700157c82 */ /* 0x000fce0008000000 */
        /* <DEDUP_REMOVED lines=51> */
[----:B------:R-:W-:Y:S02]  /*eea60*/  IMAD.MOV.U32 R6, RZ, RZ, R19 ;  /* 0x000000ffff067224 */ /* 0x000fe400078e0013 */
[----:B------:R-:W-:Y:S02]  /*eea70*/  VIADD R9, R51, 0xe4 ;  /* 0x000000e433097836 */ /* 0x000fe40000000000 */
[----:B------:R-:W-:Y:S01]  /*eea80*/  IMAD.U32 R19, RZ, RZ, UR22 ;  /* 0x00000016ff137e24 */ /* 0x000fe2000f8e00ff */
[----:B------:R-:W-:Y:S01]  /*eea90*/  LOP3.LUT R7, R7, 0xfffffffb, RZ, 0xc0, !PT ;  /* 0xfffffffb07077812 */ /* 0x000fe200078ec0ff */
[----:B------:R-:W-:Y:S02]  /*eeaa0*/  ULDC.64 UR22, c[0x0][0x228] ;  /* 0x00008a0000167ab9 */ /* 0x000fe40000000a00 */
[----:B------:R-:W-:-:S04]  /*eeab0*/  UMOV UR21, UR23 ;  /* 0x0000001700157c82 */ /* 0x000fc80008000000 */
        /* <DEDUP_REMOVED lines=52> */
[----:B------:R-:W-:Y:S01]  /*eee00*/  UMOV UR21, UR20 ;  /* 0x0000001400157c82 */ /* 0x000fe20008000000 */
[----:B------:R-:W-:Y:S01]  /*eee10*/  UMOV UR20, UR19 ;  /* 0x0000001300147c82 */ /* 0x000fe20008000000 */
[----:B------:R-:W-:Y:S01]  /*eee20*/  UMOV UR19, UR18 ;  /* 0x0000001200137c82 */ /* 0x000fe20008000000 */
[----:B------:R-:W-:Y:S01]  /*eee30*/  UMOV UR18, UR17 ;  /* 0x0000001100127c82 */ /* 0x000fe20008000000 */
[----:B------:R-:W-:Y:S01]  /*eee40*/  UMOV UR17, UR16 ;  /* 0x0000001000117c82 */ /* 0x000fe20008000000 */
[----:B------:R-:W-:Y:S01]  /*eee50*/  UMOV UR16, UR15 ;  /* 0x0000000f00107c82 */ /* 0x000fe20008000000 */
[----:B------:R-:W-:Y:S01]  /*eee60*/  UMOV UR15, UR14 ;  /* 0x0000000e000f7c82 */ /* 0x000fe20008000000 */
[----:B------:R-:W-:Y:S01]  /*eee70*/  UMOV UR14, UR13 ;  /* 0x0000000d000e7c82 */ /* 0x000fe20008000000 */
[----:B------:R-:W-:Y:S01]  /*eee80*/  VIADD R9, R51, 0xd4 ;  /* 0x000000d433097836 */ /* 0x000fe20000000000 */
[----:B------:R-:W-:Y:S01]  /*eee90*/  UMOV UR59, UR22 ;  /* 0x00000016003b7c82 */ /* 0x000fe20008000000 */
[----:B------:R-:W-:Y:S01]  /*eeea0*/  LOP3.LUT R36, R36, 0xfbffffff, RZ, 0xc0, !PT ;  /* 0xfbffffff24247812 */ /* 0x000fe200078ec0ff */
[----:B------:R-:W-:Y:S01]  /*eeeb0*/  UMOV UR13, UR12 ;  /* 0x0000000c000d7c82 */ /* 0x000fe20008000000 */
[----:B------:R-:W-:Y:S01]  /*eeec0*/  UMOV UR12, UR11 ;  /* 0x0000000b000c7c82 */ /* 0x000fe20008000000 */
[----:B------:R-:W-:Y:S01]  /*eeed0*/  ULDC.64 UR22, c[0x0][0x228] ;  /* 0x00008a0000167ab9 */ /* 0x000fe20000000a00 */
[----:B------:R-:W-:Y:S01]  /*eeee0*/  UMOV UR11, UR9 ;  /* 0x00000009000b7c82 */ /* 0x000fe20008000000 */
[----:B------:R-:W-:Y:S01]  /*eeef0*/  UMOV UR9, UR23 ;  /* 0x0000001700097c82 */ /* 0x000fe20008000000 */
[----:B------:R-:W-:-:S02]  /*eef00*/  @P0 LOP3.LUT R36, R36, 0x4000000, RZ, 0xfc, !PT ;  /* 0x0400000024240812 */ /* 0x000fc400078efcff */
        /* <DEDUP_REMOVED lines=15> */
[----:B------:R-:W-:Y:S02]  /*ef000*/  ISETP.GE.AND P0, PT, R9, UR9, PT ;  /* 0x0000000909007c0c */ /* 0x000fe4000bf06270 */
[----:B------:R-:W-:Y:S01]  /*ef010*/  MOV R57, UR24 ;  /* 0x0000001800397c02 */ /* 0x000fe20008000f00 */
[----:B------:R-:W-:Y:S01]  /*ef020*/  VIADD R10, R51, 0xce ;  /* 0x000000ce330a7836 */ /* 0x000fe20000000000 */
[----:B------:R-:W-:Y:S01]  /*ef030*/  LOP3.LUT R36, R36, 0xff7fffff, RZ, 0xc0, !PT ;  /* 0xff7fffff24247812 */ /* 0x000fe200078ec0ff */
[----:B------:R-:W-:Y:S01]  /*ef040*/  IMAD.MOV.U32 R46, RZ, RZ, R16 ;  /* 0x000000ffff2e7224 */ /* 0x000fe200078e0010 */
[----:B------:R-:W-:Y:S01]  /*ef050*/  ULDC.64 UR24, c[0x0][0x228] ;  /* 0x00008a0000187ab9 */ /* 0x000fe20000000a00 */
[----:B------:R-:W-:Y:S01]  /*ef060*/  IMAD.U32 R16, RZ, RZ, UR22 ;  /* 0x00000016ff107e24 */ /* 0x000fe2000f8e00ff */
[----:B------:R-:W-:-:S05]  /*ef070*/  UMOV UR22, UR25 ;  /* 0x0000001900167c82 */ /* 0x000fca0008000000 */
[----:B------:R-:W-:Y:S02]  /*ef080*/  @P0 LOP3.LUT R36, R36, 0x800000, RZ, 0xfc, !PT ;  /* 0x0080000024240812 */ /* 0x000fe400078efcff */
[----:B------:R-:W-:Y:S01]  /*ef090*/  ISETP.GE.AND P0, PT, R10, UR22, PT ;  /* 0x000000160a007c0c */ /* 0x000fe2000bf06270 */
[----:B------:R-:W-:Y:S01]  /*ef0a0*/  UMOV UR23, UR19 ;  /* 0x0000001300177c82 */ /* 0x000fe20008000000 */
[----:B------:R-:W-:Y:S01]  /*ef0b0*/  MOV R56, UR26 ;  /* 0x0000001a00387c02 */ /* 0x000fe20008000f00 */
[----:B------:R-:W-:Y:S01]  /*ef0c0*/  VIADD R9, R51, 0xcc ;  /* 0x000000cc33097836 */ /* 0x000fe20000000000 */
[----:B------:R-:W-:Y:S01]  /*ef0d0*/  LOP3.LUT R36, R36, 0xffbfffff, RZ, 0xc0, !PT ;  /* 0xffbfffff24247812 */ /* 0x000fe200078ec0ff */
[----:B------:R-:W-:Y:S01]  /*ef0e0*/  UMOV UR19, UR16 ;  /* 0x0000001000137c82 */ /* 0x000fe20008000000 */
[----:B------:R-:W-:Y:S01]  /*ef0f0*/  UMOV UR16, UR14 ;  /* 0x0000000e00107c82 */ /* 0x000fe20008000000 */
[----:B------:R-:W-:Y:S01]  /*ef100*/  ULDC.64 UR26, c[0x0][0x228] ;  /* 0x00008a00001a7ab9 */ /* 0x000fe20000000a00 */
[----:B------:R-:W-:Y:S01]  /*ef110*/  UMOV UR14, UR13 ;  /* 0x0000000d000e7c82 */ /* 0x000fe20008000000 */
[----:B------:R-:W-:-:S04]  /*ef120*/  UMOV UR13, UR27 ;  /* 0x0000001b000d7c82 */ /* 0x000fc80008000000 */
[----:B------:R-:W-:Y:S02]  /*ef130*/  @P0 LOP3.LUT R36, R36, 0x400000, RZ, 0xfc, !PT ;  /* 0x0040000024240812 */ /* 0x000fe400078efcff */
[----:B------:R-:W-:Y:S01]  /*ef140*/  ISETP.GE.AND P0, PT, R9, UR13, PT ;  /* 0x0000000d09007c0c */ /* 0x000fe2000bf06270 */
[----:B------:R-:W-:Y:S01]  /*ef150*/  IMAD.MOV.U32 R41, RZ, RZ, R15 ;  /* 0x000000ffff297224 */ /* 0x000fe200078e000f */
[----:B------:R-:W-:Y:S01]  /*ef160*/  UMOV UR22, UR21 ;  /* 0x0000001500167c82 */ /* 0x000fe20008000000 */
[----:B------:R-:W-:Y:S02]  /*ef170*/  VIADD R10, R51, 0xca ;  /* 0x000000ca330a7836 */ /* 0x000fe40000000000 */
[----:B------:R-:W-:Y:S01]  /*ef180*/  IMAD.U32 R15, RZ, RZ, UR26 ;  /* 0x0000001aff0f7e24 */ /* 0x000fe2000f8e00ff */
[----:B------:R-:W-:Y:S01]  /*ef190*/  LOP3.LUT R36, R36, 0xffdfffff, RZ, 0xc0, !PT ;  /* 0xffdfffff24247812 */ /* 0x000fe200078ec0ff */
[----:B------:R-:W-:Y:S01]  /*ef1a0*/  UMOV UR21, UR18 ;  /* 0x0000001200157c82 */ /* 0x000fe20008000000 */
[----:B------:R-:W-:Y:S01]  /*ef1b0*/  ULDC.64 UR26, c[0x0][0x228] ;  /* 0x00008a00001a7ab9 */ /* 0x000fe20000000a00 */
[----:B------:R-:W-:Y:S01]  /*ef1c0*/  UMOV UR18, UR15 ;  /* 0x0000000f00127c82 */ /* 0x000fe20008000000 */
[----:B------:R-:W-:-:S03]  /*ef1d0*/  UMOV UR15, UR27 ;  /* 0x0000001b000f7c82 */ /* 0x000fc60008000000 */
[----:B------:R-:W-:Y:S02]  /*ef1e0*/  @P0 LOP3.LUT R36, R36, 0x200000, RZ, 0xfc, !PT ;  /* 0x0020000024240812 */ /* 0x000fe400078efcff */
[----:B------:R-:W-:Y:S01]  /*ef1f0*/  ISETP.GE.AND P0, PT, R10, UR15, PT ;  /* 0x0000000f0a007c0c */ /* 0x000fe2000bf06270 */
[----:B------:R-:W-:Y:S01]  /*ef200*/  UMOV UR9, UR24 ;  /* 0x0000001800097c82 */ /* 0x000fe20008000000 */
[----:B------:R-:W-:Y:S01]  /*ef210*/  VIADD R9, R51, 0xc8 ;  /* 0x000000c833097836 */ /* 0x000fe20000000000 */
[----:B------:R-:W-:Y:S01]  /*ef220*/  UMOV UR13, UR26 ;  /* 0x0000001a000d7c82 */ /* 0x000fe20008000000 */
[----:B------:R-:W-:Y:S01]  /*ef230*/  LOP3.LUT R36, R36, 0xffefffff, RZ, 0xc0, !PT ;  /* 0xffefffff24247812 */ /* 0x000fe200078ec0ff */
[----:B------:R-:W-:Y:S01]  /*ef240*/  UMOV UR24, UR20 ;  /* 0x0000001400187c82 */ /* 0x000fe20008000000 */
[----:B------:R-:W-:Y:S01]  /*ef250*/  ULDC.64 UR26, c[0x0][0x228] ;  /* 0x00008a00001a7ab9 */ /* 0x000fe20000000a00 */
[----:B------:R-:W-:Y:S01]  /*ef260*/  UMOV UR20, UR17 ;  /* 0x0000001100147c82 */ /* 0x000fe20008000000 */
[----:B------:R-:W-:-:S05]  /*ef270*/  UMOV UR17, UR27 ;  /* 0x0000001b00117c82 */ /* 0x000fca0008000000 */
        /* <DEDUP_REMOVED lines=8> */
[----:B------:R-:W-:Y:S02]  /*ef300*/  ISETP.GE.AND P0, PT, R10, UR25, PT ;  /* 0x000000190a007c0c */ /* 0x000fe4000bf06270 */
[----:B------:R-:W-:Y:S01]  /*ef310*/  MOV R35, UR30 ;  /* 0x0000001e00237c02 */ /* 0x000fe20008000f00 */
[----:B------:R-:W-:Y:S01]  /*ef320*/  VIADD R9, R51, 0xc4 ;  /* 0x000000c433097836 */ /* 0x000fe20000000000 */
[----:B------:R-:W-:Y:S02]  /*ef330*/  LOP3.LUT R36, R36, 0xfffbffff, RZ, 0xc0, !PT ;  /* 0xfffbffff24247812 */ /* 0x000fe400078ec0ff */
[----:B------:R-:W-:Y:S01]  /*ef340*/  MOV R55, UR28 ;  /* 0x0000001c00377c02 */ /* 0x000fe20008000f00 */
[----:B------:R-:W-:Y:S01]  /*ef350*/  ULDC.64 UR30, c[0x0][0x228] ;  /* 0x00008a00001e7ab9 */ /* 0x000fe20000000a00 */
[----:B------:R-:W-:Y:S01]  /*ef360*/  UMOV UR28, UR21 ;  /* 0x00000015001c7c82 */ /* 0x000fe20008000000 */
[----:B------:R-:W-:-:S04]  /*ef370*/  UMOV UR21, UR31 ;  /* 0x0000001f00157c82 */ /* 0x000fc80008000000 */
[----:B------:R-:W-:Y:S02]  /*ef380*/  @P0 LOP3.LUT R36, R36, 0x40000, RZ, 0xfc, !PT ;  /* 0x0004000024240812 */ /* 0x000fe400078efcff */
[----:B------:R-:W-:Y:S01]  /*ef390*/  ISETP.GE.AND P0, PT, R9, UR21, PT ;  /* 0x0000001509007c0c */ /* 0x000fe2000bf06270 */
[----:B------:R-:W-:Y:S01]  /*ef3a0*/  UMOV UR27, UR20 ;  /* 0x00000014001b7c82 */ /* 0x000fe20008000000 */
[----:B------:R-:W-:Y:S01]  /*ef3b0*/  UMOV UR20, UR19 ;  /* 0x0000001300147c82 */ /* 0x000fe20008000000 */
[----:B------:R-:W-:Y:S01]  /*ef3c0*/  VIADD R10, R51, 0xc2 ;  /* 0x000000c2330a7836 */ /* 0x000fe20000000000 */
[----:B------:R-:W-:Y:S01]  /*ef3d0*/  UMOV UR19, UR30 ;  /* 0x0000001e00137c82 */ /* 0x000fe20008000000 */
[----:B------:R-:W-:Y:S01]  /*ef3e0*/  LOP3.LUT R36, R36, 0xfffdffff, RZ, 0xc0, !PT ;  /* 0xfffdffff24247812 */ /* 0x000fe200078ec0ff */
[----:B------:R-:W-:Y:S01]  /*ef3f0*/  UMOV UR17, UR26 ;  /* 0x0000001a00117c82 */ /* 0x000fe20008000000 */
[----:B------:R-:W-:Y:S01]  /*ef400*/  ULDC.64 UR30, c[0x0][0x228] ;  /* 0x00008a00001e7ab9 */ /* 0x000fe20000000a00 */
[----:B------:R-:W-:Y:S01]  /*ef410*/  UMOV UR26, UR23 ;  /* 0x00000017001a7c82 */ /* 0x000fe20008000000 */
        /* <DEDUP_REMOVED lines=19> */
[----:B------:R-:W-:Y:S01]  /*ef550*/  LOP3.LUT R36, R36, 0xffffbfff, RZ, 0xc0, !PT ;  /* 0xffffbfff24247812 */ /* 0x000fe200078ec0ff */
[----:B------:R-:W-:Y:S01]  /*ef560*/  ULDC.64 UR38, c[0x0][0x228] ;  /* 0x00008a0000267ab9 */ /* 0x000fe20000000a00 */
[----:B------:R-:W-:Y:S01]  /*ef570*/  UMOV UR25, UR30 ;  /* 0x0000001e00197c82 */ /* 0x000fe20008000000 */
[----:B------:R-:W-:-:S06]  /*ef580*/  UMOV UR30, UR39 ;  /* 0x00000027001e7c82 */ /* 0x000fcc0008000000 */
[----:B------:R-:W-:Y:S02]  /*ef590*/  @P0 LOP3.LUT R36, R36, 0x4000, RZ, 0xfc, !PT ;  /* 0x0000400024240812 */ /* 0x000fe400078efcff */
[----:B------:R-:W-:Y:S01]  /*ef5a0*/  ISETP.GE.AND P0, PT, R9, UR30, PT ;  /* 0x0000001e09007c0c */ /* 0x000fe2000bf06270 */
[C---:B------:R-:W-:Y:S01]  /*ef5b0*/  VIADD R10, R51.reuse, 0xba ;  /* 0x000000ba330a7836 */ /* 0x040fe20000000000 */
[----:B------:R-:W-:Y:S01]  /*ef5c0*/  ULDC.64 UR30, c[0x0][0x228] ;  /* 0x00008a00001e7ab9 */ /* 0x000fe20000000a00 */
[----:B------:R-:W-:Y:S01]  /*ef5d0*/  LOP3.LUT R36, R36, 0xffffdfff, RZ, 0xc0, !PT ;  /* 0xffffdfff24247812 */ /* 0x000fe200078ec0ff */
[----:B------:R-:W-:Y:S02]  /*ef5e0*/  IMAD.MOV.U32 R42, RZ, RZ, R14 ;  /* 0x000000ffff2a7224 */ /* 0x000fe400078e000e */
[----:B------:R-:W-:Y:S01]  /*ef5f0*/  IMAD.U32 R14, RZ, RZ, UR30 ;  /* 0x0000001eff0e7e24 */ /* 0x000fe2000f8e00ff */
[----:B------:R-:W-:Y:S01]  /*ef600*/  UMOV UR30, UR31 ;  /* 0x0000001f001e7c82 */ /* 0x000fe20008000000 */
[----:B------:R-:W-:Y:S04]  /*ef610*/  STL [R1+0x49dc], R49 ;  /* 0x0049dc3101007387 */ /* 0x000fe80000100800 */
[----:B------:R-:W-:Y:S04]  /*ef620*/  STL [R1+0x49e0], R50 ;  /* 0x0049e03201007387 */ /* 0x000fe80000100800 */
[----:B------:R-:W-:Y:S01]  /*ef630*/  STL [R1+0x49e4], R52 ;  /* 0x0049e43401007387 */ /* 0x000fe20000100800 */
[----:B------:R-:W-:Y:S01]  /*ef640*/  VIADD R9, R51, 0x6 ;  /* 0x0000000633097836 */ /* 0x000fe20000000000 */
[----:B------:R-:W-:-:S02]  /*ef650*/  @P0 LOP3.LUT R36, R36, 0x2000, RZ, 0xfc, !PT ;  /* 0x0000200024240812 */ /* 0x000fc400078efcff */
[----:B------:R-:W-:Y:S01]  /*ef660*/  ISETP.GE.AND P0, PT, R10, UR30, PT ;  /* 0x0000001e0a007c0c */ /* 0x000fe2000bf06270 */
[----:B------:R-:W-:Y:S01]  /*ef670*/  ULDC.64 UR30, c[0x0][0x228] ;  /* 0x00008a00001e7ab9 */ /* 0x000fe20000000a00 */
[----:B------:R-:W-:Y:S04]  /*ef680*/  STL [R1+0x49e8], R53 ;  /* 0x0049e83501007387 */ /* 0x000fe80000100800 */
[----:B------:R-:W-:Y:S01]  /*ef690*/  STL [R1+0x49ec], R45 ;  /* 0x0049ec2d01007387 */ /* 0x000fe20000100800 */
[----:B------:R-:W-:-:S03]  /*ef6a0*/  IMAD.U32 R11, RZ, RZ, UR30 ;  /* 0x0000001eff0b7e24 */ /* 0x000fc6000f8e00ff */
[----:B------:R-:W-:Y:S01]  /*ef6b0*/  STL [R1+0x49f0], R44 ;  /* 0x0049f02c01007387 */ /* 0x000fe20000100800 */
[----:B------:R-:W-:-:S03]  /*ef6c0*/  UMOV UR30, UR31 ;  /* 0x0000001f001e7c82 */ /* 0x000fc60008000000 */
[----:B------:R-:W-:Y:S04]  /*ef6d0*/  STL [R1+0x49f4], R43 ;  /* 0x0049f42b01007387 */ /* 0x000fe80000100800 */
[----:B------:R-:W-:Y:S01]  /*ef6e0*/  STL [R1+0x49f8], R59 ;  /* 0x0049f83b01007387 */ /* 0x000fe20000100800 */
[----:B------:R-:W-:-:S03]  /*ef6f0*/  ISETP.GE.AND P1, PT, R9, UR30, PT ;  /* 0x0000001e09007c0c */ /* 0x000fc6000bf26270 */
[----:B------:R-:W-:Y:S01]  /*ef700*/  STL [R1+0x49fc], R58 ;  /* 0x0049fc3a01007387 */ /* 0x000fe20000100800 */
[C---:B------:R-:W-:Y:S01]  /*ef710*/  VIADD R10, R51.reuse, 0x5 ;  /* 0x00000005330a7836 */ /* 0x040fe20000000000 */
[----:B------:R-:W-:Y:S02]  /*ef720*/  ULDC.64 UR30, c[0x0][0x228] ;  /* 0x00008a00001e7ab9 */ /* 0x000fe40000000a00 */
[----:B------:R0:W-:Y:S01]  /*ef730*/  STL [R1+0x2b1c], R11 ;  /* 0x002b1c0b01007387 */ /* 0x0001e20000100800 */
[C---:B------:R-:W-:Y:S01]  /*ef740*/  VIADD R9, R51.reuse, 0x4 ;  /* 0x0000000433097836 */ /* 0x040fe20000000000 */
[----:B------:R-:W-:Y:S01]  /*ef750*/  UMOV UR29, UR27 ;  /* 0x0000001b001d7c82 */ /* 0x000fe20008000000 */
[----:B0-----:R-:W-:Y:S01]  /*ef760*/  IMAD.U32 R11, RZ, RZ, UR30 ;  /* 0x0000001eff0b7e24 */ /* 0x001fe2000f8e00ff */
[----:B------:R-:W-:Y:S02]  /*ef770*/  UMOV UR30, UR31 ;  /* 0x0000001f001e7c82 */ /* 0x000fe40008000000 */
[----:B------:R-:W-:Y:S01]  /*ef780*/  ISETP.GE.AND P2, PT, R10, UR30, PT ;  /* 0x0000001e0a007c0c */ /* 0x000fe2000bf46270 */
[----:B------:R-:W-:Y:S01]  /*ef790*/  ULDC.64 UR30, c[0x0][0x228] ;  /* 0x00008a00001e7ab9 */ /* 0x000fe20000000a00 */
[----:B------:R0:W-:Y:S01]  /*ef7a0*/  STL [R1+0x2b18], R11 ;  /* 0x002b180b01007387 */ /* 0x0001e20000100800 */
[----:B------:R-:W-:Y:S01]  /*ef7b0*/  UMOV UR27, UR38 ;  /* 0x00000026001b7c82 */ /* 0x000fe20008000000 */
[----:B------:R-:W-:Y:S01]  /*ef7c0*/  VIADD R10, R51, 0x3 ;  /* 0x00000003330a7836 */ /* 0x000fe20000000000 */
[----:B------:R-:W-:Y:S01]  /*ef7d0*/  ULDC.64 UR38, c[0x0][0x228] ;  /* 0x00008a0000267ab9 */ /* 0x000fe20000000a00 */
[----:B------:R-:W-:Y:S01]  /*ef7e0*/  MOV R34, UR32 ;  /* 0x0000002000227c02 */ /* 0x000fe20008000f00 */
[----:B0-----:R-:W-:Y:S01]  /*ef7f0*/  IMAD.U32 R11, RZ, RZ, UR30 ;  /* 0x0000001eff0b7e24 */ /* 0x001fe2000f8e00ff */
[----:B------:R-:W-:Y:S01]  /*ef800*/  UMOV UR30, UR31 ;  /* 0x0000001f001e7c82 */ /* 0x000fe20008000000 */
[----:B------:R-:W-:Y:S01]  /*ef810*/  UMOV UR31, UR18 ;  /* 0x00000012001f7c82 */ /* 0x000fe20008000000 */
[----:B------:R-:W-:Y:S01]  /*ef820*/  UMOV UR18, UR14 ;  /* 0x0000000e00127c82 */ /* 0x000fe20008000000 */
[----:B------:R-:W-:Y:S01]  /*ef830*/  ISETP.GE.AND P3, PT, R9, UR30, PT ;  /* 0x0000001e09007c0c */ /* 0x000fe2000bf66270 */
[----:B------:R0:W-:Y:S01]  /*ef840*/  STL [R1+0x2b14], R11 ;  /* 0x002b140b01007387 */ /* 0x0001e20000100800 */
[----:B------:R-:W-:Y:S01]  /*ef850*/  UMOV UR14, UR11 ;  /* 0x0000000b000e7c82 */ /* 0x000fe20008000000 */
[----:B------:R-:W-:Y:S01]  /*ef860*/  UMOV UR11, UR8 ;  /* 0x00000008000b7c82 */ /* 0x000fe20008000000 */
[----:B------:R-:W-:Y:S01]  /*ef870*/  VIADD R9, R51, 0x2 ;  /* 0x0000000233097836 */ /* 0x000fe20000000000 */
[----:B------:R-:W-:Y:S01]  /*ef880*/  UMOV UR32, UR39 ;  /* 0x0000002700207c82 */ /* 0x000fe20008000000 */
[----:B------:R-:W-:Y:S01]  /*ef890*/  UMOV UR8, UR6 ;  /* 0x0000000600087c82 */ /* 0x000fe20008000000 */
[----:B------:R-:W-:Y:S01]  /*ef8a0*/  UMOV UR6, UR47 ;  /* 0x0000002f00067c82 */ /* 0x000fe20008000000 */
[----:B------:R-:W-:Y:S01]  /*ef8b0*/  ISETP.GE.AND P4, PT, R10, UR32, PT ;  /* 0x000000200a007c0c */ /* 0x000fe2000bf86270 */
[----:B0-----:R-:W-:Y:S01]  /*ef8c0*/  IMAD.U32 R11, RZ, RZ, UR38 ;  /* 0x00000026ff0b7e24 */ /* 0x001fe2000f8e00ff */
[----:B------:R-:W-:-:S02]  /*ef8d0*/  ULDC.64 UR38, c[0x0][0x228] ;  /* 0x00008a0000267ab9 */ /* 0x000fc40000000a00 */
[----:B------:R-:W-:Y:S01]  /*ef8e0*/  UMOV UR32, UR39 ;  /* 0x0000002700207c82 */ /* 0x000fe20008000000 */
[----:B------:R-:W-:Y:S01]  /*ef8f0*/  UMOV UR47, UR38 ;  /* 0x00000026002f7c82 */ /* 0x000fe20008000000 */
[----:B------:R-:W-:Y:S01]  /*ef900*/  ULDC.64 UR38, c[0x0][0x228] ;  /* 0x00008a0000267ab9 */ /* 0x000fe20000000a00 */
[----:B------:R-:W-:Y:S01]  /*ef910*/  ISETP.GE.AND P5, PT, R9, UR32, PT ;  /* 0x0000002009007c0c */ /* 0x000fe2000bfa6270 */
[----:B------:R-:W-:Y:S01]  /*ef920*/  UMOV UR32, UR39 ;  /* 0x0000002700207c82 */ /* 0x000fe20008000000 */
[----:B------:R-:W-:Y:S01]  /*ef930*/  UMOV UR30, UR20 ;  /* 0x00000014001e7c82 */ /* 0x000fe20008000000 */
[----:B------:R-:W-:Y:S01]  /*ef940*/  UMOV UR39, UR6 ;  /* 0x0000000600277c82 */ /* 0x000fe20008000000 */
[----:B------:R-:W-:Y:S01]  /*ef950*/  UMOV UR20, UR16 ;  /* 0x0000001000147c82 */ /* 0x000fe20008000000 */
[----:B------:R0:W-:Y:S01]  /*ef960*/  STL [R1+0x2b10], R11 ;  /* 0x002b100b01007387 */ /* 0x0001e20000100800 */
[----:B------:R-:W-:Y:S01]  /*ef970*/  R2UR UR6, R48 ;  /* 0x00000000300672ca */ /* 0x000fe200000e0000 */
[----:B------:R-:W-:-:S02]  /*ef980*/  UMOV UR16, UR12 ;  /* 0x0000000c00107c82 */ /* 0x000fc40008000000 */
[----:B------:R-:W2:Y:S01]  /*ef990*/  LDL R48, [R1+0x1360] ;  /* 0x0013600001307983 */ /* 0x000ea20000100800 */
[----:B------:R-:W-:Y:S01]  /*ef9a0*/  UMOV UR12, UR10 ;  /* 0x0000000a000c7c82 */ /* 0x000fe20008000000 */
[----:B------:R-:W-:Y:S01]  /*ef9b0*/  UMOV UR10, UR7 ;  /* 0x00000007000a7c82 */ /* 0x000fe20008000000 */
[----:B------:R-:W-:Y:S01]  /*ef9c0*/  UMOV UR7, UR5 ;  /* 0x0000000500077c82 */ /* 0x000fe20008000000 */
[----:B------:R-:W-:Y:S01]  /*ef9d0*/  MOV R30, UR40 ;  /* 0x00000028001e7c02 */ /* 0x000fe20008000f00 */
[----:B------:R-:W-:Y:S01]  /*ef9e0*/  UMOV UR40, UR7 ;  /* 0x0000000700287c82 */ /* 0x000fe20008000000 */
[----:B------:R-:W-:Y:S01]  /*ef9f0*/  R2UR UR7, R46 ;  /* 0x000000002e0772ca */ /* 0x000fe200000e0000 */
[----:B------:R-:W-:Y:S02]  /*efa00*/  IMAD.MOV.U32 R46, RZ, RZ, R54 ;  /* 0x000000ffff2e7224 */ /* 0x000fe400078e0036 */
[----:B------:R-:W3:Y:S01]  /*efa10*/  LDL R54, [R1+0x1364] ;  /* 0x0013640001367983 */ /* 0x000ee20000100800 */
[----:B------:R-:W-:-:S04]  /*efa20*/  LOP3.LUT R2, R2, 0xfdffffff, RZ, 0xc0, !PT ;  /* 0xfdffffff02027812 */ /* 0x000fc800078ec0ff */
[----:B------:R-:W-:-:S04]  /*efa30*/  @P1 LOP3.LUT R2, R2, 0x2000000, RZ, 0xfc, !PT ;  /* 0x0200000002021812 */ /* 0x000fc800078efcff */
[----:B------:R-:W-:-:S04]  /*efa40*/  LOP3.LUT R2, R2, 0xffffbfff, RZ, 0xc0, !PT ;  /* 0xffffbfff02027812 */ /* 0x000fc800078ec0ff */
[----:B------:R-:W-:-:S04]  /*efa50*/  @P2 LOP3.LUT R2, R2, 0x4000, RZ, 0xfc, !PT ;  /* 0x0000400002022812 */ /* 0x000fc800078efcff */
[----:B------:R-:W-:-:S04]  /*efa60*/  LOP3.LUT R2, R2, 0xffff7fff, RZ, 0xc0, !PT ;  /* 0xffff7fff02027812 */ /* 0x000fc800078ec0ff */
[----:B------:R-:W-:Y:S01]  /*efa70*/  @P3 LOP3.LUT R2, R2, 0x8000, RZ, 0xfc, !PT ;  /* 0x0000800002023812 */ /* 0x000fe200078efcff */
[----:B0-----:R-:W-:-:S03]  /*efa80*/  VIADD R11, R51, 0x1 ;  /* 0x00000001330b7836 */ /* 0x001fc60000000000 */
[----:B------:R-:W-:-:S04]  /*efa90*/  LOP3.LUT R2, R2, 0xfffeffff, RZ, 0xc0, !PT ;  /* 0xfffeffff02027812 */ /* 0x000fc800078ec0ff */
[----:B------:R-:W-:Y:S02]  /*efaa0*/  @P4 LOP3.LUT R2, R2, 0x10000, RZ, 0xfc, !PT ;  /* 0x0001000002024812 */ /* 0x000fe400078efcff */
[----:B------:R-:W-:Y:S02]  /*efab0*/  ISETP.GE.AND P6, PT, R11, UR32, PT ;  /* 0x000000200b007c0c */ /* 0x000fe4000bfc6270 */
[----:B------:R-:W-:Y:S02]  /*efac0*/  LOP3.LUT R2, R2, 0xfffdffff, RZ, 0xc0, !PT ;  /* 0xfffdffff02027812 */ /* 0x000fe400078ec0ff */
[----:B------:R-:W-:Y:S02]  /*efad0*/  LOP3.LUT R36, R36, 0xffffefff, RZ, 0xc0, !PT ;  /* 0xffffefff24247812 */ /* 0x000fe400078ec0ff */
[----:B------:R-:W-:Y:S02]  /*efae0*/  @P5 LOP3.LUT R2, R2, 0x20000, RZ, 0xfc, !PT ;  /* 0x0002000002025812 */ /* 0x000fe400078efcff */
[----:B------:R-:W-:-:S02]  /*efaf0*/  @P0 LOP3.LUT R36, R36, 0x1000, RZ, 0xfc, !PT ;  /* 0x0000100024240812 */ /* 0x000fc400078efcff */
[----:B------:R-:W-:-:S04]  /*efb00*/  LOP3.LUT R2, R2, 0xfffbffff, RZ, 0xc0, !PT ;  /* 0xfffbffff02027812 */ /* 0x000fc800078ec0ff */
[----:B------:R-:W-:Y:S02]  /*efb10*/  @P6 LOP3.LUT R2, R2, 0x40000, RZ, 0xfc, !PT ;  /* 0x0004000002026812 */ /* 0x000fe400078efcff */
[----:B------:R-:W-:Y:S02]  /*efb20*/  LOP3.LUT P6, RZ, R36, 0x4, RZ, 0xc0, !PT ;  /* 0x0000000424ff7812 */ /* 0x000fe400078cc0ff */
[----:B------:R-:W-:-:S11]  /*efb30*/  LOP3.LUT R8, R8, 0xffffffef, RZ, 0xc0, !PT ;  /* 0xffffffef08087812 */ /* 0x000fd600078ec0ff */
[----:B------:R-:W-:Y:S02]  /*efb40*/  @P6 LOP3.LUT R8, R8, 0x10, RZ, 0xfc, !PT ;  /* 0x0000001008086812 */ /* 0x000fe400078efcff */
[----:B------:R-:W-:Y:S02]  /*efb50*/  LOP3.LUT P6, RZ, R36, 0x10, RZ, 0xc0, !PT ;  /* 0x0000001024ff7812 */ /* 0x000fe400078cc0ff */
[----:B------:R-:W-:Y:S01]  /*efb60*/  LOP3.LUT R8, R8, 0xffffffbf, RZ, 0xc0, !PT ;  /* 0xffffffbf08087812 */ /* 0x000fe200078ec0ff */
[----:B------:R-:W-:Y:S01]  /*efb70*/  UMOV UR43, UR10 ;  /* 0x0000000a002b7c82 */ /* 0x000fe20008000000 */
[----:B------:R-:W-:Y:S02]  /*efb80*/  R2UR UR10, R40 ;  /* 0x00000000280a72ca */ /* 0x000fe400000e0000 */
[----:B------:R-:W-:Y:S02]  /*efb90*/  SHF.R.S32.HI R10, RZ, 0x1f, R38 ;  /* 0x0000001fff0a7819 */ /* 0x000fe40000011426 */
[----:B------:R-:W-:-:S02]  /*efba0*/  IADD3 R40, P0, R38, R0, RZ ;  /* 0x0000000026287210 */ /* 0x000fc40007f1e0ff */
[----:B------:R-:W-:-:S03]  /*efbb0*/  MOV R27, UR48 ;  /* 0x00000030001b7c02 */ /* 0x000fc60008000f00 */
[----:B------:R-:W-:Y:S02]  /*efbc0*/  @P6 LOP3.LUT R8, R8, 0x40, RZ, 0xfc, !PT ;  /* 0x0000004008086812 */ /* 0x000fe400078efcff */
[----:B------:R-:W-:Y:S01]  /*efbd0*/  LOP3.LUT P6, RZ, R36, 0x40, RZ, 0xc0, !PT ;  /* 0x0000004024ff7812 */ /* 0x000fe200078cc0ff */
[----:B------:R-:W-:Y:S01]  /*efbe0*/  UMOV UR48, UR12 ;  /* 0x0000000c00307c82 */ /* 0x000fe20008000000 */
[----:B------:R-:W-:Y:S01]  /*efbf0*/  R2UR UR12, R41 ;  /* 0x00000000290c72ca */ /* 0x000fe200000e0000 */
[----:B------:R-:W-:Y:S01]  /*efc00*/  IMAD.X R41, R10, 0x1, R4, P0 ;  /* 0x000000010a297824 */ /* 0x000fe200000e0604 */
[----:B------:R-:W-:Y:S02]  /*efc10*/  LOP3.LUT R8, R8, 0xfffffeff, RZ, 0xc0, !PT ;  /* 0xfffffeff08087812 */ /* 0x000fe400078ec0ff */
[----:B------:R-:W-:Y:S02]  /*efc20*/  MOV R32, UR36 ;  /* 0x0000002400207c02 */ /* 0x000fe40008000f00 */
[----:B------:R-:W-:Y:S01]  /*efc30*/  SHF.R.S32.HI R9, RZ, 0x1f, R46 ;  /* 0x0000001fff097819 */ /* 0x000fe2000001142e */
[----:B------:R0:W-:Y:S01]  /*efc40*/  STL.64 [R1+0x120], R40 ;  /* 0x0001202801007387 */ /* 0x0001e20000100a00 */
[----:B------:R-:W-:Y:S01]  /*efc50*/  UMOV UR36, UR4 ;  /* 0x0000000400247c82 */ /* 0x000fe20008000000 */
[----:B------:R-:W-:-:S02]  /*efc60*/  R2UR UR4, R60 ;  /* 0x000000003c0472ca */ /* 0x000fc400000e0000 */
[----:B------:R-:W-:Y:S02]  /*efc70*/  @P6 LOP3.LUT R8, R8, 0x100, RZ, 0xfc, !PT ;  /* 0x0000010008086812 */ /* 0x000fe400078efcff */
[----:B------:R-:W-:Y:S02]  /*efc80*/  LOP3.LUT P6, RZ, R36, 0x100, RZ, 0xc0, !PT ;  /* 0x0000010024ff7812 */ /* 0x000fe400078cc0ff */
[-C--:B------:R-:W-:Y:S02]  /*efc90*/  IADD3 R60, P4, R38, R3.reuse, RZ ;  /* 0x00000003263c7210 */ /* 0x080fe40007f9e0ff */
[C---:B------:R-:W-:Y:S02]  /*efca0*/  IADD3 R38, P0, R46.reuse, R3, RZ ;  /* 0x000000032e267210 */ /* 0x040fe40007f1e0ff */
[----:B0-----:R-:W-:Y:S02]  /*efcb0*/  IADD3 R40, P1, R46, R0, RZ ;  /* 0x000000002e287210 */ /* 0x001fe40007f3e0ff */
[----:B------:R-:W-:Y:S01]  /*efcc0*/  MOV R29, UR42 ;  /* 0x0000002a001d7c02 */ /* 0x000fe20008000f00 */
[----:B------:R-:W-:-:S02]  /*efcd0*/  UMOV UR42, UR8 ;  /* 0x00000008002a7c82 */ /* 0x000fc40008000000 */
[----:B------:R-:W-:Y:S01]  /*efce0*/  IMAD.X R41, R9, 0x1, R4, P1 ;  /* 0x0000000109297824 */ /* 0x000fe200008e0604 */
[----:B------:R-:W-:Y:S01]  /*efcf0*/  R2UR UR8, R39 ;  /* 0x00000000270872ca */ /* 0x000fe200000e0000 */
[----:B------:R-:W-:Y:S01]  /*efd00*/  STL [R1+0x472c], R4 ;  /* 0x00472c0401007387 */ /* 0x000fe20000100800 */
[----:B------:R-:W-:Y:S01]  /*efd10*/  IMAD.X R39, R9, 0x1, R5, P0 ;  /* 0x0000000109277824 */ /* 0x000fe200000e0605 */
[----:B------:R-:W-:Y:S02]  /*efd20*/  LOP3.LUT R8, R8, 0xfffffbff, RZ, 0xc0, !PT ;  /* 0xfffffbff08087812 */ /* 0x000fe400078ec0ff */
[----:B------:R0:W-:Y:S04]  /*efd30*/  STL.64 [R1+0x468], R40 ;  /* 0x0004682801007387 */ /* 0x0001e80000100a00 */
[----:B------:R-:W4:Y:S04]  /*efd40*/  LDL.LU R58, [R1+0xc0] ;  /* 0x0000c000013a7983 */ /* 0x000f280000300800 */
[----:B------:R-:W5:Y:S01]  /*efd50*/  LDL.LU R59, [R1+0xbc] ;  /* 0x0000bc00013b7983 */ /* 0x000f620000300800 */
[----:B------:R-:W-:-:S03]  /*efd60*/  IMAD.MOV.U32 R50, RZ, RZ, R12 ;  /* 0x000000ffff327224 */ /* 0x000fc600078e000c */
[----:B------:R-:W5:Y:S01]  /*efd70*/  LDL.LU R43, [R1+0xb8] ;  /* 0x0000b800012b7983 */ /* 0x000f620000300800 */
[----:B------:R-:W-:Y:S01]  /*efd80*/  IMAD.MOV.U32 R49, RZ, RZ, R13 ;  /* 0x000000ffff317224 */ /* 0x000fe200078e000d */
[----:B------:R-:W-:Y:S02]  /*efd90*/  @P6 LOP3.LUT R8, R8, 0x400, RZ, 0xfc, !PT ;  /* 0x0000040008086812 */ /* 0x000fe400078efcff */
[----:B------:R1:W-:Y:S01]  /*efda0*/  STL.64 [R1+0x460], R38 ;  /* 0x0004602601007387 */ /* 0x0003e20000100a00 */
[----:B------:R-:W-:Y:S01]  /*efdb0*/  UMOV UR5, UR46 ;  /* 0x0000002e00057c82 */ /* 0x000fe20008000000 */
[----:B------:R-:W-:Y:S02]  /*efdc0*/  LOP3.LUT P6, RZ, R36, 0x400, RZ, 0xc0, !PT ;  /* 0x0000040024ff7812 */ /* 0x000fe400078cc0ff */
[----:B------:R-:W5:Y:S01]  /*efdd0*/  LDL.LU R44, [R1+0x8c] ;  /* 0x00008c00012c7983 */ /* 0x000f620000300800 */
[----:B------:R-:W-:-:S03]  /*efde0*/  UMOV UR46, UR38 ;  /* 0x00000026002e7c82 */ /* 0x000fc60008000000 */
[----:B------:R-:W5:Y:S01]  /*efdf0*/  LDL.LU R45, [R1+0x88] ;  /* 0x00008800012d7983 */ /* 0x000f620000300800 */
[----:B------:R-:W-:Y:S01]  /*efe00*/  MOV R33, UR34 ;  /* 0x0000002200217c02 */ /* 0x000fe20008000f00 */
[----:B------:R-:W-:Y:S02]  /*efe10*/  UMOV UR32, UR20 ;  /* 0x0000001400207c82 */ /* 0x000fe40008000000 */
[----:B------:R-:W5:Y:S01]  /*efe20*/  LDL.LU R53, [R1+0x84] ;  /* 0x0000840001357983 */ /* 0x000f620000300800 */
[----:B------:R-:W-:Y:S01]  /*efe30*/  MOV R12, UR46 ;  /* 0x0000002e000c7c02 */ /* 0x000fe20008000f00 */
[----:B------:R-:W-:Y:S01]  /*efe40*/  UMOV UR34, UR18 ;  /* 0x0000001200227c82 */ /* 0x000fe20008000000 */
[----:B------:R-:W-:Y:S01]  /*efe50*/  R2UR UR20, R50 ;  /* 0x00000000321472ca */ /* 0x000fe200000e0000 */
[----:B------:R-:W5:Y:S01]  /*efe60*/  LDL.LU R52, [R1+0x80] ;  /* 0x0000800001347983 */ /* 0x000f620000300800 */
[----:B------:R-:W-:Y:S01]  /*efe70*/  MOV R13, UR47 ;  /* 0x0000002f000d7c02 */ /* 0x000fe20008000f00 */
[----:B------:R-:W-:Y:S01]  /*efe80*/  UMOV UR46, UR16 ;  /* 0x00000010002e7c82 */ /* 0x000fe20008000000 */
[----:B------:R-:W-:Y:S01]  /*efe90*/  R2UR UR18, R49 ;  /* 0x00000000311272ca */ /* 0x000fe200000e0000 */
[----:B------:R-:W5:Y:S01]  /*efea0*/  LDL.LU R50, [R1+0x7c] ;  /* 0x00007c0001327983 */ /* 0x000f620000300800 */
[----:B------:R-:W-:Y:S01]  /*efeb0*/  UMOV UR47, UR14 ;  /* 0x0000000e002f7c82 */ /* 0x000fe20008000000 */
[----:B------:R-:W-:-:S02]  /*efec0*/  R2UR UR16, R47 ;  /* 0x000000002f1072ca */ /* 0x000fc400000e0000 */
[----:B------:R-:W5:Y:S01]  /*efed0*/  LDL.LU R49, [R1+0x78] ;  /* 0x0000780001317983 */ /* 0x000f620000300800 */
[----:B------:R-:W-:Y:S02]  /*efee0*/  MOV R28, UR44 ;  /* 0x0000002c001c7c02 */ /* 0x000fe40008000f00 */
[----:B------:R-:W-:Y:S01]  /*efef0*/  R2UR UR14, R42 ;  /* 0x000000002a0e72ca */ /* 0x000fe200000e0000 */
[----:B------:R-:W5:Y:S01]  /*eff00*/  LDL.LU R47, [R1+0x74] ;  /* 0x00007400012f7983 */ /* 0x000f620000300800 */
[----:B------:R-:W-:-:S03]  /*eff10*/  UMOV UR44, UR11 ;  /* 0x0000000b002c7c82 */ /* 0x000fc60008000000 */
[----:B------:R-:W5:Y:S01]  /*eff20*/  LDL.LU R42, [R1+0x70] ;  /* 0x00007000012a7983 */ /* 0x000f620000300800 */
[----:B------:R-:W-:Y:S02]  /*eff30*/  R2UR UR11, R6 ;  /* 0x00000000060b72ca */ /* 0x000fe400000e0000 */
[----:B------:R-:W-:Y:S01]  /*eff40*/  LOP3.LUT P5, RZ, R36, 0x2, RZ, 0xc0, !PT ;  /* 0x0000000224ff7812 */ /* 0x000fe200078ac0ff */
[----:B0-----:R-:W5:Y:S01]  /*eff50*/  LDL.LU R41, [R1+0x6c] ;  /* 0x00006c0001297983 */ /* 0x001f620000300800 */
[----:B------:R-:W-:-:S03]  /*eff60*/  LOP3.LUT R8, R8, 0xffffefff, RZ, 0xc0, !PT ;  /* 0xffffefff08087812 */ /* 0x000fc600078ec0ff */
[----:B------:R-:W5:Y:S04]  /*eff70*/  LDL.LU R6, [R1+0x68] ;  /* 0x0000680001067983 */ /* 0x000f680000300800 */
[----:B------:R-:W5:Y:S04]  /*eff80*/  LDL.LU R40, [R1+0x64] ;  /* 0x0000640001287983 */ /* 0x000f680000300800 */
[----:B-1----:R-:W5:Y:S04]  /*eff90*/  LDL.LU R39, [R1+0x60] ;  /* 0x0000600001277983 */ /* 0x002f680000300800 */
[----:B------:R-:W5:Y:S01]  /*effa0*/  LDL.LU R38, [R1+0x5c] ;  /* 0x00005c0001267983 */ /* 0x000f620000300800 */
[----:B------:R-:W-:-:S03]  /*effb0*/  @P6 LOP3.LUT R8, R8, 0x1000, RZ, 0xfc, !PT ;  /* 0x0000100008086812 */ /* 0x000fc600078efcff */
[----:B------:R-:W5:Y:S01]  /*effc0*/  LDL.LU R46, [R1+0x58] ;  /* 0x00005800012e7983 */ /* 0x000f620000300800 */
[----:B------:R-:W-:Y:S02]  /*effd0*/  LOP3.LUT R0, R0, 0xffffffbf, RZ, 0xc0, !PT ;  /* 0xffffffbf00007812 */ /* 0x000fe400078ec0ff */
[----:B------:R-:W-:Y:S02]  /*effe0*/  LOP3.LUT R3, R3, 0x7fffffff, RZ, 0xc0, !PT ;  /* 0x7fffffff03037812 */ /* 0x000fe400078ec0ff */
[----:B------:R-:W-:Y:S01]  /*efff0*/  LOP3.LUT R8, R8, 0xfffffff7, RZ, 0xc0, !PT ;  /* 0xfffffff708087812 */ /* 0x000fe200078ec0ff */
[----:B------:R-:W-:Y:S01]  /*f0000*/  UMOV UR38, UR5 ;  /* 0x0000000500267c82 */ /* 0x000fe20008000000 */
[----:B------:R-:W5:Y:S02]  /*f0010*/  LDL.LU R9, [R1+0x40] ;  /* 0x0000400001097983 */ /* 0x000f640000300800 */
[----:B------:R-:W-:Y:S02]  /*f0020*/  @P5 LOP3.LUT R8, R8, 0x8, RZ, 0xfc, !PT ;  /* 0x0000000808085812 */ /* 0x000fe400078efcff */
[----:B------:R-:W-:-:S02]  /*f0030*/  LOP3.LUT P5, RZ, R36, 0x8, RZ, 0xc0, !PT ;  /* 0x0000000824ff7812 */ /* 0x000fc400078ac0ff */
[----:B------:R-:W-:Y:S01]  /*f0040*/  R2UR UR5, R61 ;  /* 0x000000003d0572ca */ /* 0x000fe200000e0000 */
[----:B------:R-:W5:Y:S01]  /*f0050*/  LDL.LU R4, [R1+0x3c] ;  /* 0x00003c0001047983 */ /* 0x000f620000300800 */
[----:B------:R-:W-:-:S03]  /*f0060*/  LOP3.LUT R8, R8, 0xffffffdf, RZ, 0xc0, !PT ;  /* 0xffffffdf08087812 */ /* 0x000fc600078ec0ff */
[----:B------:R-:W5:Y:S06]  /*f0070*/  LDL.LU R11, [R1+0x38] ;  /* 0x00003800010b7983 */ /* 0x000f6c0000300800 */
[----:B------:R-:W-:Y:S02]  /*f0080*/  @P5 LOP3.LUT R8, R8, 0x20, RZ, 0xfc, !PT ;  /* 0x0000002008085812 */ /* 0x000fe400078efcff */
[----:B------:R-:W-:Y:S02]  /*f0090*/  LOP3.LUT P5, RZ, R36, 0x20, RZ, 0xc0, !PT ;  /* 0x0000002024ff7812 */ /* 0x000fe400078ac0ff */
[----:B------:R-:W-:-:S11]  /*f00a0*/  LOP3.LUT R8, R8, 0xffffff7f, RZ, 0xc0, !PT ;  /* 0xffffff7f08087812 */ /* 0x000fd600078ec0ff */
[----:B------:R-:W-:Y:S02]  /*f00b0*/  @P5 LOP3.LUT R8, R8, 0x80, RZ, 0xfc, !PT ;  /* 0x0000008008085812 */ /* 0x000fe400078efcff */
[----:B------:R-:W-:Y:S02]  /*f00c0*/  LOP3.LUT P5, RZ, R36, 0x80, RZ, 0xc0, !PT ;  /* 0x0000008024ff7812 */ /* 0x000fe400078ac0ff */
[----:B------:R-:W-:-:S11]  /*f00d0*/  LOP3.LUT R8, R8, 0xfffffdff, RZ, 0xc0, !PT ;  /* 0xfffffdff08087812 */ /* 0x000fd600078ec0ff */
[----:B------:R-:W-:Y:S02]  /*f00e0*/  @P5 LOP3.LUT R8, R8, 0x200, RZ, 0xfc, !PT ;  /* 0x0000020008085812 */ /* 0x000fe400078efcff */
[----:B------:R-:W-:Y:S02]  /*f00f0*/  LOP3.LUT P5, RZ, R36, 0x200, RZ, 0xc0, !PT ;  /* 0x0000020024ff7812 */ /* 0x000fe400078ac0ff */
[----:B------:R-:W-:-:S11]  /*f0100*/  LOP3.LUT R8, R8, 0xfffff7ff, RZ, 0xc0, !PT ;  /* 0xfffff7ff08087812 */ /* 0x000fd600078ec0ff */
[----:B------:R-:W-:Y:S02]  /*f0110*/  @P5 LOP3.LUT R8, R8, 0x800, RZ, 0xfc, !PT ;  /* 0x0000080008085812 */ /* 0x000fe400078efcff */
[----:B------:R-:W-:-:S04]  /*f0120*/  LOP3.LUT P5, RZ, R36, 0x800, RZ, 0xc0, !PT ;  /* 0x0000080024ff7812 */ /* 0x000fc800078ac0ff */
[----:B--2---:R-:W-:Y:S02]  /*f0130*/  ISETP.LT.AND P6, PT, R48, UR46, !P5 ;  /* 0x0000002e30007c0c */ /* 0x004fe4000efc1270 */
[----:B---3--:R-:W-:-:S11]  /*f0140*/  ISETP.LT.AND P5, PT, R54, UR47, !P5 ;  /* 0x0000002f36007c0c */ /* 0x008fd6000efa1270 */
[----:B------:R-:W-:Y:S02]  /*f0150*/  @P6 LOP3.LUT R0, R0, 0x40, RZ, 0xfc, !PT ;  /* 0x0000004000006812 */ /* 0x000fe400078efcff */
[----:B------:R-:W-:Y:S02]  /*f0160*/  LOP3.LUT P6, RZ, R8, 0x1000, RZ, 0xc0, !PT ;  /* 0x0000100008ff7812 */ /* 0x000fe400078cc0ff */
[----:B------:R-:W-:-:S04]  /*f0170*/  LOP3.LUT R0, R0, 0xffffffdf, RZ, 0xc0, !PT ;  /* 0xffffffdf00007812 */ /* 0x000fc800078ec0ff */
[----:B------:R-:W-:Y:S02]  /*f0180*/  @P5 LOP3.LUT R0, R0, 0x20, RZ, 0xfc, !PT ;  /* 0x0000002000005812 */ /* 0x000fe400078efcff */
[----:B------:R-:W-:Y:S02]  /*f0190*/  ISETP.LT.AND P5, PT, R48, UR48, !P6 ;  /* 0x0000003030007c0c */ /* 0x000fe4000f7a1270 */
[----:B------:R-:W-:Y:S02]  /*f01a0*/  ISETP.LT.AND P6, PT, R54, UR44, !P6 ;  /* 0x0000002c36007c0c */ /* 0x000fe4000f7c1270 */
[----:B------:R-:W-:-:S09]  /*f01b0*/  LOP3.LUT R0, R0, 0xffffffef, RZ, 0xc0, !PT ;  /* 0xffffffef00007812 */ /* 0x000fd200078ec0ff */
        /* <DEDUP_REMOVED lines=54> */
[----:B------:R-:W-:Y:S01]  /*f0520*/  LOP3.LUT R3, R3, 0xffefffff, RZ, 0xc0, !PT ;  /* 0xffefffff03037812 */ /* 0x000fe200078ec0ff */
[----:B------:R-:W-:Y:S02]  /*f0530*/  IMAD.X R61, R10, 0x1, R5, P4 ;  /* 0x000000010a3d7824 */ /* 0x000fe400020e0605 */
[----:B------:R-:W2:Y:S04]  /*f0540*/  LDL.LU R10, [R1+0x44] ;  /* 0x00004400010a7983 */ /* 0x000ea80000300800 */
[----:B------:R0:W-:Y:S02]  /*f0550*/  STL [R1+0x4714], R5 ;  /* 0x0047140501007387 */ /* 0x0001e40000100800 */
[----:B------:R-:W-:-:S02]  /*f0560*/  @P5 LOP3.LUT R3, R3, 0x100000, RZ, 0xfc, !PT ;  /* 0x0010000003035812 */ /* 0x000fc400078efcff */
[----:B------:R-:W-:Y:S01]  /*f0570*/  LOP3.LUT P5, RZ, R8, 0x8, RZ, 0xc0, !PT ;  /* 0x0000000808ff7812 */ /* 0x000fe200078ac0ff */
[----:B0-----:R-:W3:Y:S04]  /*f0580*/  LDL.LU R5, [R1+0x48] ;  /* 0x0000480001057983 */ /* 0x001ee80000300800 */
[----:B------:R0:W-:Y:S01]  /*f0590*/  STL [R1+0x45e0], R60 ;  /* 0x0045e03c01007387 */ /* 0x0001e20000100800 */
[----:B------:R-:W-:Y:S02]  /*f05a0*/  LOP3.LUT R3, R3, 0xfff7ffff, RZ, 0xc0, !PT ;  /* 0xfff7ffff03037812 */ /* 0x000fe400078ec0ff */
[----:B----4-:R-:W-:Y:S02]  /*f05b0*/  R2UR UR48, R58 ;  /* 0x000000003a3072ca */ /* 0x010fe400000e0000 */
[----:B-----5:R-:W-:-:S02]  /*f05c0*/  R2UR UR44, R59 ;  /* 0x000000003b2c72ca */ /* 0x020fc400000e0000 */
[----:B------:R-:W-:Y:S01]  /*f05d0*/  @P6 LOP3.LUT R3, R3, 0x80000, RZ, 0xfc, !PT ;  /* 0x0008000003036812 */ /* 0x000fe200078efcff */
[----:B0-----:R-:W4:Y:S04]  /*f05e0*/  LDL.LU R60, [R1+0x4c] ;  /* 0x00004c00013c7983 */ /* 0x001f280000300800 */
[----:B------:R0:W-:Y:S01]  /*f05f0*/  STL [R1+0x45dc], R61 ;  /* 0x0045dc3d01007387 */ /* 0x0001e20000100800 */
[----:B------:R-:W-:Y:S02]  /*f0600*/  ISETP.LT.AND P6, PT, R48, UR18, !P5 ;  /* 0x0000001230007c0c */ /* 0x000fe4000efc1270 */
[----:B------:R-:W-:Y:S02]  /*f0610*/  R2UR UR42, R43 ;  /* 0x000000002b2a72ca */ /* 0x000fe400000e0000 */
[----:B------:R-:W-:-:S02]  /*f0620*/  R2UR UR40, R44 ;  /* 0x000000002c2872ca */ /* 0x000fc400000e0000 */
[----:B------:R-:W-:Y:S01]  /*f0630*/  R2UR UR38, R45 ;  /* 0x000000002d2672ca */ /* 0x000fe200000e0000 */
[----:B0-----:R-:W5:Y:S04]  /*f0640*/  LDL.LU R61, [R1+0x50] ;  /* 0x00005000013d7983 */ /* 0x001f680000300800 */
[----:B------:R0:W-:Y:S01]  /*f0650*/  STL [R1+0x45e4], R0 ;  /* 0x0045e40001007387 */ /* 0x0001e20000100800 */
[----:B------:R-:W-:Y:S02]  /*f0660*/  R2UR UR36, R53 ;  /* 0x00000000352472ca */ /* 0x000fe400000e0000 */
[----:B------:R-:W-:Y:S02]  /*f0670*/  R2UR UR34, R52 ;  /* 0x00000000342272ca */ /* 0x000fe400000e0000 */
[----:B------:R-:W-:Y:S01]  /*f0680*/  R2UR UR32, R50 ;  /* 0x00000000322072ca */ /* 0x000fe200000e0000 */
[----:B0-----:R-:W2:Y:S04]  /*f0690*/  LDL.LU R0, [R1+0x54] ;  /* 0x0000540001007983 */ /* 0x001ea80000300800 */
        /* <DEDUP_REMOVED lines=8> */
[----:B------:R-:W-:-:S03]  /*f0720*/  R2UR UR30, R49 ;  /* 0x00000000311e72ca */ /* 0x000fc600000e0000 */
[----:B------:R-:W3:Y:S01]  /*f0730*/  LDL.LU R49, [R1+0x49dc] ;  /* 0x0049dc0001317983 */ /* 0x000ee20000300800 */
[----:B------:R-:W-:Y:S02]  /*f0740*/  R2UR UR28, R47 ;  /* 0x000000002f1c72ca */ /* 0x000fe400000e0000 */
[----:B------:R-:W-:Y:S01]  /*f0750*/  LOP3.LUT R3, R3, 0xfffbffff, RZ, 0xc0, !PT ;  /* 0xfffbffff03037812 */ /* 0x000fe200078ec0ff */
[----:B------:R-:W3:Y:S01]  /*f0760*/  LDL.LU R47, [R1+0x49d8] ;  /* 0x0049d800012f7983 */ /* 0x000ee20000300800 */
[----:B------:R-:W-:Y:S02]  /*f0770*/  R2UR UR26, R42 ;  /* 0x000000002a1a72ca */ /* 0x000fe400000e0000 */
[----:B------:R-:W-:Y:S01]  /*f0780*/  LOP3.LUT P3, RZ, R36, 0x1, RZ, 0xc0, !PT ;  /* 0x0000000124ff7812 */ /* 0x000fe2000786c0ff */
[----:B------:R-:W4:Y:S01]  /*f0790*/  LDL.LU R42, [R1+0x49d4] ;  /* 0x0049d400012a7983 */ /* 0x000f220000300800 */
[----:B------:R-:W-:Y:S02]  /*f07a0*/  R2UR UR24, R41 ;  /* 0x00000000291872ca */ /* 0x000fe400000e0000 */
[----:B------:R-:W-:Y:S01]  /*f07b0*/  R2UR UR22, R6 ;  /* 0x00000000061672ca */ /* 0x000fe200000e0000 */
[----:B------:R-:W5:Y:S04]  /*f07c0*/  LDL.LU R41, [R1+0x49d0] ;  /* 0x0049d00001297983 */ /* 0x000f680000300800 */
[----:B------:R-:W3:Y:S01]  /*f07d0*/  LDL.LU R6, [R1+0x49cc] ;  /* 0x0049cc0001067983 */ /* 0x000ee20000300800 */
[----:B------:R-:W-:-:S02]  /*f07e0*/  R2UR UR20, R40 ;  /* 0x00000000281472ca */ /* 0x000fc400000e0000 */
[----:B------:R-:W-:Y:S02]  /*f07f0*/  ISETP.LT.AND P5, PT, R54, UR16, !P5 ;  /* 0x0000001036007c0c */ /* 0x000fe4000efa1270 */
[----:B------:R-:W-:Y:S01]  /*f0800*/  @P6 LOP3.LUT R3, R3, 0x40000, RZ, 0xfc, !PT ;  /* 0x0004000003036812 */ /* 0x000fe200078efcff */
[----:B------:R-:W2:Y:S01]  /*f0810*/  LDL.LU R40, [R1+0x49c8] ;  /* 0x0049c80001287983 */ /* 0x000ea20000300800 */
[----:B------:R-:W-:Y:S02]  /*f0820*/  R2UR UR18, R39 ;  /* 0x00000000271272ca */ /* 0x000fe400000e0000 */
[----:B------:R-:W-:Y:S01]  /*f0830*/  ISETP.LT.AND P6, PT, R48, UR14, !P3 ;  /* 0x0000000e30007c0c */ /* 0x000fe2000dfc1270 */
[----:B------:R-:W4:Y:S01]  /*f0840*/  LDL.LU R39, [R1+0x49c4] ;  /* 0x0049c40001277983 */ /* 0x000f220000300800 */
[----:B------:R-:W-:Y:S02]  /*f0850*/  R2UR UR16, R38 ;  /* 0x00000000261072ca */ /* 0x000fe400000e0000 */
[----:B------:R-:W-:Y:S01]  /*f0860*/  R2UR UR14, R46 ;  /* 0x000000002e0e72ca */ /* 0x000fe200000e0000 */
[----:B------:R-:W5:Y:S04]  /*f0870*/  LDL.LU R38, [R1+0x49c0] ;  /* 0x0049c00001267983 */ /* 0x000f680000300800 */
[----:B------:R-:W3:Y:S01]  /*f0880*/  LDL.LU R46, [R1+0x49bc] ;  /* 0x0049bc00012e7983 */ /* 0x000ee20000300800 */
[----:B------:R-:W-:-:S02]  /*f0890*/  LOP3.LUT R3, R3, 0xfffdffff, RZ, 0xc0, !PT ;  /* 0xfffdffff03037812 */ /* 0x000fc400078ec0ff */
[----:B------:R-:W-:Y:S02]  /*f08a0*/  LOP3.LUT P2, RZ, R37, 0x80000000, RZ, 0xc0, !PT ;  /* 0x8000000025ff7812 */ /* 0x000fe4000784c0ff */
[----:B------:R-:W-:Y:S02]  /*f08b0*/  @P5 LOP3.LUT R3, R3, 0x20000, RZ, 0xfc, !PT ;  /* 0x0002000003035812 */ /* 0x000fe400078efcff */
[----:B------:R-:W-:Y:S02]  /*f08c0*/  ISETP.LT.AND P5, PT, R54, UR12, !P3 ;  /* 0x0000000c36007c0c */ /* 0x000fe4000dfa1270 */
[----:B------:R-:W-:Y:S02]  /*f08d0*/  ISETP.LT.AND P3, PT, R48, UR11, !P2 ;  /* 0x0000000b30007c0c */ /* 0x000fe4000d761270 */
[----:B------:R-:W-:-:S04]  /*f08e0*/  LOP3.LUT R3, R3, 0xfffeffff, RZ, 0xc0, !PT ;  /* 0xfffeffff03037812 */ /* 0x000fc800078ec0ff */
[----:B------:R-:W-:-:S04]  /*f08f0*/  @P6 LOP3.LUT R3, R3, 0x10000, RZ, 0xfc, !PT ;  /* 0x0001000003036812 */ /* 0x000fc800078efcff */
[----:B------:R-:W-:Y:S02]  /*f0900*/  LOP3.LUT R3, R3, 0xffff7fff, RZ, 0xc0, !PT ;  /* 0xffff7fff03037812 */ /* 0x000fe400078ec0ff */
[----:B------:R-:W-:Y:S02]  /*f0910*/  ISETP.LT.AND P2, PT, R54, UR10, !P2 ;  /* 0x0000000a36007c0c */ /* 0x000fe4000d741270 */
[----:B------:R-:W-:Y:S02]  /*f0920*/  @P5 LOP3.LUT R3, R3, 0x8000, RZ, 0xfc, !PT ;  /* 0x0000800003035812 */ /* 0x000fe400078efcff */
[----:B------:R-:W-:Y:S02]  /*f0930*/  LOP3.LUT P1, RZ, R37, 0x40000000, RZ, 0xc0, !PT ;  /* 0x4000000025ff7812 */ /* 0x000fe4000782c0ff */
[----:B------:R-:W-:Y:S02]  /*f0940*/  LOP3.LUT R3, R3, 0xffffbfff, RZ, 0xc0, !PT ;  /* 0xffffbfff03037812 */ /* 0x000fe400078ec0ff */
[----:B------:R-:W-:-:S02]  /*f0950*/  ISETP.LT.AND P5, PT, R48, UR8, !P1 ;  /* 0x0000000830007c0c */ /* 0x000fc4000cfa1270 */
        /* <DEDUP_REMOVED lines=14> */
[----:B------:R-:W-:Y:S02]  /*f0a40*/  @P2 LOP3.LUT R3, R3, 0x400, RZ, 0xfc, !PT ;  /* 0x0000040003032812 */ /* 0x000fe400078efcff */
[----:B------:R-:W-:Y:S02]  /*f0a50*/  LOP3.LUT P6, RZ, R37, 0x400000, RZ, 0xc0, !PT ;  /* 0x0040000025ff7812 */ /* 0x000fe400078cc0ff */
[----:B------:R-:W-:Y:S02]  /*f0a60*/  LOP3.LUT R3, R3, 0xfffffdff, RZ, 0xc0, !PT ;  /* 0xfffffdff03037812 */ /* 0x000fe400078ec0ff */
[----:B------:R-:W-:Y:S02]  /*f0a70*/  ISETP.LT.AND P4, PT, R54, UR48, !P4 ;  /* 0x0000003036007c0c */ /* 0x000fe4000e781270 */
[----:B------:R-:W-:Y:S02]  /*f0a80*/  @P1 LOP3.LUT R3, R3, 0x200, RZ, 0xfc, !PT ;  /* 0x0000020003031812 */ /* 0x000fe400078efcff */
[----:B------:R-:W-:-:S02]  /*f0a90*/  LOP3.LUT R8, R8, 0xfffffffb, RZ, 0xc0, !PT ;  /* 0xfffffffb08087812 */ /* 0x000fc400078ec0ff */
[----:B------:R-:W-:Y:S02]  /*f0aa0*/  LOP3.LUT R3, R3, 0xfffffeff, RZ, 0xc0, !PT ;  /* 0xfffffeff03037812 */ /* 0x000fe400078ec0ff */
[----:B------:R-:W-:Y:S02]  /*f0ab0*/  LOP3.LUT P3, RZ, R37, 0x8000000, RZ, 0xc0, !PT ;  /* 0x0800000025ff7812 */ /* 0x000fe4000786c0ff */
[----:B------:R-:W-:Y:S02]  /*f0ac0*/  @P6 LOP3.LUT R8, R8, 0x4, RZ, 0xfc, !PT ;  /* 0x0000000408086812 */ /* 0x000fe400078efcff */
[----:B------:R-:W-:Y:S02]  /*f0ad0*/  @P0 LOP3.LUT R3, R3, 0x100, RZ, 0xfc, !PT ;  /* 0x0000010003030812 */ /* 0x000fe400078efcff */
[----:B------:R-:W-:Y:S02]  /*f0ae0*/  ISETP.LT.AND P6, PT, R48, UR44, !P3 ;  /* 0x0000002c30007c0c */ /* 0x000fe4000dfc1270 */
[----:B------:R-:W-:-:S02]  /*f0af0*/  LOP3.LUT R3, R3, 0xffffff7f, RZ, 0xc0, !PT ;  /* 0xffffff7f03037812 */ /* 0x000fc400078ec0ff */
[----:B--2---:R-:W-:Y:S02]  /*f0b00*/  R2UR UR11, R40 ;  /* 0x00000000280b72ca */ /* 0x004fe400000e0000 */
[----:B----4-:R-:W-:Y:S02]  /*f0b10*/  R2UR UR29, R39 ;  /* 0x00000000271d72ca */ /* 0x010fe400000e0000 */
[----:B-----5:R-:W-:Y:S02]  /*f0b20*/  R2UR UR31, R38 ;  /* 0x00000000261f72ca */ /* 0x020fe400000e0000 */
[----:B---3--:R-:W-:Y:S02]  /*f0b30*/  R2UR UR39, R46 ;  /* 0x000000002e2772ca */ /* 0x008fe400000e0000 */
[----:B------:R-:W2:Y:S04]  /*f0b40*/  LDL.LU R46, [R1+0x49b8] ;  /* 0x0049b800012e7983 */ /* 0x000ea80000300800 */
[----:B------:R-:W3:Y:S04]  /*f0b50*/  LDL.LU R38, [R1+0x49b4] ;  /* 0x0049b40001267983 */ /* 0x000ee80000300800 */
[----:B------:R-:W4:Y:S04]  /*f0b60*/  LDL.LU R39, [R1+0x49b0] ;  /* 0x0049b00001277983 */ /* 0x000f280000300800 */
[----:B------:R-:W5:Y:S01]  /*f0b70*/  LDL.LU R40, [R1+0x49ac] ;  /* 0x0049ac0001287983 */ /* 0x000f620000300800 */
[----:B------:R-:W-:-:S02]  /*f0b80*/  @P4 LOP3.LUT R3, R3, 0x80, RZ, 0xfc, !PT ;  /* 0x0000008003034812 */ /* 0x000fc400078efcff */
[----:B------:R-:W-:Y:S02]  /*f0b90*/  ISETP.LT.AND P3, PT, R54, UR42, !P3 ;  /* 0x0000002a36007c0c */ /* 0x000fe4000df61270 */
[----:B------:R-:W-:Y:S02]  /*f0ba0*/  LOP3.LUT R3, R3, 0xffffffbf, RZ, 0xc0, !PT ;  /* 0xffffffbf03037812 */ /* 0x000fe400078ec0ff */
[----:B------:R-:W-:Y:S02]  /*f0bb0*/  LOP3.LUT P2, RZ, R37, 0x4000000, RZ, 0xc0, !PT ;  /* 0x0400000025ff7812 */ /* 0x000fe4000784c0ff */
[----:B------:R-:W-:Y:S02]  /*f0bc0*/  @P6 LOP3.LUT R3, R3, 0x40, RZ, 0xfc, !PT ;  /* 0x0000004003036812 */ /* 0x000fe400078efcff */
[----:B------:R-:W-:Y:S02]  /*f0bd0*/  ISETP.LT.AND P6, PT, R48, UR40, !P2 ;  /* 0x0000002830007c0c */ /* 0x000fe4000d7c1270 */
[----:B------:R-:W-:-:S04]  /*f0be0*/  LOP3.LUT R3, R3, 0xffffffdf, RZ, 0xc0, !PT ;  /* 0xffffffdf03037812 */ /* 0x000fc800078ec0ff */
[----:B------:R-:W-:-:S04]  /*f0bf0*/  @P3 LOP3.LUT R3, R3, 0x20, RZ, 0xfc, !PT ;  /* 0x0000002003033812 */ /* 0x000fc800078efcff */
[----:B------:R-:W-:-:S04]  /*f0c00*/  LOP3.LUT R3, R3, 0xffffffef, RZ, 0xc0, !PT ;  /* 0xffffffef03037812 */ /* 0x000fc800078ec0ff */
[----:B------:R-:W-:Y:S02]  /*f0c10*/  @P6 LOP3.LUT R3, R3, 0x10, RZ, 0xfc, !PT ;  /* 0x0000001003036812 */ /* 0x000fe400078efcff */
[----:B------:R-:W-:Y:S02]  /*f0c20*/  ISETP.LT.AND P6, PT, R54, UR38, !P2 ;  /* 0x0000002636007c0c */ /* 0x000fe4000d7c1270 */
[----:B------:R-:W-:Y:S02]  /*f0c30*/  LOP3.LUT P1, RZ, R37, 0x2000000, RZ, 0xc0, !PT ;  /* 0x0200000025ff7812 */ /* 0x000fe4000782c0ff */
[----:B------:R-:W-:-:S09]  /*f0c40*/  LOP3.LUT R3, R3, 0xfffffff7, RZ, 0xc0, !PT ;  /* 0xfffffff703037812 */ /* 0x000fd200078ec0ff */
[----:B------:R-:W-:Y:S02]  /*f0c50*/  @P6 LOP3.LUT R3, R3, 0x8, RZ, 0xfc, !PT ;  /* 0x0000000803036812 */ /* 0x000fe400078efcff */
[----:B------:R-:W-:Y:S02]  /*f0c60*/  ISETP.LT.AND P6, PT, R48, UR36, !P1 ;  /* 0x0000002430007c0c */ /* 0x000fe4000cfc1270 */
[----:B------:R-:W-:-:S11]  /*f0c70*/  LOP3.LUT R3, R3, 0xfffffffb, RZ, 0xc0, !PT ;  /* 0xfffffffb03037812 */ /* 0x000fd600078ec0ff */
[----:B------:R-:W-:Y:S02]  /*f0c80*/  @P6 LOP3.LUT R3, R3, 0x4, RZ, 0xfc, !PT ;  /* 0x0000000403036812 */ /* 0x000fe400078efcff */
[----:B------:R-:W-:Y:S02]  /*f0c90*/  ISETP.LT.AND P6, PT, R54, UR34, !P1 ;  /* 0x0000002236007c0c */ /* 0x000fe4000cfc1270 */
[----:B------:R-:W-:Y:S02]  /*f0ca0*/  LOP3.LUT P0, RZ, R37, 0x1000000, RZ, 0xc0, !PT ;  /* 0x0100000025ff7812 */ /* 0x000fe4000780c0ff */
[----:B------:R-:W-:-:S09]  /*f0cb0*/  LOP3.LUT R3, R3, 0xfffffffd, RZ, 0xc0, !PT ;  /* 0xfffffffd03037812 */ /* 0x000fd200078ec0ff */
[----:B------:R-:W-:Y:S02]  /*f0cc0*/  @P6 LOP3.LUT R3, R3, 0x2, RZ, 0xfc, !PT ;  /* 0x0000000203036812 */ /* 0x000fe400078efcff */
[----:B------:R-:W-:Y:S02]  /*f0cd0*/  ISETP.LT.AND P6, PT, R48, UR32, !P0 ;  /* 0x0000002030007c0c */ /* 0x000fe4000c7c1270 */
[----:B------:R-:W-:Y:S02]  /*f0ce0*/  LOP3.LUT P5, RZ, R37, 0x200000, RZ, 0xc0, !PT ;  /* 0x0020000025ff7812 */ /* 0x000fe400078ac0ff */
[----:B------:R-:W-:Y:S02]  /*f0cf0*/  LOP3.LUT R3, R3, 0xfffffffe, RZ, 0xc0, !PT ;  /* 0xfffffffe03037812 */ /* 0x000fe400078ec0ff */
[----:B------:R-:W-:-:S07]  /*f0d00*/  LOP3.LUT R8, R8, 0xfffffffd, RZ, 0xc0, !PT ;  /* 0xfffffffd08087812 */ /* 0x000fce00078ec0ff */
[----:B------:R-:W-:Y:S02]  /*f0d10*/  @P6 LOP3.LUT R3, R3, 0x1, RZ, 0xfc, !PT ;  /* 0x0000000103036812 */ /* 0x000fe400078efcff */
[----:B------:R-:W-:Y:S02]  /*f0d20*/  ISETP.LT.AND P6, PT, R54, UR30, !P0 ;  /* 0x0000001e36007c0c */ /* 0x000fe4000c7c1270 */
[----:B------:R-:W-:Y:S02]  /*f0d30*/  @P5 LOP3.LUT R8, R8, 0x2, RZ, 0xfc, !PT ;  /* 0x0000000208085812 */ /* 0x000fe400078efcff */
[----:B------:R-:W-:Y:S02]  /*f0d40*/  LOP3.LUT P5, RZ, R37, 0x800000, RZ, 0xc0, !PT ;  /* 0x0080000025ff7812 */ /* 0x000fe400078ac0ff */
[----:B------:R-:W-:Y:S02]  /*f0d50*/  R2UR UR7, R41 ;  /* 0x00000000290772ca */ /* 0x000fe400000e0000 */
[----:B------:R-:W-:Y:S01]  /*f0d60*/  R2UR UR5, R42 ;  /* 0x000000002a0572ca */ /* 0x000fe200000e0000 */
[----:B------:R-:W4:Y:S04]  /*f0d70*/  LDL.LU R41, [R1+0x49a8] ;  /* 0x0049a80001297983 */ /* 0x000f280000300800 */
[----:B------:R-:W2:Y:S01]  /*f0d80*/  LDL.LU R42, [R1+0x49a4] ;  /* 0x0049a400012a7983 */ /* 0x000ea20000300800 */
[----:B------:R-:W-:-:S02]  /*f0d90*/  LOP3.LUT P4, RZ, R37, 0x100000, RZ, 0xc0, !PT ;  /* 0x0010000025ff7812 */ /* 0x000fc4000788c0ff */
[----:B------:R-:W-:Y:S02]  /*f0da0*/  R2UR UR12, R0 ;  /* 0x00000000000c72ca */ /* 0x000fe400000e0000 */
[----:B------:R-:W-:Y:S02]  /*f0db0*/  R2UR UR10, R61 ;  /* 0x000000003d0a72ca */ /* 0x000fe400000e0000 */
[----:B------:R-:W-:Y:S02]  /*f0dc0*/  LOP3.LUT P3, RZ, R37, 0x80000, RZ, 0xc0, !PT ;  /* 0x0008000025ff7812 */ /* 0x000fe4000786c0ff */
[----:B------:R-:W-:Y:S02]  /*f0dd0*/  R2UR UR8, R60 ;  /* 0x000000003c0872ca */ /* 0x000fe400000e0000 */
[----:B------:R-:W-:Y:S02]  /*f0de0*/  R2UR UR6, R5 ;  /* 0x00000000050672ca */ /* 0x000fe400000e0000 */
[----:B------:R-:W-:-:S02]  /*f0df0*/  LOP3.LUT P2, RZ, R37, 0x40000, RZ, 0xc0, !PT ;  /* 0x0004000025ff7812 */ /* 0x000fc4000784c0ff */
[----:B------:R-:W-:Y:S02]  /*f0e00*/  R2UR UR4, R10 ;  /* 0x000000000a0472ca */ /* 0x000fe400000e0000 */
[----:B------:R-:W-:Y:S02]  /*f0e10*/  R2UR UR46, R9 ;  /* 0x00000000092e72ca */ /* 0x000fe400000e0000 */
[C---:B------:R-:W-:Y:S02]  /*f0e20*/  LOP3.LUT P1, RZ, R37.reuse, 0x20000, RZ, 0xc0, !PT ;  /* 0x0002000025ff7812 */ /* 0x040fe4000782c0ff */
[----:B------:R-:W-:Y:S02]  /*f0e30*/  R2UR UR47, R4 ;  /* 0x00000000042f72ca */ /* 0x000fe400000e0000 */
[----:B------:R-:W-:Y:S02]  /*f0e40*/  LOP3.LUT R2, R2, 0xf7ffffff, RZ, 0xc0, !PT ;  /* 0xf7ffffff02027812 */ /* 0x000fe400078ec0ff */
[----:B------:R-:W-:-:S02]  /*f0e50*/  LOP3.LUT P0, RZ, R37, 0x10000, RZ, 0xc0, !PT ;  /* 0x0001000025ff7812 */ /* 0x000fc4000780c0ff */
[----:B------:R-:W-:Y:S02]  /*f0e60*/  R2UR UR43, R11 ;  /* 0x000000000b2b72ca */ /* 0x000fe400000e0000 */
[----:B-----5:R-:W-:-:S04]  /*f0e70*/  LOP3.LUT R40, R40, 0x7fffffff, RZ, 0xc0, !PT ;  /* 0x7fffffff28287812 */ /* 0x020fc800078ec0ff */
        /* <DEDUP_REMOVED lines=16> */
[----:B------:R-:W-:-:S11]  /*f0f80*/  LOP3.LUT R40, R40, 0xfbffffff, RZ, 0xc0, !PT ;  /* 0xfbffffff28287812 */ /* 0x000fd600078ec0ff */
[----:B------:R-:W-:Y:S02]  /*f0f90*/  @P6 LOP3.LUT R40, R40, 0x4000000, RZ, 0xfc, !PT ;  /* 0x0400000028286812 */ /* 0x000fe400078efcff */
[----:B------:R-:W-:Y:S02]  /*f0fa0*/  ISETP.LT.AND P6, PT, R54, UR18, !P5 ;  /* 0x0000001236007c0c */ /* 0x000fe4000efc1270 */
[----:B------:R-:W-:Y:S02]  /*f0fb0*/  ISETP.LT.AND P5, PT, R48, UR16, !P4 ;  /* 0x0000001030007c0c */ /* 0x000fe4000e7a1270 */
[----:B------:R-:W-:Y:S02]  /*f0fc0*/  LOP3.LUT R40, R40, 0xfdffffff, RZ, 0xc0, !PT ;  /* 0xfdffffff28287812 */ /* 0x000fe400078ec0ff */
[----:B------:R-:W-:-:S07]  /*f0fd0*/  ISETP.LT.AND P4, PT, R54, UR14, !P4 ;  /* 0x0000000e36007c0c */ /* 0x000fce000e781270 */
[----:B------:R-:W-:-:S04]  /*f0fe0*/  @P6 LOP3.LUT R40, R40, 0x2000000, RZ, 0xfc, !PT ;  /* 0x0200000028286812 */ /* 0x000fc800078efcff */
[----:B------:R-:W-:-:S04]  /*f0ff0*/  LOP3.LUT R40, R40, 0xfeffffff, RZ, 0xc0, !PT ;  /* 0xfeffffff28287812 */ /* 0x000fc800078ec0ff */
[----:B------:R-:W-:Y:S02]  /*f1000*/  @P5 LOP3.LUT R40, R40, 0x1000000, RZ, 0xfc, !PT ;  /* 0x0100000028285812 */ /* 0x000fe400078efcff */
[----:B------:R-:W-:Y:S02]  /*f1010*/  ISETP.LT.AND P5, PT, R48, UR12, !P3 ;  /* 0x0000000c30007c0c */ /* 0x000fe4000dfa1270 */
[----:B------:R-:W-:-:S04]  /*f1020*/  LOP3.LUT R40, R40, 0xff7fffff, RZ, 0xc0, !PT ;  /* 0xff7fffff28287812 */ /* 0x000fc800078ec0ff */
[----:B------:R-:W-:Y:S02]  /*f1030*/  @P4 LOP3.LUT R40, R40, 0x800000, RZ, 0xfc, !PT ;  /* 0x0080000028284812 */ /* 0x000fe400078efcff */
[----:B------:R-:W-:Y:S02]  /*f1040*/  ISETP.LT.AND P4, PT, R54, UR10, !P3 ;  /* 0x0000000a36007c0c */ /* 0x000fe4000df81270 */
[----:B------:R-:W-:Y:S02]  /*f1050*/  LOP3.LUT R40, R40, 0xffbfffff, RZ, 0xc0, !PT ;  /* 0xffbfffff28287812 */ /* 0x000fe400078ec0ff */
[----:B------:R-:W-:Y:S02]  /*f1060*/  ISETP.LT.AND P3, PT, R48, UR8, !P2 ;  /* 0x0000000830007c0c */ /* 0x000fe4000d761270 */
[----:B------:R-:W-:-:S04]  /*f1070*/  @P5 LOP3.LUT R40, R40, 0x400000, RZ, 0xfc, !PT ;  /* 0x0040000028285812 */ /* 0x000fc800078efcff */
[----:B------:R-:W-:Y:S02]  /*f1080*/  LOP3.LUT R40, R40, 0xffdfffff, RZ, 0xc0, !PT ;  /* 0xffdfffff28287812 */ /* 0x000fe400078ec0ff */
[----:B------:R-:W-:Y:S02]  /*f1090*/  ISETP.LT.AND P2, PT, R54, UR6, !P2 ;  /* 0x0000000636007c0c */ /* 0x000fe4000d741270 */
[----:B------:R-:W-:Y:S02]  /*f10a0*/  @P4 LOP3.LUT R40, R40, 0x200000, RZ, 0xfc, !PT ;  /* 0x0020000028284812 */ /* 0x000fe400078efcff */
[----:B------:R-:W-:Y:S02]  /*f10b0*/  ISETP.LT.AND P4, PT, R48, UR4, !P1 ;  /* 0x0000000430007c0c */ /* 0x000fe4000cf81270 */
[----:B------:R-:W-:Y:S02]  /*f10c0*/  ISETP.LT.AND P5, PT, R54, UR46, !P1 ;  /* 0x0000002e36007c0c */ /* 0x000fe4000cfa1270 */
[----:B------:R-:W-:-:S02]  /*f10d0*/  LOP3.LUT R40, R40, 0xffefffff, RZ, 0xc0, !PT ;  /* 0xffefffff28287812 */ /* 0x000fc400078ec0ff */
[----:B------:R-:W-:Y:S02]  /*f10e0*/  LOP3.LUT P1, RZ, R37, 0x40, RZ, 0xc0, !PT ;  /* 0x0000004025ff7812 */ /* 0x000fe4000782c0ff */
[----:B------:R-:W-:-:S04]  /*f10f0*/  @P3 LOP3.LUT R40, R40, 0x100000, RZ, 0xfc, !PT ;  /* 0x0010000028283812 */ /* 0x000fc800078efcff */
[----:B------:R-:W-:-:S04]  /*f1100*/  LOP3.LUT R40, R40, 0xfff7ffff, RZ, 0xc0, !PT ;  /* 0xfff7ffff28287812 */ /* 0x000fc800078ec0ff */
[----:B------:R-:W-:-:S03]  /*f1110*/  @P2 LOP3.LUT R40, R40, 0x80000, RZ, 0xfc, !PT ;  /* 0x0008000028282812 */ /* 0x000fc600078efcff */
[----:B------:R-:W-:Y:S02]  /*f1120*/  @P1 LOP3.LUT R2, R2, 0x8000000, RZ, 0xfc, !PT ;  /* 0x0800000002021812 */ /* 0x000fe400078efcff */
[----:B------:R-:W-:Y:S02]  /*f1130*/  LOP3.LUT P1, RZ, R37, 0x100, RZ, 0xc0, !PT ;  /* 0x0000010025ff7812 */ /* 0x000fe4000782c0ff */
[----:B------:R-:W-:-:S04]  /*f1140*/  LOP3.LUT R40, R40, 0xfffbffff, RZ, 0xc0, !PT ;  /* 0xfffbffff28287812 */ /* 0x000fc800078ec0ff */
[----:B------:R-:W-:Y:S02]  /*f1150*/  @P4 LOP3.LUT R40, R40, 0x40000, RZ, 0xfc, !PT ;  /* 0x0004000028284812 */ /* 0x000fe400078efcff */
[----:B------:R-:W-:Y:S02]  /*f1160*/  ISETP.LT.AND P4, PT, R48, UR47, !P0 ;  /* 0x0000002f30007c0c */ /* 0x000fe4000c781270 */
[----:B------:R-:W-:Y:S02]  /*f1170*/  LOP3.LUT R2, R2, 0xdfffffff, RZ, 0xc0, !PT ;  /* 0xdfffffff02027812 */ /* 0x000fe400078ec0ff */
[----:B------:R-:W-:-:S04]  /*f1180*/  LOP3.LUT R40, R40, 0xfffdffff, RZ, 0xc0, !PT ;  /* 0xfffdffff28287812 */ /* 0x000fc800078ec0ff */
[----:B------:R-:W-:Y:S02]  /*f1190*/  @P5 LOP3.LUT R40, R40, 0x20000, RZ, 0xfc, !PT ;  /* 0x0002000028285812 */ /* 0x000fe400078efcff */
[----:B------:R-:W-:Y:S02]  /*f11a0*/  @P1 LOP3.LUT R2, R2, 0x20000000, RZ, 0xfc, !PT ;  /* 0x2000000002021812 */ /* 0x000fe400078efcff */
[----:B------:R-:W-:Y:S02]  /*f11b0*/  LOP3.LUT P1, RZ, R37, 0x400, RZ, 0xc0, !PT ;  /* 0x0000040025ff7812 */ /* 0x000fe4000782c0ff */
[----:B------:R-:W-:Y:S02]  /*f11c0*/  LOP3.LUT R40, R40, 0xfffeffff, RZ, 0xc0, !PT ;  /* 0xfffeffff28287812 */ /* 0x000fe400078ec0ff */
[----:B------:R-:W-:Y:S02]  /*f11d0*/  LOP3.LUT R2, R2, 0x7fffffff, RZ, 0xc0, !PT ;  /* 0x7fffffff02027812 */ /* 0x000fe400078ec0ff */
[----:B------:R-:W-:-:S02]  /*f11e0*/  @P4 LOP3.LUT R40, R40, 0x10000, RZ, 0xfc, !PT ;  /* 0x0001000028284812 */ /* 0x000fc400078efcff */
[----:B------:R-:W-:Y:S02]  /*f11f0*/  ISETP.LT.AND P4, PT, R54, UR43, !P0 ;  /* 0x0000002b36007c0c */ /* 0x000fe4000c781270 */
[----:B------:R-:W-:-:S03]  /*f1200*/  LOP3.LUT P0, RZ, R37, 0x20, RZ, 0xc0, !PT ;  /* 0x0000002025ff7812 */ /* 0x000fc6000780c0ff */
[----:B------:R-:W-:-:S04]  /*f1210*/  @P1 LOP3.LUT R2, R2, 0x80000000, RZ, 0xfc, !PT ;  /* 0x8000000002021812 */ /* 0x000fc800078efcff */
[----:B------:R-:W-:-:S06]  /*f1220*/  LOP3.LUT R2, R2, 0xfbffffff, RZ, 0xc0, !PT ;  /* 0xfbffffff02027812 */ /* 0x000fcc00078ec0ff */
[----:B------:R-:W-:Y:S02]  /*f1230*/  @P0 LOP3.LUT R2, R2, 0x4000000, RZ, 0xfc, !PT ;  /* 0x0400000002020812 */ /* 0x000fe400078efcff */
[C---:B------:R-:W-:Y:S02]  /*f1240*/  LOP3.LUT P0, RZ, R37.reuse, 0x80, RZ, 0xc0, !PT ;  /* 0x0000008025ff7812 */ /* 0x040fe4000780c0ff */
[----:B------:R-:W-:Y:S02]  /*f1250*/  LOP3.LUT P3, RZ, R37, 0x8000, RZ, 0xc0, !PT ;  /* 0x0000800025ff7812 */ /* 0x000fe4000786c0ff */
[----:B------:R-:W-:Y:S02]  /*f1260*/  LOP3.LUT R40, R40, 0xffff7fff, RZ, 0xc0, !PT ;  /* 0xffff7fff28287812 */ /* 0x000fe400078ec0ff */
[----:B------:R-:W-:Y:S02]  /*f1270*/  LOP3.LUT R2, R2, 0xefffffff, RZ, 0xc0, !PT ;  /* 0xefffffff02027812 */ /* 0x000fe400078ec0ff */
[----:B------:R-:W-:-:S02]  /*f1280*/  ISETP.LT.AND P5, PT, R48, UR39, !P3 ;  /* 0x0000002730007c0c */ /* 0x000fc4000dfa1270 */
[----:B------:R-:W-:Y:S02]  /*f1290*/  @P4 LOP3.LUT R40, R40, 0x8000, RZ, 0xfc, !PT ;  /* 0x0000800028284812 */ /* 0x000fe400078efcff */
[----:B------:R-:W-:Y:S02]  /*f12a0*/  ISETP.LT.AND P4, PT, R54, UR31, !P3 ;  /* 0x0000001f36007c0c */ /* 0x000fe4000df81270 */
[----:B------:R-:W-:Y:S02]  /*f12b0*/  @P0 LOP3.LUT R2, R2, 0x10000000, RZ, 0xfc, !PT ;  /* 0x1000000002020812 */ /* 0x000fe400078efcff */
[C---:B------:R-:W-:Y:S02]  /*f12c0*/  LOP3.LUT P0, RZ, R37.reuse, 0x200, RZ, 0xc0, !PT ;  /* 0x0000020025ff7812 */ /* 0x040fe4000780c0ff */
[----:B------:R-:W-:Y:S02]  /*f12d0*/  LOP3.LUT R40, R40, 0xffffbfff, RZ, 0xc0, !PT ;  /* 0xffffbfff28287812 */ /* 0x000fe400078ec0ff */
[----:B------:R-:W-:-:S02]  /*f12e0*/  LOP3.LUT P2, RZ, R37, 0x4000, RZ, 0xc0, !PT ;  /* 0x0000400025ff7812 */ /* 0x000fc4000784c0ff */
[----:B------:R-:W-:Y:S02]  /*f12f0*/  LOP3.LUT R2, R2, 0xbfffffff, RZ, 0xc0, !PT ;  /* 0xbfffffff02027812 */ /* 0x000fe400078ec0ff */
[----:B------:R-:W-:Y:S02]  /*f1300*/  @P5 LOP3.LUT R40, R40, 0x4000, RZ, 0xfc, !PT ;  /* 0x0000400028285812 */ /* 0x000fe400078efcff */
[----:B------:R-:W-:Y:S02]  /*f1310*/  ISETP.LT.AND P3, PT, R48, UR29, !P2 ;  /* 0x0000001d30007c0c */ /* 0x000fe4000d761270 */
[----:B------:R-:W-:Y:S02]  /*f1320*/  LOP3.LUT R40, R40, 0xffffdfff, RZ, 0xc0, !PT ;  /* 0xffffdfff28287812 */ /* 0x000fe400078ec0ff */
[----:B------:R-:W-:Y:S02]  /*f1330*/  @P0 LOP3.LUT R2, R2, 0x40000000, RZ, 0xfc, !PT ;  /* 0x4000000002020812 */ /* 0x000fe400078efcff */
[----:B------:R-:W-:-:S02]  /*f1340*/  LOP3.LUT P0, RZ, R37, 0x800, RZ, 0xc0, !PT ;  /* 0x0000080025ff7812 */ /* 0x000fc4000780c0ff */
[----:B------:R-:W-:Y:S02]  /*f1350*/  @P4 LOP3.LUT R40, R40, 0x2000, RZ, 0xfc, !PT ;  /* 0x0000200028284812 */ /* 0x000fe400078efcff */
[----:B------:R-:W-:Y:S02]  /*f1360*/  ISETP.LT.AND P2, PT, R54, UR11, !P2 ;  /* 0x0000000b36007c0c */ /* 0x000fe4000d741270 */
[----:B------:R-:W-:Y:S01]  /*f1370*/  LOP3.LUT R40, R40, 0xffffefff, RZ, 0xc0, !PT ;  /* 0xffffefff28287812 */ /* 0x000fe200078ec0ff */
[----:B------:R-:W-:Y:S01]  /*f1380*/  STL [R1+0x45e8], R3 ;  /* 0x0045e80301007387 */ /* 0x000fe20000100800 */
[----:B------:R-:W-:Y:S02]  /*f1390*/  R2UR UR18, R43 ;  /* 0x000000002b1272ca */ /* 0x000fe400000e0000 */
[----:B------:R-:W-:Y:S02]  /*f13a0*/  LOP3.LUT R8, R8, 0xfffffffe, RZ, 0xc0, !PT ;  /* 0xfffffffe08087812 */ /* 0x000fe400078ec0ff */
[----:B------:R-:W-:Y:S01]  /*f13b0*/  @P3 LOP3.LUT R40, R40, 0x1000, RZ, 0xfc, !PT ;  /* 0x0000100028283812 */ /* 0x000fe200078efcff */
[----:B------:R-:W5:Y:S01]  /*f13c0*/  LDL.LU R43, [R1+0x49a0] ;  /* 0x0049a000012b7983 */ /* 0x000f620000300800 */
[----:B------:R-:W-:-:S03]  /*f13d0*/  R2UR UR16, R44 ;  /* 0x000000002c1072ca */ /* 0x000fc600000e0000 */
[----:B------:R-:W3:Y:S01]  /*f13e0*/  LDL.LU R44, [R1+0x499c] ;  /* 0x00499c00012c7983 */ /* 0x000ee20000300800 */
[----:B------:R-:W-:Y:S02]  /*f13f0*/  R2UR UR14, R45 ;  /* 0x000000002d0e72ca */ /* 0x000fe400000e0000 */
[----:B------:R-:W-:Y:S01]  /*f1400*/  R2UR UR6, R49 ;  /* 0x00000000310672ca */ /* 0x000fe200000e0000 */
[----:B------:R-:W4:Y:S04]  /*f1410*/  LDL.LU R45, [R1+0x4998] ;  /* 0x00499800012d7983 */ /* 0x000f280000300800 */
[----:B------:R-:W5:Y:S01]  /*f1420*/  LDL.LU R49, [R1+0x28d0] ;  /* 0x0028d00001317983 */ /* 0x000f620000300800 */
[----:B------:R-:W-:Y:S02]  /*f1430*/  @P0 LOP3.LUT R8, R8, 0x1, RZ, 0xfc, !PT ;  /* 0x0000000108080812 */ /* 0x000fe400078efcff */
[----:B------:R-:W-:-:S02]  /*f1440*/  LOP3.LUT R40, R40, 0xfffff7ff, RZ, 0xc0, !PT ;  /* 0xfffff7ff28287812 */ /* 0x000fc400078ec0ff */
[----:B------:R-:W-:Y:S02]  /*f1450*/  LOP3.LUT P0, RZ, R37, 0x2000, RZ, 0xc0, !PT ;  /* 0x0000200025ff7812 */ /* 0x000fe4000780c0ff */
[----:B------:R-:W-:Y:S02]  /*f1460*/  @P2 LOP3.LUT R40, R40, 0x800, RZ, 0xfc, !PT ;  /* 0x0000080028282812 */ /* 0x000fe400078efcff */
[----:B------:R-:W-:Y:S02]  /*f1470*/  ISETP.LT.AND P2, PT, R48, UR7, !P0 ;  /* 0x0000000730007c0c */ /* 0x000fe4000c741270 */
[----:B------:R-:W-:Y:S02]  /*f1480*/  ISETP.LT.AND P0, PT, R54, UR5, !P0 ;  /* 0x0000000536007c0c */ /* 0x000fe4000c701270 */
[----:B------:R-:W-:Y:S02]  /*f1490*/  R2UR UR4, R47 ;  /* 0x000000002f0472ca */ /* 0x000fe400000e0000 */
[----:B------:R-:W-:-:S02]  /*f14a0*/  LOP3.LUT R40, R40, 0xfffffbff, RZ, 0xc0, !PT ;  /* 0xfffffbff28287812 */ /* 0x000fc400078ec0ff */
[----:B------:R-:W-:-:S05]  /*f14b0*/  LOP3.LUT P1, RZ, R37, 0x1000, RZ, 0xc0, !PT ;  /* 0x0000100025ff7812 */ /* 0x000fca000782c0ff */
[----:B------:R-:W-:-:S04]  /*f14c0*/  @P2 LOP3.LUT R40, R40, 0x400, RZ, 0xfc, !PT ;  /* 0x0000040028282812 */ /* 0x000fc800078efcff */
[----:B------:R-:W-:-:S04]  /*f14d0*/  LOP3.LUT R40, R40, 0xfffffdff, RZ, 0xc0, !PT ;  /* 0xfffffdff28287812 */ /* 0x000fc800078ec0ff */
[----:B------:R-:W-:Y:S02]  /*f14e0*/  @P0 LOP3.LUT R40, R40, 0x200, RZ, 0xfc, !PT ;  /* 0x0000020028280812 */ /* 0x000fe400078efcff */
[----:B------:R-:W-:Y:S02]  /*f14f0*/  ISETP.LT.AND P0, PT, R48, UR4, !P1 ;  /* 0x0000000430007c0c */ /* 0x000fe4000cf01270 */
[----:B------:R-:W-:Y:S02]  /*f1500*/  ISETP.LT.AND P1, PT, R54, UR6, !P1 ;  /* 0x0000000636007c0c */ /* 0x000fe4000cf21270 */
[----:B------:R-:W-:Y:S02]  /*f1510*/  R2UR UR8, R50 ;  /* 0x00000000320872ca */ /* 0x000fe400000e0000 */
[----:B------:R-:W-:Y:S02]  /*f1520*/  LOP3.LUT R40, R40, 0xfffffeff, RZ, 0xc0, !PT ;  /* 0xfffffeff28287812 */ /* 0x000fe400078ec0ff */
[----:B------:R-:W-:-:S02]  /*f1530*/  R2UR UR10, R52 ;  /* 0x00000000340a72ca */ /* 0x000fc400000e0000 */
[----:B------:R-:W-:Y:S02]  /*f1540*/  R2UR UR12, R53 ;  /* 0x00000000350c72ca */ /* 0x000fe400000e0000 */
[----:B------:R-:W-:Y:S02]  /*f1550*/  R2UR UR20, R59 ;  /* 0x000000003b1472ca */ /* 0x000fe400000e0000 */
[----:B------:R-:W-:Y:S02]  /*f1560*/  R2UR UR22, R58 ;  /* 0x000000003a1672ca */ /* 0x000fe400000e0000 */
[----:B------:R-:W-:Y:S02]  /*f1570*/  R2UR UR24, R57 ;  /* 0x00000000391872ca */ /* 0x000fe400000e0000 */
[----:B------:R-:W-:Y:S02]  /*f1580*/  R2UR UR26, R56 ;  /* 0x00000000381a72ca */ /* 0x000fe400000e0000 */
[----:B--2---:R-:W-:-:S02]  /*f1590*/  LOP3.LUT R42, R42, 0x7fffffff, RZ, 0xc0, !PT ;  /* 0x7fffffff2a2a7812 */ /* 0x004fc400078ec0ff */
[----:B------:R-:W-:Y:S02]  /*f15a0*/  R2UR UR28, R55 ;  /* 0x00000000371c72ca */ /* 0x000fe400000e0000 */
[----:B------:R-:W-:Y:S02]  /*f15b0*/  R2UR UR30, R35 ;  /* 0x00000000231e72ca */ /* 0x000fe400000e0000 */
[----:B------:R-:W-:Y:S02]  /*f15c0*/  @P0 LOP3.LUT R40, R40, 0x100, RZ, 0xfc, !PT ;  /* 0x0000010028280812 */ /* 0x000fe400078efcff */
[----:B------:R-:W-:Y:S02]  /*f15d0*/  LOP3.LUT P0, RZ, R8, 0x1, RZ, 0xc0, !PT ;  /* 0x0000000108ff7812 */ /* 0x000fe4000780c0ff */
[----:B------:R-:W-:Y:S02]  /*f15e0*/  R2UR UR32, R34 ;  /* 0x00000000222072ca */ /* 0x000fe400000e0000 */
[----:B------:R-:W-:-:S02]  /*f15f0*/  R2UR UR34, R33 ;  /* 0x00000000212272ca */ /* 0x000fc400000e0000 */
[----:B------:R-:W-:Y:S02]  /*f1600*/  LOP3.LUT R40, R40, 0xffffff7f, RZ, 0xc0, !PT ;  /* 0xffffff7f28287812 */ /* 0x000fe400078ec0ff */
[----:B------:R-:W-:Y:S02]  /*f1610*/  R2UR UR36, R32 ;  /* 0x00000000202472ca */ /* 0x000fe400000e0000 */
[----:B------:R-:W-:Y:S02]  /*f1620*/  R2UR UR38, R31 ;  /* 0x000000001f2672ca */ /* 0x000fe400000e0000 */
[----:B------:R-:W-:Y:S02]  /*f1630*/  LOP3.LUT P6, RZ, R37, 0x10, RZ, 0xc0, !PT ;  /* 0x0000001025ff7812 */ /* 0x000fe400078cc0ff */
[----:B------:R-:W-:Y:S02]  /*f1640*/  @P1 LOP3.LUT R40, R40, 0x80, RZ, 0xfc, !PT ;  /* 0x0000008028281812 */ /* 0x000fe400078efcff */
[----:B------:R-:W-:-:S02]  /*f1650*/  ISETP.LT.AND P1, PT, R48, UR8, !P0 ;  /* 0x0000000830007c0c */ /* 0x000fc4000c721270 */
[----:B------:R-:W-:Y:S02]  /*f1660*/  ISETP.LT.AND P0, PT, R54, UR10, !P0 ;  /* 0x0000000a36007c0c */ /* 0x000fe4000c701270 */
[----:B------:R-:W-:Y:S02]  /*f1670*/  R2UR UR40, R30 ;  /* 0x000000001e2872ca */ /* 0x000fe400000e0000 */
[----:B------:R-:W-:Y:S02]  /*f1680*/  LOP3.LUT R40, R40, 0xffffffbf, RZ, 0xc0, !PT ;  /* 0xffffffbf28287812 */ /* 0x000fe400078ec0ff */
[----:B------:R-:W-:Y:S02]  /*f1690*/  LOP3.LUT P5, RZ, R37, 0x8, RZ, 0xc0, !PT ;  /* 0x0000000825ff7812 */ /* 0x000fe400078ac0ff */
[----:B------:R-:W-:Y:S02]  /*f16a0*/  R2UR UR42, R29 ;  /* 0x000000001d2a72ca */ /* 0x000fe400000e0000 */
[----:B------:R-:W-:-:S02]  /*f16b0*/  R2UR UR44, R28 ;  /* 0x000000001c2c72ca */ /* 0x000fc400000e0000 */
[----:B------:R-:W-:Y:S02]  /*f16c0*/  R2UR UR48, R27 ;  /* 0x000000001b3072ca */ /* 0x000fe400000e0000 */
[C---:B------:R-:W-:Y:S02]  /*f16d0*/  LOP3.LUT P4, RZ, R37.reuse, 0x4, RZ, 0xc0, !PT ;  /* 0x0000000425ff7812 */ /* 0x040fe4000788c0ff */
[C---:B------:R-:W-:Y:S02]  /*f16e0*/  LOP3.LUT P3, RZ, R37.reuse, 0x2, RZ, 0xc0, !PT ;  /* 0x0000000225ff7812 */ /* 0x040fe4000786c0ff */
[----:B------:R-:W-:Y:S01]  /*f16f0*/  LOP3.LUT P2, RZ, R37, 0x1, RZ, 0xc0, !PT ;  /* 0x0000000125ff7812 */ /* 0x000fe2000784c0ff */
[----:B------:R-:W-:Y:S01]  /*f1700*/  ULDC.64 UR4, c[0x0][0x228] ;  /* 0x00008a0000047ab9 */ /* 0x000fe20000000a00 */
[----:B------:R-:W-:Y:S02]  /*f1710*/  R2UR UR11, R46 ;  /* 0x000000002e0b72ca */ /* 0x000fe400000e0000 */
[----:B------:R-:W-:-:S02]  /*f1720*/  @P1 LOP3.LUT R40, R40, 0x40, RZ, 0xfc, !PT ;  /* 0x0000004028281812 */ /* 0x000fc400078efcff */
[----:B------:R-:W-:Y:S01]  /*f1730*/  LOP3.LUT P1, RZ, R2, 0x80000000, RZ, 0xc0, !PT ;  /* 0x8000000002ff7812 */ /* 0x000fe2000782c0ff */
[----:B------:R-:W-:Y:S01]  /*f1740*/  ULDC.64 UR6, c[0x0][0x228] ;  /* 0x00008a0000067ab9 */ /* 0x000fe20000000a00 */
        /* <DEDUP_REMOVED lines=39> */
[----:B------:R-:W-:-:S04]  /*f19c0*/  @P1 LOP3.LUT R42, R42, 0x4000000, RZ, 0xfc, !PT ;  /* 0x040000002a2a1812 */ /* 0x000fc800078efcff */
        /* <DEDUP_REMOVED lines=16> */
[----:B------:R-:W-:Y:S02]  /*f1ad0*/  LOP3.LUT R42, R42, 0xffefffff, RZ, 0xc0, !PT ;  /* 0xffefffff2a2a7812 */ /* 0x000fe400078ec0ff */
[----:B------:R-:W-:Y:S02]  /*f1ae0*/  ISETP.LT.AND P6, PT, R48, UR50, !P3 ;  /* 0x0000003230007c0c */ /* 0x000fe4000dfc1270 */
        /* <DEDUP_REMOVED lines=17> */
[----:B-----5:R-:W-:Y:S02]  /*f1c00*/  R2UR UR29, R49 ;  /* 0x00000000311d72ca */ /* 0x020fe400000e0000 */
[----:B------:R-:W-:-:S04]  /*f1c10*/  LOP3.LUT R42, R42, 0xffffbfff, RZ, 0xc0, !PT ;  /* 0xffffbfff2a2a7812 */ /* 0x000fc800078ec0ff */
[----:B------:R-:W-:-:S04]  /*f1c20*/  @P2 LOP3.LUT R42, R42, 0x4000, RZ, 0xfc, !PT ;  /* 0x000040002a2a2812 */ /* 0x000fc800078efcff */
[----:B------:R-:W-:-:S04]  /*f1c30*/  LOP3.LUT R42, R42, 0xffffdfff, RZ, 0xc0, !PT ;  /* 0xffffdfff2a2a7812 */ /* 0x000fc800078ec0ff */
[----:B------:R-:W-:Y:S02]  /*f1c40*/  @P0 LOP3.LUT R42, R42, 0x2000, RZ, 0xfc, !PT ;  /* 0x000020002a2a0812 */ /* 0x000fe400078efcff */
[----:B------:R-:W-:-:S04]  /*f1c50*/  ISETP.GE.AND P0, PT, R48, UR29, PT ;  /* 0x0000001d30007c0c */ /* 0x000fc8000bf06270 */
[----:B------:R-:W-:Y:S02]  /*f1c60*/  ISETP.LT.AND P0, PT, R51, UR5, !P0 ;  /* 0x0000000533007c0c */ /* 0x000fe4000c701270 */
[----:B------:R-:W-:Y:S02]  /*f1c70*/  LOP3.LUT P1, RZ, R2, 0x2000000, RZ, 0xc0, !PT ;  /* 0x0200000002ff7812 */ /* 0x000fe4000782c0ff */
[----:B------:R-:W-:Y:S02]  /*f1c80*/  LOP3.LUT R42, R42, 0xfffff7ff, RZ, 0xc0, !PT ;  /* 0xfffff7ff2a2a7812 */ /* 0x000fe400078ec0ff */
[----:B------:R-:W-:Y:S02]  /*f1c90*/  ISETP.LT.AND P2, PT, R48, UR4, !P1 ;  /* 0x0000000430007c0c */ /* 0x000fe4000cf41270 */
[----:B------:R-:W-:Y:S02]  /*f1ca0*/  ISETP.LT.AND P1, PT, R54, UR6, !P1 ;  /* 0x0000000636007c0c */ /* 0x000fe4000cf21270 */
[----:B------:R-:W-:-:S02]  /*f1cb0*/  R2UR UR14, R26 ;  /* 0x000000001a0e72ca */ /* 0x000fc400000e0000 */
[----:B------:R-:W-:Y:S01]  /*f1cc0*/  R2UR UR12, R25 ;  /* 0x00000000190c72ca */ /* 0x000fe200000e0000 */
[----:B------:R-:W-:Y:S01]  /*f1cd0*/  ULDC.64 UR4, c[0x0][0x228] ;  /* 0x00008a0000047ab9 */ /* 0x000fe20000000a00 */
[----:B------:R-:W-:Y:S02]  /*f1ce0*/  @P0 LOP3.LUT R42, R42, 0x800, RZ, 0xfc, !PT ;  /* 0x000008002a2a0812 */ /* 0x000fe400078efcff */
[----:B------:R-:W-:Y:S02]  /*f1cf0*/  ISETP.GE.AND P0, PT, R54, UR11, PT ;  /* 0x0000000b36007c0c */ /* 0x000fe4000bf06270 */
[----:B------:R-:W-:Y:S02]  /*f1d00*/  LOP3.LUT R42, R42, 0xffffefff, RZ, 0xc0, !PT ;  /* 0xffffefff2a2a7812 */ /* 0x000fe400078ec0ff */
[----:B------:R-:W-:Y:S02]  /*f1d10*/  ISETP.LT.AND P0, PT, R51, UR7, !P0 ;  /* 0x0000000733007c0c */ /* 0x000fe4000c701270 */
[----:B------:R-:W-:-:S04]  /*f1d20*/  @P2 LOP3.LUT R42, R42, 0x1000, RZ, 0xfc, !PT ;  /* 0x000010002a2a2812 */ /* 0x000fc800078efcff */
[----:B------:R-:W-:-:S04]  /*f1d30*/  LOP3.LUT R42, R42, 0xfffffbff, RZ, 0xc0, !PT ;  /* 0xfffffbff2a2a7812 */ /* 0x000fc800078ec0ff */
[----:B------:R-:W-:Y:S02]  /*f1d40*/  @P1 LOP3.LUT R42, R42, 0x400, RZ, 0xfc, !PT ;  /* 0x000004002a2a1812 */ /* 0x000fe400078efcff */
[----:B------:R-:W-:Y:S02]  /*f1d50*/  LOP3.LUT P1, RZ, R7, 0x80000, RZ, 0xc0, !PT ;  /* 0x0008000007ff7812 */ /* 0x000fe4000782c0ff */
[----:B------:R-:W-:-:S04]  /*f1d60*/  LOP3.LUT R42, R42, 0xfffffdff, RZ, 0xc0, !PT ;  /* 0xfffffdff2a2a7812 */ /* 0x000fc800078ec0ff */
[----:B------:R-:W-:Y:S02]  /*f1d70*/  @P0 LOP3.LUT R42, R42, 0x200, RZ, 0xfc, !PT ;  /* 0x000002002a2a0812 */ /* 0x000fe400078efcff */
[----:B------:R-:W-:Y:S02]  /*f1d80*/  ISETP.LT.AND P0, PT, R48, UR14, !P1 ;  /* 0x0000000e30007c0c */ /* 0x000fe4000cf01270 */
[----:B------:R-:W-:Y:S01]  /*f1d90*/  LOP3.LUT R42, R42, 0xfffffeff, RZ, 0xc0, !PT ;  /* 0xfffffeff2a2a7812 */ /* 0x000fe200078ec0ff */
[----:B------:R-:W-:Y:S01]  /*f1da0*/  UMOV UR10, UR4 ;  /* 0x00000004000a7c82 */ /* 0x000fe20008000000 */
[----:B------:R-:W-:-:S09]  /*f1db0*/  LOP3.LUT P6, RZ, R7, 0x20000, RZ, 0xc0, !PT ;  /* 0x0002000007ff7812 */ /* 0x000fd200078cc0ff */
[----:B------:R-:W-:Y:S02]  /*f1dc0*/  @P0 LOP3.LUT R42, R42, 0x100, RZ, 0xfc, !PT ;  /* 0x000001002a2a0812 */ /* 0x000fe400078efcff */
[----:B------:R-:W-:Y:S02]  /*f1dd0*/  ISETP.LT.AND P0, PT, R54, UR10, !P1 ;  /* 0x0000000a36007c0c */ /* 0x000fe4000cf01270 */
[----:B------:R-:W-:Y:S02]  /*f1de0*/  ISETP.LT.AND P1, PT, R48, UR12, !P6 ;  /* 0x0000000c30007c0c */ /* 0x000fe4000f721270 */
[----:B------:R-:W-:Y:S02]  /*f1df0*/  MOV R8, UR9 ;  /* 0x0000000900087c02 */ /* 0x000fe40008000f00 */
[----:B------:R-:W-:Y:S02]  /*f1e00*/  LOP3.LUT R42, R42, 0xffffff7f, RZ, 0xc0, !PT ;  /* 0xffffff7f2a2a7812 */ /* 0x000fe400078ec0ff */
[----:B------:R-:W-:Y:S01]  /*f1e10*/  R2UR UR9, R24 ;  /* 0x00000000180972ca */ /* 0x000fe200000e0000 */
[----:B------:R-:W-:Y:S01]  /*f1e20*/  UMOV UR40, UR5 ;  /* 0x0000000500287c82 */ /* 0x000fe20008000000 */
[----:B------:R-:W-:-:S02]  /*f1e30*/  ULDC.64 UR4, c[0x0][0x228] ;  /* 0x00008a0000047ab9 */ /* 0x000fc40000000a00 */
[----:B------:R-:W-:Y:S01]  /*f1e40*/  UMOV UR8, UR4 ;  /* 0x0000000400087c82 */ /* 0x000fe20008000000 */
[----:B------:R-:W-:Y:S02]  /*f1e50*/  @P0 LOP3.LUT R42, R42, 0x80, RZ, 0xfc, !PT ;  /* 0x000000802a2a0812 */ /* 0x000fe400078efcff */
[----:B------:R-:W-:Y:S02]  /*f1e60*/  ISETP.LT.AND P0, PT, R54, UR8, !P6 ;  /* 0x0000000836007c0c */ /* 0x000fe4000f701270 */
[----:B------:R-:W-:Y:S02]  /*f1e70*/  LOP3.LUT R42, R42, 0xffffffbf, RZ, 0xc0, !PT ;  /* 0xffffffbf2a2a7812 */ /* 0x000fe400078ec0ff */
[----:B------:R-:W-:Y:S02]  /*f1e80*/  LOP3.LUT P2, RZ, R7, 0x8000, RZ, 0xc0, !PT ;  /* 0x0000800007ff7812 */ /* 0x000fe4000784c0ff */
[----:B------:R-:W-:Y:S02]  /*f1e90*/  @P1 LOP3.LUT R42, R42, 0x40, RZ, 0xfc, !PT ;  /* 0x000000402a2a1812 */ /* 0x000fe400078efcff */
[----:B------:R-:W-:Y:S01]  /*f1ea0*/  ISETP.LT.AND P6, PT, R48, UR9, !P2 ;  /* 0x0000000930007c0c */ /* 0x000fe2000d7c1270 */
[----:B------:R-:W-:Y:S01]  /*f1eb0*/  UMOV UR31, UR5 ;  /* 0x00000005001f7c82 */ /* 0x000fe20008000000 */
[----:B------:R-:W-:Y:S01]  /*f1ec0*/  ULDC.64 UR4, c[0x0][0x228] ;  /* 0x00008a0000047ab9 */ /* 0x000fe20000000a00 */
[----:B------:R-:W-:Y:S01]  /*f1ed0*/  LOP3.LUT R42, R42, 0xffffffdf, RZ, 0xc0, !PT ;  /* 0xffffffdf2a2a7812 */ /* 0x000fe200078ec0ff */
[----:B------:R-:W-:-:S03]  /*f1ee0*/  UMOV UR7, UR4 ;  /* 0x0000000400077c82 */ /* 0x000fc60008000000 */
        /* <DEDUP_REMOVED lines=12> */
[----:B------:R-:W-:-:S04]  /*f1fb0*/  LOP3.LUT R42, R42, 0xfffffffb, RZ, 0xc0, !PT ;  /* 0xfffffffb2a2a7812 */ /* 0x000fc800078ec0ff */
[----:B------:R-:W-:Y:S02]  /*f1fc0*/  @P6 LOP3.LUT R42, R42, 0x4, RZ, 0xfc, !PT ;  /* 0x000000042a2a6812 */ /* 0x000fe400078efcff */
[----:B------:R-:W-:Y:S02]  /*f1fd0*/  MOV R9, UR17 ;  /* 0x0000001100097c02 */ /* 0x000fe40008000f00 */
[----:B------:R-:W-:Y:S01]  /*f1fe0*/  LOP3.LUT P4, RZ, R7, 0x1000, RZ, 0xc0, !PT ;  /* 0x0000100007ff7812 */ /* 0x000fe2000788c0ff */
[----:B------:R-:W-:Y:S01]  /*f1ff0*/  ULDC.64 UR16, c[0x0][0x228] ;  /* 0x00008a0000107ab9 */ /* 0x000fe20000000a00 */
[----:B------:R-:W-:Y:S01]  /*f2000*/  LOP3.LUT R42, R42, 0xfffffffd, RZ, 0xc0, !PT ;  /* 0xfffffffd2a2a7812 */ /* 0x000fe200078ec0ff */
[----:B------:R-:W-:Y:S01]  /*f2010*/  UMOV UR36, UR5 ;  /* 0x0000000500247c82 */ /* 0x000fe20008000000 */
[----:B------:R-:W-:Y:S02]  /*f2020*/  UMOV UR5, UR16 ;  /* 0x0000001000057c82 */ /* 0x000fe40008000000 */
[----:B------:R-:W-:-:S02]  /*f2030*/  @P0 LOP3.LUT R42, R42, 0x2, RZ, 0xfc, !PT ;  /* 0x000000022a2a0812 */ /* 0x000fc400078efcff */
[----:B------:R-:W-:Y:S02]  /*f2040*/  ISETP.LT.AND P0, PT, R54, UR5, !P4 ;  /* 0x0000000536007c0c */ /* 0x000fe4000e701270 */
[----:B------:R-:W-:Y:S02]  /*f2050*/  R2UR UR47, R22 ;  /* 0x00000000162f72ca */ /* 0x000fe400000e0000 */
[----:B---3--:R-:W-:Y:S02]  /*f2060*/  LOP3.LUT R44, R44, 0x7fffffff, RZ, 0xc0, !PT ;  /* 0x7fffffff2c2c7812 */ /* 0x008fe400078ec0ff */
[----:B------:R-:W-:Y:S01]  /*f2070*/  LOP3.LUT P3, RZ, R7, 0x800, RZ, 0xc0, !PT ;  /* 0x0000080007ff7812 */ /* 0x000fe2000786c0ff */
[----:B------:R-:W-:Y:S01]  /*f2080*/  UMOV UR44, UR17 ;  /* 0x00000011002c7c82 */ /* 0x000fe20008000000 */
[----:B------:R-:W-:-:S05]  /*f2090*/  ULDC.64 UR16, c[0x0][0x228] ;  /* 0x00008a0000107ab9 */ /* 0x000fca0000000a00 */
[----:B------:R-:W-:Y:S02]  /*f20a0*/  @P0 LOP3.LUT R44, R44, 0x80000000, RZ, 0xfc, !PT ;  /* 0x800000002c2c0812 */ /* 0x000fe400078efcff */
[----:B------:R-:W-:Y:S01]  /*f20b0*/  ISETP.LT.AND P0, PT, R48, UR47, !P3 ;  /* 0x0000002f30007c0c */ /* 0x000fe2000df01270 */
[----:B------:R-:W-:Y:S01]  /*f20c0*/  UMOV UR4, UR16 ;  /* 0x0000001000047c82 */ /* 0x000fe20008000000 */
[----:B------:R-:W-:Y:S01]  /*f20d0*/  LOP3.LUT R44, R44, 0xbfffffff, RZ, 0xc0, !PT ;  /* 0xbfffffff2c2c7812 */ /* 0x000fe200078ec0ff */
[----:B------:R-:W-:Y:S01]  /*f20e0*/  UMOV UR39, UR17 ;  /* 0x0000001100277c82 */ /* 0x000fe20008000000 */
[----:B------:R-:W-:Y:S02]  /*f20f0*/  ULDC.64 UR16, c[0x0][0x228] ;  /* 0x00008a0000107ab9 */ /* 0x000fe40000000a00 */
[----:B------:R-:W-:Y:S01]  /*f2100*/  UMOV UR38, UR17 ;  /* 0x0000001100267c82 */ /* 0x000fe20008000000 */
[----:B------:R-:W-:-:S06]  /*f2110*/  R2UR UR17, R21 ;  /* 0x00000000151172ca */ /* 0x000fcc00000e0000 */
[----:B------:R-:W-:Y:S02]  /*f2120*/  @P0 LOP3.LUT R44, R44, 0x40000000, RZ, 0xfc, !PT ;  /* 0x400000002c2c0812 */ /* 0x000fe400078efcff */
[----:B------:R-:W-:Y:S02]  /*f2130*/  ISETP.LT.AND P0, PT, R54, UR4, !P3 ;  /* 0x0000000436007c0c */ /* 0x000fe4000df01270 */
[----:B------:R-:W-:Y:S02]  /*f2140*/  LOP3.LUT P1, RZ, R7, 0x400, RZ, 0xc0, !PT ;  /* 0x0000040007ff7812 */ /* 0x000fe4000782c0ff */
[----:B------:R-:W-:-:S09]  /*f2150*/  LOP3.LUT R44, R44, 0xdfffffff, RZ, 0xc0, !PT ;  /* 0xdfffffff2c2c7812 */ /* 0x000fd200078ec0ff */
        /* <DEDUP_REMOVED lines=8> */
[----:B------:R-:W-:Y:S02]  /*f21e0*/  R2UR UR46, R23 ;  /* 0x00000000172e72ca */ /* 0x000fe400000e0000 */
[----:B------:R-:W-:Y:S02]  /*f21f0*/  LOP3.LUT R44, R44, 0xf7ffffff, RZ, 0xc0, !PT ;  /* 0xf7ffffff2c2c7812 */ /* 0x000fe400078ec0ff */
[----:B------:R-:W-:Y:S01]  /*f2200*/  MOV R10, UR19 ;  /* 0x00000013000a7c02 */ /* 0x000fe20008000f00 */
[----:B------:R-:W-:-:S02]  /*f2210*/  ULDC.64 UR18, c[0x0][0x228] ;  /* 0x00008a0000127ab9 */ /* 0x000fc40000000a00 */
[----:B------:R-:W-:Y:S02]  /*f2220*/  UMOV UR16, UR18 ;  /* 0x0000001200107c82 */ /* 0x000fe40008000000 */
[----:B------:R-:W-:Y:S02]  /*f2230*/  @P0 LOP3.LUT R44, R44, 0x8000000, RZ, 0xfc, !PT ;  /* 0x080000002c2c0812 */ /* 0x000fe400078efcff */
[----:B------:R-:W-:Y:S02]  /*f2240*/  ISETP.LT.AND P0, PT, R54, UR16, !P2 ;  /* 0x0000001036007c0c */ /* 0x000fe4000d701270 */
[----:B------:R-:W-:Y:S02]  /*f2250*/  LOP3.LUT R44, R44, 0xfbffffff, RZ, 0xc0, !PT ;  /* 0xfbffffff2c2c7812 */ /* 0x000fe400078ec0ff */
[----:B------:R-:W-:Y:S02]  /*f2260*/  LOP3.LUT P6, RZ, R7, 0x100, RZ, 0xc0, !PT ;  /* 0x0000010007ff7812 */ /* 0x000fe400078cc0ff */
[----:B------:R-:W-:Y:S01]  /*f2270*/  ISETP.LT.AND P5, PT, R48, UR46, !P4 ;  /* 0x0000002e30007c0c */ /* 0x000fe2000e7a1270 */
[----:B------:R-:W-:Y:S01]  /*f2280*/  UMOV UR29, UR19 ;  /* 0x00000013001d7c82 */ /* 0x000fe20008000000 */
[----:B------:R-:W-:-:S02]  /*f2290*/  @P1 LOP3.LUT R44, R44, 0x4000000, RZ, 0xfc, !PT ;  /* 0x040000002c2c1812 */ /* 0x000fc400078efcff */
[----:B------:R-:W-:Y:S02]  /*f22a0*/  ISETP.LT.AND P1, PT, R48, UR37, !P6 ;  /* 0x0000002530007c0c */ /* 0x000fe4000f721270 */
[----:B------:R-:W-:Y:S01]  /*f22b0*/  R2UR UR9, R20 ;  /* 0x00000000140972ca */ /* 0x000fe200000e0000 */
[----:B------:R-:W-:Y:S01]  /*f22c0*/  ULDC.64 UR18, c[0x0][0x228] ;  /* 0x00008a0000127ab9 */ /* 0x000fe20000000a00 */
[----:B------:R-:W-:Y:S01]  /*f22d0*/  LOP3.LUT R44, R44, 0xfdffffff, RZ, 0xc0, !PT ;  /* 0xfdffffff2c2c7812 */ /* 0x000fe200078ec0ff */
[----:B------:R-:W-:Y:S01]  /*f22e0*/  UMOV UR10, UR18 ;  /* 0x00000012000a7c82 */ /* 0x000fe20008000000 */
[----:B------:R-:W-:Y:S02]  /*f22f0*/  LOP3.LUT R42, R42, 0xfffffffe, RZ, 0xc0, !PT ;  /* 0xfffffffe2a2a7812 */ /* 0x000fe400078ec0ff */
[----:B------:R-:W-:Y:S02]  /*f2300*/  LOP3.LUT P3, RZ, R7, 0x20, RZ, 0xc0, !PT ;  /* 0x0000002007ff7812 */ /* 0x000fe4000786c0ff */
[----:B------:R-:W-:-:S02]  /*f2310*/  @P0 LOP3.LUT R44, R44, 0x2000000, RZ, 0xfc, !PT ;  /* 0x020000002c2c0812 */ /* 0x000fc400078efcff */
[----:B------:R-:W-:Y:S02]  /*f2320*/  ISETP.LT.AND P0, PT, R54, UR10, !P6 ;  /* 0x0000000a36007c0c */ /* 0x000fe4000f701270 */
[----:B------:R-:W-:Y:S02]  /*f2330*/  R2UR UR47, R18 ;  /* 0x00000000122f72ca */ /* 0x000fe400000e0000 */
[----:B------:R-:W-:Y:S02]  /*f2340*/  LOP3.LUT R2, R2, 0xff7fffff, RZ, 0xc0, !PT ;  /* 0xff7fffff02027812 */ /* 0x000fe400078ec0ff */
[----:B------:R-:W-:Y:S02]  /*f2350*/  LOP3.LUT R44, R44, 0xfeffffff, RZ, 0xc0, !PT ;  /* 0xfeffffff2c2c7812 */ /* 0x000fe400078ec0ff */
[----:B------:R-:W-:Y:S02]  /*f2360*/  @P5 LOP3.LUT R42, R42, 0x1, RZ, 0xfc, !PT ;  /* 0x000000012a2a5812 */ /* 0x000fe400078efcff */
[----:B------:R-:W-:Y:S01]  /*f2370*/  LOP3.LUT P5, RZ, R7, 0x80, RZ, 0xc0, !PT ;  /* 0x0000008007ff7812 */ /* 0x000fe200078ac0ff */
[----:B------:R-:W-:Y:S01]  /*f2380*/  ULDC.64 UR16, c[0x0][0x228] ;  /* 0x00008a0000107ab9 */ /* 0x000fe20000000a00 */
[----:B------:R-:W-:-:S02]  /*f2390*/  @P1 LOP3.LUT R44, R44, 0x1000000, RZ, 0xfc, !PT ;  /* 0x010000002c2c1812 */ /* 0x000fc400078efcff */
[----:B------:R-:W-:Y:S02]  /*f23a0*/  ISETP.LT.AND P1, PT, R48, UR9, !P5 ;  /* 0x0000000930007c0c */ /* 0x000fe4000ef21270 */
[----:B------:R-:W-:Y:S01]  /*f23b0*/  LOP3.LUT R44, R44, 0xff7fffff, RZ, 0xc0, !PT ;  /* 0xff7fffff2c2c7812 */ /* 0x000fe200078ec0ff */
[----:B------:R-:W-:Y:S01]  /*f23c0*/  UMOV UR28, UR19 ;  /* 0x00000013001c7c82 */ /* 0x000fe20008000000 */
[----:B------:R-:W-:Y:S02]  /*f23d0*/  ULDC.64 UR18, c[0x0][0x228] ;  /* 0x00008a0000127ab9 */ /* 0x000fe40000000a00 */
[----:B------:R-:W-:Y:S01]  /*f23e0*/  @P0 LOP3.LUT R44, R44, 0x800000, RZ, 0xfc, !PT ;  /* 0x008000002c2c0812 */ /* 0x000fe200078efcff */
[----:B------:R-:W-:Y:S02]  /*f23f0*/  UMOV UR8, UR18 ;  /* 0x0000001200087c82 */ /* 0x000fe40008000000 */
[----:B------:R-:W-:Y:S02]  /*f2400*/  ISETP.LT.AND P0, PT, R54, UR8, !P5 ;  /* 0x0000000836007c0c */ /* 0x000fe4000ef01270 */
[----:B------:R-:W-:-:S02]  /*f2410*/  LOP3.LUT R44, R44, 0xffbfffff, RZ, 0xc0, !PT ;  /* 0xffbfffff2c2c7812 */ /* 0x000fc400078ec0ff */
[----:B------:R-:W-:Y:S01]  /*f2420*/  LOP3.LUT P4, RZ, R7, 0x40, RZ, 0xc0, !PT ;  /* 0x0000004007ff7812 */ /* 0x000fe2000788c0ff */
[----:B------:R-:W-:Y:S01]  /*f2430*/  UMOV UR30, UR19 ;  /* 0x00000013001e7c82 */ /* 0x000fe20008000000 */
[----:B------:R-:W-:Y:S02]  /*f2440*/  R2UR UR46, R19 ;  /* 0x00000000132e72ca */ /* 0x000fe400000e0000 */
[----:B------:R-:W-:Y:S02]  /*f2450*/  @P1 LOP3.LUT R44, R44, 0x400000, RZ, 0xfc, !PT ;  /* 0x004000002c2c1812 */ /* 0x000fe400078efcff */
[----:B------:R-:W-:Y:S01]  /*f2460*/  ISETP.LT.AND P1, PT, R48, UR45, !P4 ;  /* 0x0000002d30007c0c */ /* 0x000fe2000e721270 */
[----:B------:R-:W-:Y:S01]  /*f2470*/  ULDC.64 UR18, c[0x0][0x228] ;  /* 0x00008a0000127ab9 */ /* 0x000fe20000000a00 */
[C---:B------:R-:W-:Y:S02]  /*f2480*/  LOP3.LUT P2, RZ, R7.reuse, 0x10, RZ, 0xc0, !PT ;  /* 0x0000001007ff7812 */ /* 0x040fe4000784c0ff */
[----:B------:R-:W-:Y:S01]  /*f2490*/  LOP3.LUT R44, R44, 0xffdfffff, RZ, 0xc0, !PT ;  /* 0xffdfffff2c2c7812 */ /* 0x000fe200078ec0ff */
[----:B------:R-:W-:Y:S01]  /*f24a0*/  UMOV UR7, UR18 ;  /* 0x0000001200077c82 */ /* 0x000fe20008000000 */
[----:B------:R-:W-:Y:S01]  /*f24b0*/  LOP3.LUT P6, RZ, R7, 0x8, RZ, 0xc0, !PT ;  /* 0x0000000807ff7812 */ /* 0x000fe200078cc0ff */
[----:B------:R-:W-:Y:S01]  /*f24c0*/  UMOV UR24, UR16 ;  /* 0x0000001000187c82 */ /* 0x000fe20008000000 */
[----:B------:R-:W-:-:S02]  /*f24d0*/  @P0 LOP3.LUT R44, R44, 0x200000, RZ, 0xfc, !PT ;  /* 0x002000002c2c0812 */ /* 0x000fc400078efcff */
[----:B------:R-:W-:Y:S01]  /*f24e0*/  ISETP.LT.AND P0, PT, R54, UR7, !P4 ;  /* 0x0000000736007c0c */ /* 0x000fe2000e701270 */
[----:B------:R-:W-:Y:S01]  /*f24f0*/  UMOV UR33, UR17 ;  /* 0x0000001100217c82 */ /* 0x000fe20008000000 */
[----:B------:R-:W-:Y:S01]  /*f2500*/  ULDC.64 UR8, c[0x0][0x228] ;  /* 0x00008a0000087ab9 */ /* 0x000fe20000000a00 */
[----:B------:R-:W-:Y:S01]  /*f2510*/  LOP3.LUT R44, R44, 0xffefffff, RZ, 0xc0, !PT ;  /* 0xffefffff2c2c7812 */ /* 0x000fe200078ec0ff */
[----:B------:R-:W-:Y:S01]  /*f2520*/  UMOV UR14, UR19 ;  /* 0x00000013000e7c82 */ /* 0x000fe20008000000 */
[----:B------:R-:W-:Y:S01]  /*f2530*/  ULDC.64 UR18, c[0x0][0x228] ;  /* 0x00008a0000127ab9 */ /* 0x000fe20000000a00 */
[----:B------:R-:W-:Y:S02]  /*f2540*/  LOP3.LUT P5, RZ, R7, 0x2, RZ, 0xc0, !PT ;  /* 0x0000000207ff7812 */ /* 0x000fe400078ac0ff */
[----:B------:R-:W-:Y:S02]  /*f2550*/  @P1 LOP3.LUT R44, R44, 0x100000, RZ, 0xfc, !PT ;  /* 0x001000002c2c1812 */ /* 0x000fe400078efcff */
[----:B------:R-:W-:-:S02]  /*f2560*/  ISETP.LT.AND P1, PT, R48, UR46, !P3 ;  /* 0x0000002e30007c0c */ /* 0x000fc4000df21270 */
[----:B------:R-:W-:Y:S01]  /*f2570*/  LOP3.LUT P4, RZ, R7, 0x1, RZ, 0xc0, !PT ;  /* 0x0000000107ff7812 */ /* 0x000fe2000788c0ff */
[----:B------:R-:W-:Y:S01]  /*f2580*/  ULDC.64 UR16, c[0x0][0x228] ;  /* 0x00008a0000107ab9 */ /* 0x000fe20000000a00 */
[----:B------:R-:W-:Y:S01]  /*f2590*/  LOP3.LUT R44, R44, 0xfff7ffff, RZ, 0xc0, !PT ;  /* 0xfff7ffff2c2c7812 */ /* 0x000fe200078ec0ff */
[----:B------:R-:W-:-:S03]  /*f25a0*/  UMOV UR6, UR18 ;  /* 0x0000001200067c82 */ /* 0x000fc60008000000 */
[----:B------:R-:W-:Y:S02]  /*f25b0*/  @P0 LOP3.LUT R44, R44, 0x80000, RZ, 0xfc, !PT ;  /* 0x000800002c2c0812 */ /* 0x000fe400078efcff */
[----:B------:R-:W-:Y:S02]  /*f25c0*/  ISETP.LT.AND P0, PT, R54, UR6, !P3 ;  /* 0x0000000636007c0c */ /* 0x000fe4000df01270 */
[----:B------:R-:W-:-:S04]  /*f25d0*/  LOP3.LUT R44, R44, 0xfffbffff, RZ, 0xc0, !PT ;  /* 0xfffbffff2c2c7812 */ /* 0x000fc800078ec0ff */
[----:B------:R-:W-:-:S04]  /*f25e0*/  @P1 LOP3.LUT R44, R44, 0x40000, RZ, 0xfc, !PT ;  /* 0x000400002c2c1812 */ /* 0x000fc800078efcff */
[----:B------:R-:W-:-:S04]  /*f25f0*/  LOP3.LUT R44, R44, 0xfffdffff, RZ, 0xc0, !PT ;  /* 0xfffdffff2c2c7812 */ /* 0x000fc800078ec0ff */
[----:B------:R-:W-:Y:S02]  /*f2600*/  @P0 LOP3.LUT R44, R44, 0x20000, RZ, 0xfc, !PT ;  /* 0x000200002c2c0812 */ /* 0x000fe400078efcff */
[----:B------:R-:W-:Y:S01]  /*f2610*/  ISETP.LT.AND P0, PT, R48, UR47, !P2 ;  /* 0x0000002f30007c0c */ /* 0x000fe2000d701270 */
[----:B------:R-:W-:Y:S01]  /*f2620*/  UMOV UR35, UR19 ;  /* 0x0000001300237c82 */ /* 0x000fe20008000000 */
[----:B------:R-:W-:Y:S01]  /*f2630*/  ULDC.64 UR18, c[0x0][0x228] ;  /* 0x00008a0000127ab9 */ /* 0x000fe20000000a00 */
[----:B------:R-:W-:Y:S01]  /*f2640*/  LOP3.LUT R44, R44, 0xfffeffff, RZ, 0xc0, !PT ;  /* 0xfffeffff2c2c7812 */ /* 0x000fe200078ec0ff */
[----:B------:R-:W-:Y:S01]  /*f2650*/  UMOV UR5, UR18 ;  /* 0x0000001200057c82 */ /* 0x000fe20008000000 */
[----:B------:R-:W-:Y:S02]  /*f2660*/  @P5 LOP3.LUT R2, R2, 0x800000, RZ, 0xfc, !PT ;  /* 0x0080000002025812 */ /* 0x000fe400078efcff */
[----:B------:R-:W-:Y:S02]  /*f2670*/  ISETP.LT.AND P1, PT, R54, UR5, !P2 ;  /* 0x0000000536007c0c */ /* 0x000fe4000d721270 */
[----:B------:R-:W-:Y:S01]  /*f2680*/  ISETP.LT.AND P5, PT, R48, UR41, !P6 ;  /* 0x0000002930007c0c */ /* 0x000fe2000f7a1270 */
[----:B------:R-:W-:Y:S01]  /*f2690*/  UMOV UR22, UR16 ;  /* 0x0000001000167c82 */ /* 0x000fe20008000000 */
[----:B------:R-:W-:Y:S01]  /*f26a0*/  LOP3.LUT P3, RZ, R36, 0x80000000, RZ, 0xc0, !PT ;  /* 0x8000000024ff7812 */ /* 0x000fe2000786c0ff */
[----:B------:R-:W-:Y:S01]  /*f26b0*/  UMOV UR20, UR8 ;  /* 0x0000000800147c82 */ /* 0x000fe20008000000 */
[----:B------:R-:W-:Y:S01]  /*f26c0*/  UMOV UR10, UR9 ;  /* 0x00000009000a7c82 */ /* 0x000fe20008000000 */
[----:B------:R-:W-:Y:S01]  /*f26d0*/  ULDC.64 UR46, c[0x0][0x228] ;  /* 0x00008a00002e7ab9 */ /* 0x000fe20000000a00 */
[----:B------:R-:W-:Y:S01]  /*f26e0*/  @P0 LOP3.LUT R44, R44, 0x10000, RZ, 0xfc, !PT ;  /* 0x000100002c2c0812 */ /* 0x000fe200078efcff */
[----:B------:R-:W-:Y:S01]  /*f26f0*/  UMOV UR42, UR19 ;  /* 0x00000013002a7c82 */ /* 0x000fe20008000000 */
[----:B------:R-:W-:Y:S01]  /*f2700*/  ULDC.64 UR18, c[0x0][0x228] ;  /* 0x00008a0000127ab9 */ /* 0x000fe20000000a00 */
[----:B------:R-:W-:-:S02]  /*f2710*/  LOP3.LUT R2, R2, 0xffbfffff, RZ, 0xc0, !PT ;  /* 0xffbfffff02027812 */ /* 0x000fc400078ec0ff */
[----:B------:R-:W-:Y:S01]  /*f2720*/  LOP3.LUT R44, R44, 0xffff7fff, RZ, 0xc0, !PT ;  /* 0xffff7fff2c2c7812 */ /* 0x000fe200078ec0ff */
[----:B------:R-:W-:-:S03]  /*f2730*/  ULDC.64 UR8, c[0x0][0x228] ;  /* 0x00008a0000087ab9 */ /* 0x000fc60000000a00 */
[----:B------:R-:W-:Y:S02]  /*f2740*/  @P1 LOP3.LUT R44, R44, 0x8000, RZ, 0xfc, !PT ;  /* 0x000080002c2c1812 */ /* 0x000fe400078efcff */
[----:B------:R-:W-:Y:S02]  /*f2750*/  LOP3.LUT P1, RZ, R36, 0x20000000, RZ, 0xc0, !PT ;  /* 0x2000000024ff7812 */ /* 0x000fe4000782c0ff */
[----:B------:R-:W-:Y:S01]  /*f2760*/  LOP3.LUT R44, R44, 0xffffbfff, RZ, 0xc0, !PT ;  /* 0xffffbfff2c2c7812 */ /* 0x000fe200078ec0ff */
[----:B------:R-:W-:-:S03]  /*f2770*/  UMOV UR4, UR18 ;  /* 0x0000001200047c82 */ /* 0x000fc60008000000 */
[----:B------:R-:W-:Y:S02]  /*f2780*/  @P5 LOP3.LUT R44, R44, 0x4000, RZ, 0xfc, !PT ;  /* 0x000040002c2c5812 */ /* 0x000fe400078efcff */
[----:B------:R-:W-:Y:S02]  /*f2790*/  ISETP.LT.AND P5, PT, R54, UR4, !P6 ;  /* 0x0000000436007c0c */ /* 0x000fe4000f7a1270 */
[----:B------:R-:W-:-:S03]  /*f27a0*/  LOP3.LUT R44, R44, 0xffffdfff, RZ, 0xc0, !PT ;  /* 0xffffdfff2c2c7812 */ /* 0x000fc600078ec0ff */
[----:B------:R-:W-:Y:S02]  /*f27b0*/  @P1 LOP3.LUT R2, R2, 0x400000, RZ, 0xfc, !PT ;  /* 0x0040000002021812 */ /* 0x000fe400078efcff */
[----:B------:R-:W-:Y:S01]  /*f27c0*/  LOP3.LUT P1, RZ, R7, 0x4, RZ, 0xc0, !PT ;  /* 0x0000000407ff7812 */ /* 0x000fe2000782c0ff */
[----:B------:R-:W-:Y:S01]  /*f27d0*/  UMOV UR12, UR19 ;  /* 0x00000013000c7c82 */ /* 0x000fe20008000000 */
[----:B------:R-:W-:-:S04]  /*f27e0*/  ULDC.64 UR18, c[0x0][0x228] ;  /* 0x00008a0000127ab9 */ /* 0x000fc80000000a00 */
[----:B------:R-:W-:Y:S02]  /*f27f0*/  @P5 LOP3.LUT R44, R44, 0x2000, RZ, 0xfc, !PT ;  /* 0x000020002c2c5812 */ /* 0x000fe400078efcff */
[----:B------:R-:W-:Y:S01]  /*f2800*/  ISETP.LT.AND P5, PT, R48, UR49, !P1 ;  /* 0x0000003130007c0c */ /* 0x000fe2000cfa1270 */
[----:B------:R-:W-:Y:S01]  /*f2810*/  UMOV UR26, UR18 ;  /* 0x00000012001a7c82 */ /* 0x000fe20008000000 */
[----:B------:R-:W-:Y:S02]  /*f2820*/  LOP3.LUT P0, RZ, R36, 0x40000000, RZ, 0xc0, !PT ;  /* 0x4000000024ff7812 */ /* 0x000fe4000780c0ff */
[----:B------:R-:W-:Y:S02]  /*f2830*/  ISETP.LT.AND P1, PT, R54, UR26, !P1 ;  /* 0x0000001a36007c0c */ /* 0x000fe4000cf21270 */
[----:B------:R-:W-:Y:S01]  /*f2840*/  LOP3.LUT R44, R44, 0xffffefff, RZ, 0xc0, !PT ;  /* 0xffffefff2c2c7812 */ /* 0x000fe200078ec0ff */
[----:B------:R-:W-:Y:S01]  /*f2850*/  UMOV UR7, UR8 ;  /* 0x0000000800077c82 */ /* 0x000fe20008000000 */
[----:B------:R-:W-:Y:S01]  /*f2860*/  UMOV UR45, UR9 ;  /* 0x00000009002d7c82 */ /* 0x000fe20008000000 */
[----:B------:R-:W-:Y:S01]  /*f2870*/  ULDC.64 UR8, c[0x0][0x228] ;  /* 0x00008a0000087ab9 */ /* 0x000fe20000000a00 */
[----:B------:R-:W-:Y:S01]  /*f2880*/  LOP3.LUT P2, RZ, R36, 0x10000000, RZ, 0xc0, !PT ;  /* 0x1000000024ff7812 */ /* 0x000fe2000784c0ff */
[----:B------:R-:W-:Y:S01]  /*f2890*/  UMOV UR5, UR46 ;  /* 0x0000002e00057c82 */ /* 0x000fe20008000000 */
[----:B----4-:R-:W-:-:S02]  /*f28a0*/  LOP3.LUT R45, R45, 0x7fffffff, RZ, 0xc0, !PT ;  /* 0x7fffffff2d2d7812 */ /* 0x010fc400078ec0ff */
[----:B------:R-:W-:Y:S01]  /*f28b0*/  LOP3.LUT P6, RZ, R36, 0x8000000, RZ, 0xc0, !PT ;  /* 0x0800000024ff7812 */ /* 0x000fe200078cc0ff */
[----:B------:R-:W-:Y:S01]  /*f28c0*/  UMOV UR34, UR47 ;  /* 0x0000002f00227c82 */ /* 0x000fe20008000000 */
[----:B------:R-:W-:Y:S02]  /*f28d0*/  @P5 LOP3.LUT R44, R44, 0x1000, RZ, 0xfc, !PT ;  /* 0x000010002c2c5812 */ /* 0x000fe400078efcff */
[----:B------:R-:W-:Y:S01]  /*f28e0*/  LOP3.LUT P5, RZ, R2, 0x800000, RZ, 0xc0, !PT ;  /* 0x0080000002ff7812 */ /* 0x000fe200078ac0ff */
[----:B------:R-:W-:Y:S01]  /*f28f0*/  UMOV UR6, UR8 ;  /* 0x0000000800067c82 */ /* 0x000fe20008000000 */
[----:B------:R-:W-:Y:S02]  /*f2900*/  R2UR UR18, R17 ;  /* 0x00000000111272ca */ /* 0x000fe400000e0000 */
[----:B------:R-:W-:Y:S01]  /*f2910*/  LOP3.LUT R44, R44, 0xfffff7ff, RZ, 0xc0, !PT ;  /* 0xfffff7ff2c2c7812 */ /* 0x000fe200078ec0ff */
[----:B------:R-:W-:Y:S01]  /*f2920*/  ULDC.64 UR46, c[0x0][0x228] ;  /* 0x00008a00002e7ab9 */ /* 0x000fe20000000a00 */
[----:B------:R-:W-:-:S02]  /*f2930*/  ULDC.64 UR48, c[0x0][0x228] ;  /* 0x00008a0000307ab9 */ /* 0x000fc40000000a00 */
[----:B------:R-:W-:Y:S02]  /*f2940*/  @P1 LOP3.LUT R44, R44, 0x800, RZ, 0xfc, !PT ;  /* 0x000008002c2c1812 */ /* 0x000fe400078efcff */
[----:B------:R-:W-:Y:S02]  /*f2950*/  ISETP.LT.AND P1, PT, R48, UR51, !P5 ;  /* 0x0000003330007c0c */ /* 0x000fe4000ef21270 */
[----:B------:R-:W-:Y:S01]  /*f2960*/  R2UR UR8, R16 ;  /* 0x00000000100872ca */ /* 0x000fe200000e0000 */
[----:B------:R-:W-:Y:S01]  /*f2970*/  UMOV UR4, UR46 ;  /* 0x0000002e00047c82 */ /* 0x000fe20008000000 */
[----:B------:R-:W-:Y:S01]  /*f2980*/  LOP3.LUT R44, R44, 0xfffffbff, RZ, 0xc0, !PT ;  /* 0xfffffbff2c2c7812 */ /* 0x000fe200078ec0ff */
[----:B------:R-:W-:Y:S01]  /*f2990*/  UMOV UR32, UR9 ;  /* 0x0000000900207c82 */ /* 0x000fe20008000000 */
[----:B------:R-:W-:Y:S01]  /*f29a0*/  R2UR UR16, R15 ;  /* 0x000000000f1072ca */ /* 0x000fe200000e0000 */
[----:B------:R-:W-:-:S06]  /*f29b0*/  ULDC.64 UR50, c[0x0][0x228] ;  /* 0x00008a0000327ab9 */ /* 0x000fcc0000000a00 */
[----:B------:R-:W-:Y:S02]  /*f29c0*/  @P1 LOP3.LUT R44, R44, 0x400, RZ, 0xfc, !PT ;  /* 0x000004002c2c1812 */ /* 0x000fe400078efcff */
[----:B------:R-:W-:Y:S02]  /*f29d0*/  ISETP.LT.AND P1, PT, R54, UR24, !P5 ;  /* 0x0000001836007c0c */ /* 0x000fe4000ef21270 */
[----:B------:R-:W-:-:S11]  /*f29e0*/  LOP3.LUT R44, R44, 0xfffffdff, RZ, 0xc0, !PT ;  /* 0xfffffdff2c2c7812 */ /* 0x000fd600078ec0ff */
[----:B------:R-:W-:Y:S02]  /*f29f0*/  @P1 LOP3.LUT R44, R44, 0x200, RZ, 0xfc, !PT ;  /* 0x000002002c2c1812 */ /* 0x000fe400078efcff */
[----:B------:R-:W-:Y:S02]  /*f2a00*/  ISETP.LT.AND P1, PT, R48, UR53, !P4 ;  /* 0x0000003530007c0c */ /* 0x000fe4000e721270 */
[----:B------:R-:W-:Y:S02]  /*f2a10*/  LOP3.LUT P5, RZ, R36, 0x4000000, RZ, 0xc0, !PT ;  /* 0x0400000024ff7812 */ /* 0x000fe400078ac0ff */
[----:B------:R-:W-:Y:S02]  /*f2a20*/  R2UR UR9, R8 ;  /* 0x00000000080972ca */ /* 0x000fe400000e0000 */
[----:B------:R-:W-:Y:S01]  /*f2a30*/  LOP3.LUT R44, R44, 0xfffffeff, RZ, 0xc0, !PT ;  /* 0xfffffeff2c2c7812 */ /* 0x000fe200078ec0ff */
[----:B------:R-:W-:-:S06]  /*f2a40*/  ULDC.64 UR52, c[0x0][0x228] ;  /* 0x00008a0000347ab9 */ /* 0x000fcc0000000a00 */
[----:B------:R-:W-:Y:S02]  /*f2a50*/  @P1 LOP3.LUT R44, R44, 0x100, RZ, 0xfc, !PT ;  /* 0x000001002c2c1812 */ /* 0x000fe400078efcff */
[----:B------:R-:W-:Y:S02]  /*f2a60*/  ISETP.LT.AND P1, PT, R54, UR22, !P4 ;  /* 0x0000001636007c0c */ /* 0x000fe4000e721270 */
[----:B------:R-:W-:-:S11]  /*f2a70*/  LOP3.LUT R44, R44, 0xffffff7f, RZ, 0xc0, !PT ;  /* 0xffffff7f2c2c7812 */ /* 0x000fd600078ec0ff */
[----:B------:R-:W-:Y:S02]  /*f2a80*/  @P1 LOP3.LUT R44, R44, 0x80, RZ, 0xfc, !PT ;  /* 0x000000802c2c1812 */ /* 0x000fe400078efcff */
[----:B------:R-:W-:Y:S02]  /*f2a90*/  ISETP.LT.AND P1, PT, R48, UR55, !P3 ;  /* 0x0000003730007c0c */ /* 0x000fe4000df21270 */
[----:B------:R-:W-:Y:S01]  /*f2aa0*/  LOP3.LUT P4, RZ, R36, 0x2000000, RZ, 0xc0, !PT ;  /* 0x0200000024ff7812 */ /* 0x000fe2000788c0ff */
[----:B------:R-:W-:Y:S01]  /*f2ab0*/  ULDC.64 UR54, c[0x0][0x228] ;  /* 0x00008a0000367ab9 */ /* 0x000fe20000000a00 */
[----:B------:R-:W-:-:S09]  /*f2ac0*/  LOP3.LUT R44, R44, 0xffffffbf, RZ, 0xc0, !PT ;  /* 0xffffffbf2c2c7812 */ /* 0x000fd200078ec0ff */
[----:B------:R-:W-:Y:S02]  /*f2ad0*/  @P1 LOP3.LUT R44, R44, 0x40, RZ, 0xfc, !PT ;  /* 0x000000402c2c1812 */ /* 0x000fe400078efcff */
[----:B------:R-:W-:Y:S02]  /*f2ae0*/  ISETP.LT.AND P1, PT, R54, UR20, !P3 ;  /* 0x0000001436007c0c */ /* 0x000fe4000df21270 */
[----:B------:R-:W-:-:S11]  /*f2af0*/  LOP3.LUT R44, R44, 0xffffffdf, RZ, 0xc0, !PT ;  /* 0xffffffdf2c2c7812 */ /* 0x000fd600078ec0ff */
[----:B------:R-:W-:Y:S02]  /*f2b00*/  @P1 LOP3.LUT R44, R44, 0x20, RZ, 0xfc, !PT ;  /* 0x000000202c2c1812 */ /* 0x000fe400078efcff */
[----:B------:R-:W-:Y:S02]  /*f2b10*/  ISETP.LT.AND P1, PT, R48, UR57, !P0 ;  /* 0x0000003930007c0c */ /* 0x000fe4000c721270 */
[----:B------:R-:W-:Y:S02]  /*f2b20*/  ISETP.LT.AND P0, PT, R54, UR7, !P0 ;  /* 0x0000000736007c0c */ /* 0x000fe4000c701270 */
[----:B------:R-:W-:Y:S02]  /*f2b30*/  LOP3.LUT P3, RZ, R36, 0x1000000, RZ, 0xc0, !PT ;  /* 0x0100000024ff7812 */ /* 0x000fe4000786c0ff */
[----:B------:R-:W-:Y:S01]  /*f2b40*/  LOP3.LUT R44, R44, 0xffffffef, RZ, 0xc0, !PT ;  /* 0xffffffef2c2c7812 */ /* 0x000fe200078ec0ff */
[----:B------:R-:W-:-:S06]  /*f2b50*/  ULDC.64 UR56, c[0x0][0x228] ;  /* 0x00008a0000387ab9 */ /* 0x000fcc0000000a00 */
[----:B------:R-:W-:Y:S02]  /*f2b60*/  @P1 LOP3.LUT R44, R44, 0x10, RZ, 0xfc, !PT ;  /* 0x000000102c2c1812 */ /* 0x000fe400078efcff */
[----:B------:R-:W-:Y:S02]  /*f2b70*/  LOP3.LUT P1, RZ, R2, 0x400000, RZ, 0xc0, !PT ;  /* 0x0040000002ff7812 */ /* 0x000fe4000782c0ff */
[----:B------:R-:W-:-:S04]  /*f2b80*/  LOP3.LUT R44, R44, 0xfffffff7, RZ, 0xc0, !PT ;  /* 0xfffffff72c2c7812 */ /* 0x000fc800078ec0ff */
[----:B------:R-:W-:Y:S02]  /*f2b90*/  @P0 LOP3.LUT R44, R44, 0x8, RZ, 0xfc, !PT ;  /* 0x000000082c2c0812 */ /* 0x000fe400078efcff */
[----:B------:R-:W-:Y:S02]  /*f2ba0*/  ISETP.LT.AND P0, PT, R48, UR59, !P1 ;  /* 0x0000003b30007c0c */ /* 0x000fe4000cf01270 */
[----:B------:R-:W-:Y:S02]  /*f2bb0*/  ISETP.LT.AND P1, PT, R54, UR6, !P1 ;  /* 0x0000000636007c0c */ /* 0x000fe4000cf21270 */
[----:B------:R-:W-:Y:S02]  /*f2bc0*/  LOP3.LUT R2, R2, 0xffefffff, RZ, 0xc0, !PT ;  /* 0xffefffff02027812 */ /* 0x000fe400078ec0ff */
[----:B------:R-:W-:Y:S01]  /*f2bd0*/  LOP3.LUT R44, R44, 0xfffffffb, RZ, 0xc0, !PT ;  /* 0xfffffffb2c2c7812 */ /* 0x000fe200078ec0ff */
[----:B------:R-:W-:Y:S01]  /*f2be0*/  UMOV UR37, UR17 ;  /* 0x0000001100257c82 */ /* 0x000fe20008000000 */
[----:B------:R-:W-:Y:S01]  /*f2bf0*/  ULDC.64 UR58, c[0x0][0x228] ;  /* 0x00008a00003a7ab9 */ /* 0x000fe20000000a00 */
[----:B------:R-:W-:Y:S01]  /*f2c00*/  UMOV UR11, UR19 ;  /* 0x00000013000b7c82 */ /* 0x000fe20008000000 */
[----:B------:R-:W-:-:S03]  /*f2c10*/  ULDC.64 UR6, c[0x0][0x228] ;  /* 0x00008a0000067ab9 */ /* 0x000fc60000000a00 */
[----:B------:R-:W-:Y:S02]  /*f2c20*/  @P0 LOP3.LUT R44, R44, 0x4, RZ, 0xfc, !PT ;  /* 0x000000042c2c0812 */ /* 0x000fe400078efcff */
[----:B------:R-:W-:Y:S02]  /*f2c30*/  ISETP.LT.AND P0, PT, R48, UR61, !P2 ;  /* 0x0000003d30007c0c */ /* 0x000fe4000d701270 */
[----:B------:R-:W-:Y:S02]  /*f2c40*/  R2UR UR17, R9 ;  /* 0x00000000091172ca */ /* 0x000fe400000e0000 */
[----:B------:R-:W-:Y:S02]  /*f2c50*/  R2UR UR19, R10 ;  /* 0x000000000a1372ca */ /* 0x000fe400000e0000 */
[----:B------:R-:W-:Y:S01]  /*f2c60*/  LOP3.LUT R44, R44, 0xfffffffd, RZ, 0xc0, !PT ;  /* 0xfffffffd2c2c7812 */ /* 0x000fe200078ec0ff */
[----:B------:R-:W-:-:S03]  /*f2c70*/  ULDC.64 UR60, c[0x0][0x228] ;  /* 0x00008a00003c7ab9 */ /* 0x000fc60000000a00 */
[----:B------:R-:W-:-:S04]  /*f2c80*/  @P1 LOP3.LUT R44, R44, 0x2, RZ, 0xfc, !PT ;  /* 0x000000022c2c1812 */ /* 0x000fc800078efcff */
[----:B------:R-:W-:Y:S02]  /*f2c90*/  LOP3.LUT R44, R44, 0xfffffffe, RZ, 0xc0, !PT ;  /* 0xfffffffe2c2c7812 */ /* 0x000fe400078ec0ff */
[----:B------:R-:W-:Y:S02]  /*f2ca0*/  ISETP.LT.AND P1, PT, R54, UR5, !P2 ;  /* 0x0000000536007c0c */ /* 0x000fe4000d721270 */
[----:B------:R-:W-:Y:S02]  /*f2cb0*/  @P0 LOP3.LUT R44, R44, 0x1, RZ, 0xfc, !PT ;  /* 0x000000012c2c0812 */ /* 0x000fe400078efcff */
[C---:B------:R-:W-:Y:S02]  /*f2cc0*/  LOP3.LUT P0, RZ, R36.reuse, 0x200000, RZ, 0xc0, !PT ;  /* 0x0020000024ff7812 */ /* 0x040fe4000780c0ff */
[----:B------:R-:W-:-:S07]  /*f2cd0*/  LOP3.LUT P2, RZ, R36, 0x100000, RZ, 0xc0, !PT ;  /* 0x0010000024ff7812 */ /* 0x000fce000784c0ff */
[----:B------:R-:W-:Y:S02]  /*f2ce0*/  @P1 LOP3.LUT R45, R45, 0x80000000, RZ, 0xfc, !PT ;  /* 0x800000002d2d1812 */ /* 0x000fe400078efcff */
[----:B------:R-:W-:Y:S02]  /*f2cf0*/  ISETP.LT.AND P1, PT, R48, UR18, !P6 ;  /* 0x0000001230007c0c */ /* 0x000fe4000f721270 */
[----:B------:R-:W-:-:S04]  /*f2d00*/  @P0 LOP3.LUT R2, R2, 0x100000, RZ, 0xfc, !PT ;  /* 0x0010000002020812 */ /* 0x000fc800078efcff */
[----:B------:R-:W-:Y:S02]  /*f2d10*/  LOP3.LUT R2, R2, 0xfff7ffff, RZ, 0xc0, !PT ;  /* 0xfff7ffff02027812 */ /* 0x000fe400078ec0ff */
[----:B------:R-:W-:Y:S02]  /*f2d20*/  LOP3.LUT R45, R45, 0xbfffffff, RZ, 0xc0, !PT ;  /* 0xbfffffff2d2d7812 */ /* 0x000fe400078ec0ff */
[----:B------:R-:W-:Y:S02]  /*f2d30*/  @P2 LOP3.LUT R2, R2, 0x80000, RZ, 0xfc, !PT ;  /* 0x0008000002022812 */ /* 0x000fe400078efcff */
[----:B------:R-:W-:Y:S02]  /*f2d40*/  LOP3.LUT P2, RZ, R36, 0x400000, RZ, 0xc0, !PT ;  /* 0x0040000024ff7812 */ /* 0x000fe4000784c0ff */
[----:B------:R-:W-:Y:S02]  /*f2d50*/  @P1 LOP3.LUT R45, R45, 0x40000000, RZ, 0xfc, !PT ;  /* 0x400000002d2d1812 */ /* 0x000fe400078efcff */
[----:B------:R-:W-:-:S02]  /*f2d60*/  ISETP.LT.AND P1, PT, R54, UR4, !P6 ;  /* 0x0000000436007c0c */ /* 0x000fc4000f721270 */
[----:B------:R-:W-:Y:S02]  /*f2d70*/  LOP3.LUT R2, R2, 0xffdfffff, RZ, 0xc0, !PT ;  /* 0xffdfffff02027812 */ /* 0x000fe400078ec0ff */
[----:B------:R-:W-:Y:S02]  /*f2d80*/  LOP3.LUT P0, RZ, R36, 0x800000, RZ, 0xc0, !PT ;  /* 0x0080000024ff7812 */ /* 0x000fe4000780c0ff */
[----:B------:R-:W-:Y:S01]  /*f2d90*/  LOP3.LUT R45, R45, 0xdfffffff, RZ, 0xc0, !PT ;  /* 0xdfffffff2d2d7812 */ /* 0x000fe200078ec0ff */
[----:B------:R-:W-:Y:S02]  /*f2da0*/  ULDC.64 UR4, c[0x0][0x228] ;  /* 0x00008a0000047ab9 */ /* 0x000fe40000000a00 */
[----:B------:R-:W-:Y:S02]  /*f2db0*/  @P2 LOP3.LUT R2, R2, 0x200000, RZ, 0xfc, !PT ;  /* 0x0020000002022812 */ /* 0x000fe400078efcff */
[----:B------:R-:W-:Y:S02]  /*f2dc0*/  ISETP.LT.AND P2, PT, R48, UR8, !P5 ;  /* 0x0000000830007c0c */ /* 0x000fe4000ef41270 */
[----:B------:R-:W-:-:S02]  /*f2dd0*/  @P1 LOP3.LUT R45, R45, 0x20000000, RZ, 0xfc, !PT ;  /* 0x200000002d2d1812 */ /* 0x000fc400078efcff */
[----:B------:R-:W-:Y:S02]  /*f2de0*/  ISETP.LT.AND P5, PT, R54, UR48, !P5 ;  /* 0x0000003036007c0c */ /* 0x000fe4000efa1270 */
[----:B------:R-:W-:-:S07]  /*f2df0*/  LOP3.LUT R45, R45, 0xefffffff, RZ, 0xc0, !PT ;  /* 0xefffffff2d2d7812 */ /* 0x000fce00078ec0ff */
[----:B------:R-:W-:Y:S02]  /*f2e00*/  @P2 LOP3.LUT R45, R45, 0x10000000, RZ, 0xfc, !PT ;  /* 0x100000002d2d2812 */ /* 0x000fe400078efcff */
[----:B------:R-:W-:Y:S02]  /*f2e10*/  ISETP.LT.AND P2, PT, R48, UR9, !P4 ;  /* 0x0000000930007c0c */ /* 0x000fe4000e741270 */
[----:B------:R-:W-:Y:S02]  /*f2e20*/  LOP3.LUT R45, R45, 0xf7ffffff, RZ, 0xc0, !PT ;  /* 0xf7ffffff2d2d7812 */ /* 0x000fe400078ec0ff */
[----:B------:R-:W-:Y:S02]  /*f2e30*/  ISETP.LT.AND P4, PT, R54, UR50, !P4 ;  /* 0x0000003236007c0c */ /* 0x000fe4000e781270 */
[C---:B------:R-:W-:Y:S02]  /*f2e40*/  LOP3.LUT P1, RZ, R36.reuse, 0x80000, RZ, 0xc0, !PT ;  /* 0x0008000024ff7812 */ /* 0x040fe4000782c0ff */
[----:B------:R-:W-:-:S02]  /*f2e50*/  LOP3.LUT P6, RZ, R36, 0x40000, RZ, 0xc0, !PT ;  /* 0x0004000024ff7812 */ /* 0x000fc400078cc0ff */
[----:B------:R-:W-:Y:S01]  /*f2e60*/  @P5 LOP3.LUT R45, R45, 0x8000000, RZ, 0xfc, !PT ;  /* 0x080000002d2d5812 */ /* 0x000fe200078efcff */
[----:B------:R-:W-:-:S03]  /*f2e70*/  ULDC.64 UR8, c[0x0][0x228] ;  /* 0x00008a0000087ab9 */ /* 0x000fc60000000a00 */
[----:B------:R-:W-:-:S04]  /*f2e80*/  LOP3.LUT R45, R45, 0xfbffffff, RZ, 0xc0, !PT ;  /* 0xfbffffff2d2d7812 */ /* 0x000fc800078ec0ff */
[----:B------:R-:W-:Y:S02]  /*f2e90*/  @P2 LOP3.LUT R45, R45, 0x4000000, RZ, 0xfc, !PT ;  /* 0x040000002d2d2812 */ /* 0x000fe400078efcff */
[----:B------:R-:W-:Y:S02]  /*f2ea0*/  ISETP.LT.AND P2, PT, R48, UR16, !P3 ;  /* 0x0000001030007c0c */ /* 0x000fe4000df41270 */
[----:B------:R-:W-:-:S04]  /*f2eb0*/  LOP3.LUT R45, R45, 0xfdffffff, RZ, 0xc0, !PT ;  /* 0xfdffffff2d2d7812 */ /* 0x000fc800078ec0ff */
        /* <DEDUP_REMOVED lines=22> */
[C---:B------:R-:W-:Y:S02]  /*f3020*/  LOP3.LUT P5, RZ, R36.reuse, 0x20000, RZ, 0xc0, !PT ;  /* 0x0002000024ff7812 */ /* 0x040fe400078ac0ff */
[----:B------:R-:W-:Y:S02]  /*f3030*/  LOP3.LUT R45, R45, 0xfffbffff, RZ, 0xc0, !PT ;  /* 0xfffbffff2d2d7812 */ /* 0x000fe400078ec0ff */
[----:B------:R-:W-:Y:S01]  /*f3040*/  LOP3.LUT P4, RZ, R36, 0x10000, RZ, 0xc0, !PT ;  /* 0x0001000024ff7812 */ /* 0x000fe2000788c0ff */
[----:B------:R-:W-:Y:S01]  /*f3050*/  UMOV UR50, UR11 ;  /* 0x0000000b00327c82 */ /* 0x000fe20008000000 */
[----:B------:R-:W-:Y:S01]  /*f3060*/  UMOV UR52, UR10 ;  /* 0x0000000a00347c82 */ /* 0x000fe20008000000 */
[----:B------:R-:W-:Y:S01]  /*f3070*/  ULDC.64 UR10, c[0x0][0x228] ;  /* 0x00008a00000a7ab9 */ /* 0x000fe20000000a00 */
[----:B------:R-:W-:-:S02]  /*f3080*/  R2UR UR56, R14 ;  /* 0x000000000e3872ca */ /* 0x000fc400000e0000 */
[----:B------:R-:W-:Y:S01]  /*f3090*/  LOP3.LUT P3, RZ, R36, 0x8000, RZ, 0xc0, !PT ;  /* 0x0000800024ff7812 */ /* 0x000fe2000786c0ff */
[----:B------:R-:W-:Y:S01]  /*f30a0*/  UMOV UR54, UR12 ;  /* 0x0000000c00367c82 */ /* 0x000fe20008000000 */
[----:B------:R-:W-:Y:S01]  /*f30b0*/  ULDC.64 UR12, c[0x0][0x228] ;  /* 0x00008a00000c7ab9 */ /* 0x000fe20000000a00 */
[----:B------:R-:W-:Y:S01]  /*f30c0*/  UMOV UR48, UR14 ;  /* 0x0000000e00307c82 */ /* 0x000fe20008000000 */
[----:B------:R-:W-:Y:S02]  /*f30d0*/  @P2 LOP3.LUT R45, R45, 0x40000, RZ, 0xfc, !PT ;  /* 0x000400002d2d2812 */ /* 0x000fe400078efcff */
[----:B------:R-:W-:Y:S01]  /*f30e0*/  LOP3.LUT P2, RZ, R2, 0x80000, RZ, 0xc0, !PT ;  /* 0x0008000002ff7812 */ /* 0x000fe2000784c0ff */
[----:B------:R-:W-:Y:S01]  /*f30f0*/  ULDC.64 UR14, c[0x0][0x228] ;  /* 0x00008a00000e7ab9 */ /* 0x000fe20000000a00 */
[----:B------:R-:W-:Y:S01]  /*f3100*/  ULDC.64 UR16, c[0x0][0x228] ;  /* 0x00008a0000107ab9 */ /* 0x000fe20000000a00 */
[----:B------:R-:W-:-:S04]  /*f3110*/  LOP3.LUT R45, R45, 0xfffdffff, RZ, 0xc0, !PT ;  /* 0xfffdffff2d2d7812 */ /* 0x000fc800078ec0ff */
[----:B------:R-:W-:Y:S02]  /*f3120*/  @P0 LOP3.LUT R45, R45, 0x20000, RZ, 0xfc, !PT ;  /* 0x000200002d2d0812 */ /* 0x000fe400078efcff */
[----:B------:R-:W-:Y:S01]  /*f3130*/  ISETP.LT.AND P0, PT, R48, UR19, !P2 ;  /* 0x0000001330007c0c */ /* 0x000fe2000d701270 */
[----:B------:R-:W-:Y:S01]  /*f3140*/  ULDC.64 UR18, c[0x0][0x228] ;  /* 0x00008a0000127ab9 */ /* 0x000fe20000000a00 */
[----:B------:R-:W-:-:S11]  /*f3150*/  LOP3.LUT R45, R45, 0xfffeffff, RZ, 0xc0, !PT ;  /* 0xfffeffff2d2d7812 */ /* 0x000fd600078ec0ff */
        /* <DEDUP_REMOVED lines=9> */
[----:B------:R-:W-:-:S04]  /*f31f0*/  @P0 LOP3.LUT R45, R45, 0x4000, RZ, 0xfc, !PT ;  /* 0x000040002d2d0812 */ /* 0x000fc800078efcff */
[----:B------:R-:W-:-:S04]  /*f3200*/  LOP3.LUT R45, R45, 0xffffdfff, RZ, 0xc0, !PT ;  /* 0xffffdfff2d2d7812 */ /* 0x000fc800078ec0ff */
        /* <DEDUP_REMOVED lines=18> */
[----:B------:R-:W-:Y:S01]  /*f3330*/  ISETP.LT.AND P4, PT, R54, UR10, !P4 ;  /* 0x0000000a36007c0c */ /* 0x000fe2000e781270 */
[----:B------:R-:W-:Y:S01]  /*f3340*/  ULDC.64 UR26, c[0x0][0x228] ;  /* 0x00008a00001a7ab9 */ /* 0x000fe20000000a00 */
        /* <DEDUP_REMOVED lines=23> */
[----:B------:R-:W-:Y:S02]  /*f34c0*/  LOP3.LUT R45, R45, 0xfffffffe, RZ, 0xc0, !PT ;  /* 0xfffffffe2d2d7812 */ /* 0x000fe400078ec0ff */
[----:B------:R-:W-:-:S09]  /*f34d0*/  LOP3.LUT P2, RZ, R2, 0x4000, RZ, 0xc0, !PT ;  /* 0x0000400002ff7812 */ /* 0x000fd2000784c0ff */
[----:B------:R-:W-:Y:S02]  /*f34e0*/  @P0 LOP3.LUT R45, R45, 0x1, RZ, 0xfc, !PT ;  /* 0x000000012d2d0812 */ /* 0x000fe400078efcff */
[----:B------:R-:W-:Y:S02]  /*f34f0*/  ISETP.LT.AND P0, PT, R54, UR24, !P1 ;  /* 0x0000001836007c0c */ /* 0x000fe4000cf01270 */
[----:B------:R-:W-:Y:S02]  /*f3500*/  ISETP.LT.AND P1, PT, R48, UR26, !P2 ;  /* 0x0000001a30007c0c */ /* 0x000fe4000d721270 */
[----:B------:R-:W-:Y:S01]  /*f3510*/  LOP3.LUT R38, R38, 0x7fffffff, RZ, 0xc0, !PT ;  /* 0x7fffffff26267812 */ /* 0x000fe200078ec0ff */
[----:B------:R-:W-:Y:S01]  /*f3520*/  UMOV UR4, UR29 ;  /* 0x0000001d00047c82 */ /* 0x000fe20008000000 */
[----:B------:R-:W-:Y:S01]  /*f3530*/  UMOV UR12, UR28 ;  /* 0x0000001c000c7c82 */ /* 0x000fe20008000000 */
[----:B------:R-:W-:Y:S01]  /*f3540*/  ULDC.64 UR28, c[0x0][0x228] ;  /* 0x00008a00001c7ab9 */ /* 0x000fe20000000a00 */
[----:B------:R-:W-:-:S05]  /*f3550*/  LOP3.LUT P3, RZ, R2, 0x8000, RZ, 0xc0, !PT ;  /* 0x0000800002ff7812 */ /* 0x000fca000786c0ff */
[----:B------:R-:W-:Y:S02]  /*f3560*/  @P0 LOP3.LUT R38, R38, 0x80000000, RZ, 0xfc, !PT ;  /* 0x8000000026260812 */ /* 0x000fe400078efcff */
[----:B------:R-:W-:Y:S02]  /*f3570*/  ISETP.LT.AND P0, PT, R54, UR28, !P2 ;  /* 0x0000001c36007c0c */ /* 0x000fe4000d701270 */
[----:B------:R-:W-:Y:S01]  /*f3580*/  LOP3.LUT R38, R38, 0xbfffffff, RZ, 0xc0, !PT ;  /* 0xbfffffff26267812 */ /* 0x000fe200078ec0ff */
[----:B------:R-:W-:Y:S01]  /*f3590*/  UMOV UR14, UR31 ;  /* 0x0000001f000e7c82 */ /* 0x000fe20008000000 */
[----:B------:R-:W-:Y:S01]  /*f35a0*/  UMOV UR16, UR30 ;  /* 0x0000001e00107c82 */ /* 0x000fe20008000000 */
[----:B------:R-:W-:Y:S01]  /*f35b0*/  ULDC.64 UR30, c[0x0][0x228] ;  /* 0x00008a00001e7ab9 */ /* 0x000fe20000000a00 */
[----:B------:R-:W-:Y:S02]  /*f35c0*/  @P1 LOP3.LUT R38, R38, 0x40000000, RZ, 0xfc, !PT ;  /* 0x4000000026261812 */ /* 0x000fe400078efcff */
[----:B------:R-:W-:-:S02]  /*f35d0*/  ISETP.LT.AND P1, PT, R48, UR30, !P3 ;  /* 0x0000001e30007c0c */ /* 0x000fc4000df21270 */
[----:B------:R-:W-:Y:S01]  /*f35e0*/  LOP3.LUT R38, R38, 0xdfffffff, RZ, 0xc0, !PT ;  /* 0xdfffffff26267812 */ /* 0x000fe200078ec0ff */
[----:B------:R-:W-:Y:S01]  /*f35f0*/  UMOV UR56, UR33 ;  /* 0x0000002100387c82 */ /* 0x000fe20008000000 */
[----:B------:R-:W-:Y:S01]  /*f3600*/  UMOV UR58, UR32 ;  /* 0x00000020003a7c82 */ /* 0x000fe20008000000 */
[----:B------:R-:W-:Y:S01]  /*f3610*/  ULDC.64 UR32, c[0x0][0x228] ;  /* 0x00008a0000207ab9 */ /* 0x000fe20000000a00 */
[----:B------:R-:W-:Y:S02]  /*f3620*/  @P0 LOP3.LUT R38, R38, 0x20000000, RZ, 0xfc, !PT ;  /* 0x2000000026260812 */ /* 0x000fe400078efcff */
[----:B------:R-:W-:Y:S02]  /*f3630*/  ISETP.LT.AND P0, PT, R54, UR32, !P3 ;  /* 0x0000002036007c0c */ /* 0x000fe4000df01270 */
[----:B------:R-:W-:-:S04]  /*f3640*/  LOP3.LUT R38, R38, 0xefffffff, RZ, 0xc0, !PT ;  /* 0xefffffff26267812 */ /* 0x000fc800078ec0ff */
[----:B------:R-:W-:Y:S02]  /*f3650*/  @P1 LOP3.LUT R38, R38, 0x10000000, RZ, 0xfc, !PT ;  /* 0x1000000026261812 */ /* 0x000fe400078efcff */
[----:B------:R-:W-:Y:S01]  /*f3660*/  LOP3.LUT P4, RZ, R2, 0x10000, RZ, 0xc0, !PT ;  /* 0x0001000002ff7812 */ /* 0x000fe2000788c0ff */
[----:B------:R-:W-:Y:S01]  /*f3670*/  UMOV UR60, UR50 ;  /* 0x00000032003c7c82 */ /* 0x000fe20008000000 */
[----:B------:R-:W-:Y:S01]  /*f3680*/  LOP3.LUT R38, R38, 0xf7ffffff, RZ, 0xc0, !PT ;  /* 0xf7ffffff26267812 */ /* 0x000fe200078ec0ff */
[----:B------:R-:W-:Y:S01]  /*f3690*/  UMOV UR6, UR35 ;  /* 0x0000002300067c82 */ /* 0x000fe20008000000 */
[----:B------:R-:W-:Y:S01]  /*f36a0*/  UMOV UR50, UR34 ;  /* 0x0000002200327c82 */ /* 0x000fe20008000000 */
[----:B------:R-:W-:Y:S01]  /*f36b0*/  ULDC.64 UR34, c[0x0][0x228] ;  /* 0x00008a0000227ab9 */ /* 0x000fe20000000a00 */
[----:B------:R-:W-:Y:S02]  /*f36c0*/  @P0 LOP3.LUT R38, R38, 0x8000000, RZ, 0xfc, !PT ;  /* 0x0800000026260812 */ /* 0x000fe400078efcff */
[----:B------:R-:W-:Y:S01]  /*f36d0*/  ISETP.LT.AND P0, PT, R48, UR34, !P4 ;  /* 0x0000002230007c0c */ /* 0x000fe2000e701270 */
[----:B------:R-:W-:Y:S01]  /*f36e0*/  UMOV UR8, UR54 ;  /* 0x0000003600087c82 */ /* 0x000fe20008000000 */
[----:B------:R-:W-:Y:S01]  /*f36f0*/  UMOV UR54, UR37 ;  /* 0x0000002500367c82 */ /* 0x000fe20008000000 */
[----:B------:R-:W-:Y:S01]  /*f3700*/  UMOV UR28, UR36 ;  /* 0x00000024001c7c82 */ /* 0x000fe20008000000 */
[----:B------:R-:W-:Y:S01]  /*f3710*/  LOP3.LUT R38, R38, 0xfbffffff, RZ, 0xc0, !PT ;  /* 0xfbffffff26267812 */ /* 0x000fe200078ec0ff */
[----:B------:R-:W-:-:S02]  /*f3720*/  ULDC.64 UR36, c[0x0][0x228] ;  /* 0x00008a0000247ab9 */ /* 0x000fc40000000a00 */
[----:B------:R-:W-:Y:S02]  /*f3730*/  ISETP.LT.AND P1, PT, R54, UR36, !P4 ;  /* 0x0000002436007c0c */ /* 0x000fe4000e721270 */
[----:B------:R-:W-:Y:S01]  /*f3740*/  LOP3.LUT P5, RZ, R2, 0x20000, RZ, 0xc0, !PT ;  /* 0x0002000002ff7812 */ /* 0x000fe200078ac0ff */
[----:B------:R-:W-:-:S03]  /*f3750*/  UMOV UR10, UR39 ;  /* 0x00000027000a7c82 */ /* 0x000fc60008000000 */
[----:B------:R-:W-:Y:S02]  /*f3760*/  @P0 LOP3.LUT R38, R38, 0x4000000, RZ, 0xfc, !PT ;  /* 0x0400000026260812 */ /* 0x000fe400078efcff */
[----:B------:R-:W-:Y:S01]  /*f3770*/  LOP3.LUT P0, RZ, R6, 0x8000000, RZ, 0xc0, !PT ;  /* 0x0800000006ff7812 */ /* 0x000fe2000780c0ff */
[----:B------:R-:W-:Y:S01]  /*f3780*/  UMOV UR32, UR38 ;  /* 0x0000002600207c82 */ /* 0x000fe20008000000 */
[----:B------:R-:W-:Y:S01]  /*f3790*/  ULDC.64 UR38, c[0x0][0x228] ;  /* 0x00008a0000267ab9 */ /* 0x000fe20000000a00 */
[----:B------:R-:W-:Y:S02]  /*f37a0*/  LOP3.LUT R38, R38, 0xfdffffff, RZ, 0xc0, !PT ;  /* 0xfdffffff26267812 */ /* 0x000fe400078ec0ff */
[----:B------:R-:W-:Y:S02]  /*f37b0*/  ISETP.LT.AND P3, PT, R48, UR38, !P5 ;  /* 0x0000002630007c0c */ /* 0x000fe4000ef61270 */
[C---:B------:R-:W-:Y:S01]  /*f37c0*/  LOP3.LUT P6, RZ, R2.reuse, 0x40000, RZ, 0xc0, !PT ;  /* 0x0004000002ff7812 */ /* 0x040fe200078cc0ff */
[----:B------:R-:W-:Y:S01]  /*f37d0*/  UMOV UR41, UR47 ;  /* 0x0000002f00297c82 */ /* 0x000fe20008000000 */
[----:B------:R-:W-:Y:S01]  /*f37e0*/  LOP3.LUT R2, R2, 0xffffdfff, RZ, 0xc0, !PT ;  /* 0xffffdfff02027812 */ /* 0x000fe200078ec0ff */
[----:B------:R-:W-:Y:S01]  /*f37f0*/  UMOV UR18, UR48 ;  /* 0x0000003000127c82 */ /* 0x000fe20008000000 */
[----:B------:R-:W-:Y:S01]  /*f3800*/  @P1 LOP3.LUT R38, R38, 0x2000000, RZ, 0xfc, !PT ;  /* 0x0200000026261812 */ /* 0x000fe200078efcff */
[----:B------:R-:W-:Y:S01]  /*f3810*/  UMOV UR48, UR41 ;  /* 0x0000002900307c82 */ /* 0x000fe20008000000 */
[----:B------:R-:W-:Y:S01]  /*f3820*/  UMOV UR34, UR40 ;  /* 0x0000002800227c82 */ /* 0x000fe20008000000 */
[----:B------:R-:W-:Y:S01]  /*f3830*/  ULDC.64 UR40, c[0x0][0x228] ;  /* 0x00008a0000287ab9 */ /* 0x000fe20000000a00 */
[----:B------:R-:W-:-:S02]  /*f3840*/  @P0 LOP3.LUT R2, R2, 0x2000, RZ, 0xfc, !PT ;  /* 0x0000200002020812 */ /* 0x000fc400078efcff */
[----:B------:R-:W-:Y:S02]  /*f3850*/  ISETP.LT.AND P0, PT, R54, UR40, !P5 ;  /* 0x0000002836007c0c */ /* 0x000fe4000ef01270 */
[----:B------:R-:W-:Y:S01]  /*f3860*/  LOP3.LUT R38, R38, 0xfeffffff, RZ, 0xc0, !PT ;  /* 0xfeffffff26267812 */ /* 0x000fe200078ec0ff */
[----:B------:R-:W-:Y:S01]  /*f3870*/  UMOV UR36, UR14 ;  /* 0x0000000e00247c82 */ /* 0x000fe20008000000 */
[----:B------:R-:W-:Y:S01]  /*f3880*/  UMOV UR14, UR12 ;  /* 0x0000000c000e7c82 */ /* 0x000fe20008000000 */
[----:B------:R-:W-:Y:S01]  /*f3890*/  UMOV UR30, UR43 ;  /* 0x0000002b001e7c82 */ /* 0x000fe20008000000 */
[----:B------:R-:W-:Y:S01]  /*f38a0*/  UMOV UR12, UR42 ;  /* 0x0000002a000c7c82 */ /* 0x000fe20008000000 */
[----:B------:R-:W-:Y:S01]  /*f38b0*/  @P3 LOP3.LUT R38, R38, 0x1000000, RZ, 0xfc, !PT ;  /* 0x0100000026263812 */ /* 0x000fe200078efcff */
[----:B------:R-:W-:Y:S02]  /*f38c0*/  ULDC.64 UR42, c[0x0][0x228] ;  /* 0x00008a00002a7ab9 */ /* 0x000fe40000000a00 */
[----:B------:R-:W-:-:S02]  /*f38d0*/  ISETP.LT.AND P3, PT, R48, UR42, !P6 ;  /* 0x0000002a30007c0c */ /* 0x000fc4000f761270 */
[----:B------:R-:W-:Y:S01]  /*f38e0*/  LOP3.LUT R38, R38, 0xff7fffff, RZ, 0xc0, !PT ;  /* 0xff7fffff26267812 */ /* 0x000fe200078ec0ff */
[----:B------:R-:W-:Y:S01]  /*f38f0*/  UMOV UR24, UR60 ;  /* 0x0000003c00187c82 */ /* 0x000fe20008000000 */
[----:B------:R-:W-:Y:S01]  /*f3900*/  UMOV UR60, UR45 ;  /* 0x0000002d003c7c82 */ /* 0x000fe20008000000 */
[----:B------:R-:W-:Y:S01]  /*f3910*/  UMOV UR26, UR44 ;  /* 0x0000002c001a7c82 */ /* 0x000fe20008000000 */
[----:B------:R-:W-:Y:S01]  /*f3920*/  @P0 LOP3.LUT R38, R38, 0x800000, RZ, 0xfc, !PT ;  /* 0x0080000026260812 */ /* 0x000fe200078efcff */
[----:B------:R-:W-:Y:S02]  /*f3930*/  ULDC.64 UR44, c[0x0][0x228] ;  /* 0x00008a00002c7ab9 */ /* 0x000fe40000000a00 */
[----:B------:R-:W-:Y:S02]  /*f3940*/  ISETP.LT.AND P0, PT, R54, UR44, !P6 ;  /* 0x0000002c36007c0c */ /* 0x000fe4000f701270 */
[----:B------:R-:W-:Y:S02]  /*f3950*/  LOP3.LUT R38, R38, 0xffbfffff, RZ, 0xc0, !PT ;  /* 0xffbfffff26267812 */ /* 0x000fe400078ec0ff */
[----:B------:R-:W-:Y:S01]  /*f3960*/  LOP3.LUT P2, RZ, R6, 0x10000000, RZ, 0xc0, !PT ;  /* 0x1000000006ff7812 */ /* 0x000fe2000784c0ff */
[----:B------:R-:W-:Y:S01]  /*f3970*/  UMOV UR20, UR6 ;  /* 0x0000000600147c82 */ /* 0x000fe20008000000 */
[----:B------:R-:W-:Y:S01]  /*f3980*/  ULDC UR6, c[0x0][0x228] ;  /* 0x00008a0000067ab9 */ /* 0x000fe20000000800 */
[----:B------:R-:W-:Y:S01]  /*f3990*/  @P3 LOP3.LUT R38, R38, 0x400000, RZ, 0xfc, !PT ;  /* 0x0040000026263812 */ /* 0x000fe200078efcff */
[----:B------:R-:W-:Y:S01]  /*f39a0*/  UMOV UR22, UR4 ;  /* 0x0000000400167c82 */ /* 0x000fe20008000000 */
[----:B------:R-:W-:Y:S01]  /*f39b0*/  ULDC UR4, c[0x0][0x228] ;  /* 0x00008a0000047ab9 */ /* 0x000fe20000000800 */
[----:B------:R-:W-:-:S02]  /*f39c0*/  LOP3.LUT P1, RZ, R6, 0x4000000, RZ, 0xc0, !PT ;  /* 0x0400000006ff7812 */ /* 0x000fc4000782c0ff */
[----:B------:R-:W-:Y:S02]  /*f39d0*/  LOP3.LUT R38, R38, 0xffefffff, RZ, 0xc0, !PT ;  /* 0xffefffff26267812 */ /* 0x000fe400078ec0ff */
[C---:B------:R-:W-:Y:S02]  /*f39e0*/  LOP3.LUT P4, RZ, R6.reuse, 0x2000000, RZ, 0xc0, !PT ;  /* 0x0200000006ff7812 */ /* 0x040fe4000788c0ff */
[----:B------:R-:W-:Y:S02]  /*f39f0*/  LOP3.LUT P5, RZ, R6, 0x800000, RZ, 0xc0, !PT ;  /* 0x0080000006ff7812 */ /* 0x000fe400078ac0ff */
[----:B------:R-:W-:Y:S02]  /*f3a00*/  LOP3.LUT R39, R39, 0x7fffffff, RZ, 0xc0, !PT ;  /* 0x7fffffff27277812 */ /* 0x000fe400078ec0ff */
[----:B------:R-:W-:Y:S02]  /*f3a10*/  @P0 LOP3.LUT R38, R38, 0x100000, RZ, 0xfc, !PT ;  /* 0x0010000026260812 */ /* 0x000fe400078efcff */
[----:B------:R-:W-:-:S02]  /*f3a20*/  ISETP.LT.AND P0, PT, R48, UR6, !P2 ;  /* 0x0000000630007c0c */ /* 0x000fc4000d701270 */
[----:B------:R-:W-:Y:S01]  /*f3a30*/  ISETP.LT.AND P2, PT, R54, UR4, !P2 ;  /* 0x0000000436007c0c */ /* 0x000fe2000d741270 */
[----:B------:R-:W-:Y:S01]  /*f3a40*/  ULDC UR6, c[0x0][0x228] ;  /* 0x00008a0000067ab9 */ /* 0x000fe20000000800 */
[----:B------:R-:W-:Y:S01]  /*f3a50*/  LOP3.LUT R38, R38, 0xffdfffff, RZ, 0xc0, !PT ;  /* 0xffdfffff26267812 */ /* 0x000fe200078ec0ff */
[----:B------:R-:W-:Y:S01]  /*f3a60*/  ULDC UR4, c[0x0][0x228] ;  /* 0x00008a0000047ab9 */ /* 0x000fe20000000800 */
[----:B------:R-:W-:Y:S01]  /*f3a70*/  LOP3.LUT R41, R41, 0x7fffffff, RZ, 0xc0, !PT ;  /* 0x7fffffff29297812 */ /* 0x000fe200078ec0ff */
[----:B------:R-:W-:Y:S01]  /*f3a80*/  STL [R1+0x46b0], R37 ;  /* 0x0046b02501007387 */ /* 0x000fe20000100800 */
[C---:B------:R-:W-:Y:S02]  /*f3a90*/  LOP3.LUT P6, RZ, R6.reuse, 0x1000000, RZ, 0xc0, !PT ;  /* 0x0100000006ff7812 */ /* 0x040fe400078cc0ff */
[----:B------:R-:W-:Y:S01]  /*f3aa0*/  LOP3.LUT P3, RZ, R6, 0x400000, RZ, 0xc0, !PT ;  /* 0x0040000006ff7812 */ /* 0x000fe2000786c0ff */
[----:B------:R-:W2:Y:S04]  /*f3ab0*/  LDL.LU R53, [R1+0x1430] ;  /* 0x0014300001357983 */ /* 0x000ea80000300800 */
[----:B------:R-:W2:Y:S04]  /*f3ac0*/  LDL.LU R52, [R1+0x1434] ;  /* 0x0014340001347983 */ /* 0x000ea80000300800 */
[----:B------:R-:W3:Y:S04]  /*f3ad0*/  LDL.LU R50, [R1+0x1438] ;  /* 0x0014380001327983 */ /* 0x000ee80000300800 */
[----:B------:R-:W3:Y:S01]  /*f3ae0*/  LDL.LU R49, [R1+0x143c] ;  /* 0x00143c0001317983 */ /* 0x000ee20000300800 */
[----:B------:R-:W-:-:S02]  /*f3af0*/  @P0 LOP3.LUT R38, R38, 0x200000, RZ, 0xfc, !PT ;  /* 0x0020000026260812 */ /* 0x000fc400078efcff */
[----:B------:R-:W-:Y:S02]  /*f3b00*/  LOP3.LUT P0, RZ, R2, 0x2000, RZ, 0xc0, !PT ;  /* 0x0000200002ff7812 */ /* 0x000fe4000780c0ff */
[----:B------:R-:W-:Y:S02]  /*f3b10*/  LOP3.LUT R43, R43, 0x7fffffff, RZ, 0xc0, !PT ;  /* 0x7fffffff2b2b7812 */ /* 0x000fe400078ec0ff */
[----:B------:R-:W-:Y:S02]  /*f3b20*/  R2UR UR46, R12 ;  /* 0x000000000c2e72ca */ /* 0x000fe400000e0000 */
[----:B------:R-:W-:Y:S02]  /*f3b30*/  LOP3.LUT R38, R38, 0xfff7ffff, RZ, 0xc0, !PT ;  /* 0xfff7ffff26267812 */ /* 0x000fe400078ec0ff */
[----:B------:R-:W-:Y:S01]  /*f3b40*/  R2UR UR47, R13 ;  /* 0x000000000d2f72ca */ /* 0x000fe200000e0000 */
[----:B------:R-:W-:Y:S01]  /*f3b50*/  UMOV UR38, UR28 ;  /* 0x0000001c00267c82 */ /* 0x000fe20008000000 */
[----:B------:R-:W-:Y:S01]  /*f3b60*/  UMOV UR42, UR18 ;  /* 0x00000012002a7c82 */ /* 0x000fe20008000000 */
[----:B------:R-:W-:-:S02]  /*f3b70*/  @P2 LOP3.LUT R38, R38, 0x80000, RZ, 0xfc, !PT ;  /* 0x0008000026262812 */ /* 0x000fc400078efcff */
[----:B------:R-:W-:Y:S02]  /*f3b80*/  ISETP.LT.AND P2, PT, R48, UR6, !P0 ;  /* 0x0000000630007c0c */ /* 0x000fe4000c741270 */
[----:B------:R-:W-:Y:S01]  /*f3b90*/  LOP3.LUT R2, R2, 0xffffefff, RZ, 0xc0, !PT ;  /* 0xffffefff02027812 */ /* 0x000fe200078ec0ff */
[----:B------:R0:W-:Y:S01]  /*f3ba0*/  STL [R1+0x45ec], R40 ;  /* 0x0045ec2801007387 */ /* 0x0001e20000100800 */
[----:B------:R-:W-:Y:S02]  /*f3bb0*/  LOP3.LUT R38, R38, 0xfffbffff, RZ, 0xc0, !PT ;  /* 0xfffbffff26267812 */ /* 0x000fe400078ec0ff */
[----:B------:R-:W-:Y:S01]  /*f3bc0*/  ISETP.LT.AND P0, PT, R54, UR4, !P0 ;  /* 0x0000000436007c0c */ /* 0x000fe2000c701270 */
[----:B------:R-:W-:Y:S01]  /*f3bd0*/  ULDC UR6, c[0x0][0x228] ;  /* 0x00008a0000067ab9 */ /* 0x000fe20000000800 */
[----:B------:R-:W-:Y:S01]  /*f3be0*/  ULDC UR4, c[0x0][0x228] ;  /* 0x00008a0000047ab9 */ /* 0x000fe20000000800 */
[----:B------:R-:W-:Y:S01]  /*f3bf0*/  ULDC UR44, c[0x0][0x228] ;  /* 0x00008a00002c7ab9 */ /* 0x000fe20000000800 */
[----:B--2---:R-:W-:-:S03]  /*f3c00*/  F2FP.SATFINITE.E5M2.F32.PACK_AB_MERGE_C R52, R52, R53, RZ ;  /* 0x000000353434723e */ /* 0x004fc600048060ff */
[----:B------:R-:W-:Y:S02]  /*f3c10*/  @P2 LOP3.LUT R38, R38, 0x40000, RZ, 0xfc, !PT ;  /* 0x0004000026262812 */ /* 0x000fe400078efcff */
[----:B------:R-:W-:Y:S02]  /*f3c20*/  LOP3.LUT P2, RZ, R6, 0x200000, RZ, 0xc0, !PT ;  /* 0x0020000006ff7812 */ /* 0x000fe4000784c0ff */
[----:B---3--:R-:W-:Y:S01]  /*f3c30*/  F2FP.SATFINITE.E5M2.F32.PACK_AB_MERGE_C R50, R49, R50, RZ ;  /* 0x000000323132723e */ /* 0x008fe200048060ff */
[----:B------:R-:W-:Y:S01]  /*f3c40*/  UMOV UR28, UR8 ;  /* 0x00000008001c7c82 */ /* 0x000fe20008000000 */
[----:B------:R-:W-:Y:S01]  /*f3c50*/  LOP3.LUT R38, R38, 0xfffdffff, RZ, 0xc0, !PT ;  /* 0xfffdffff26267812 */ /* 0x000fe200078ec0ff */
[----:B------:R-:W-:Y:S01]  /*f3c60*/  STL [R1+0x47d4], R51 ;  /* 0x0047d43301007387 */ /* 0x000fe20000100800 */
[----:B------:R-:W-:Y:S01]  /*f3c70*/  ULDC UR8, c[0x0][0x228] ;  /* 0x00008a0000087ab9 */ /* 0x000fe20000000800 */
[----:B------:R-:W-:Y:S01]  /*f3c80*/  ULDC UR18, c[0x0][0x228] ;  /* 0x00008a0000127ab9 */ /* 0x000fe20000000800 */
[----:B------:R-:W-:-:S05]  /*f3c90*/  @P0 LOP3.LUT R38, R38, 0x20000, RZ, 0xfc, !PT ;  /* 0x0002000026260812 */ /* 0x000fca00078efcff */
[----:B------:R-:W-:Y:S02]  /*f3ca0*/  @P2 LOP3.LUT R2, R2, 0x1000, RZ, 0xfc, !PT ;  /* 0x0000100002022812 */ /* 0x000fe400078efcff */
[----:B------:R-:W-:Y:S02]  /*f3cb0*/  ISETP.LT.AND P2, PT, R48, UR6, !P1 ;  /* 0x0000000630007c0c */ /* 0x000fe4000cf41270 */
[----:B------:R-:W-:Y:S02]  /*f3cc0*/  ISETP.LT.AND P1, PT, R54, UR4, !P1 ;  /* 0x0000000436007c0c */ /* 0x000fe4000cf21270 */
[----:B------:R-:W-:Y:S01]  /*f3cd0*/  LOP3.LUT R38, R38, 0xfffeffff, RZ, 0xc0, !PT ;  /* 0xfffeffff26267812 */ /* 0x000fe200078ec0ff */
[----:B------:R-:W-:Y:S01]  /*f3ce0*/  ULDC UR6, c[0x0][0x228] ;  /* 0x00008a0000067ab9 */ /* 0x000fe20000000800 */
[----:B------:R-:W-:-:S07]  /*f3cf0*/  ULDC UR4, c[0x0][0x228] ;  /* 0x00008a0000047ab9 */ /* 0x000fce0000000800 */
[----:B------:R-:W-:Y:S02]  /*f3d00*/  @P2 LOP3.LUT R38, R38, 0x10000, RZ, 0xfc, !PT ;  /* 0x0001000026262812 */ /* 0x000fe400078efcff */
[----:B------:R-:W-:Y:S01]  /*f3d10*/  ISETP.LT.AND P2, PT, R48, UR6, !P4 ;  /* 0x0000000630007c0c */ /* 0x000fe2000e741270 */
[----:B------:R-:W-:Y:S01]  /*f3d20*/  ULDC UR6, c[0x0][0x228] ;  /* 0x00008a0000067ab9 */ /* 0x000fe20000000800 */
[----:B------:R-:W-:-:S04]  /*f3d30*/  LOP3.LUT R38, R38, 0xffff7fff, RZ, 0xc0, !PT ;  /* 0xffff7fff26267812 */ /* 0x000fc800078ec0ff */
[----:B------:R-:W-:-:S04]  /*f3d40*/  @P1 LOP3.LUT R38, R38, 0x8000, RZ, 0xfc, !PT ;  /* 0x0000800026261812 */ /* 0x000fc800078efcff */
[----:B------:R-:W-:-:S04]  /*f3d50*/  LOP3.LUT R38, R38, 0xffffbfff, RZ, 0xc0, !PT ;  /* 0xffffbfff26267812 */ /* 0x000fc800078ec0ff */
[----:B------:R-:W-:Y:S02]  /*f3d60*/  @P2 LOP3.LUT R38, R38, 0x4000, RZ, 0xfc, !PT ;  /* 0x0000400026262812 */ /* 0x000fe400078efcff */
[----:B------:R-:W-:Y:S01]  /*f3d70*/  ISETP.LT.AND P2, PT, R54, UR4, !P4 ;  /* 0x0000000436007c0c */ /* 0x000fe2000e741270 */
[----:B------:R-:W-:Y:S01]  /*f3d80*/  ULDC UR4, c[0x0][0x228] ;  /* 0x00008a0000047ab9 */ /* 0x000fe20000000800 */
[----:B------:R-:W-:-:S11]  /*f3d90*/  LOP3.LUT R38, R38, 0xffffdfff, RZ, 0xc0, !PT ;  /* 0xffffdfff26267812 */ /* 0x000fd600078ec0ff */
        /* <DEDUP_REMOVED lines=17> */
[----:B------:R-:W-:Y:S02]  /*f3eb0*/  ISETP.LT.AND P2, PT, R48, UR6, !P3 ;  /* 0x0000000630007c0c */ /* 0x000fe4000df41270 */
[----:B------:R-:W-:Y:S01]  /*f3ec0*/  ISETP.LT.AND P3, PT, R54, UR4, !P3 ;  /* 0x0000000436007c0c */ /* 0x000fe2000df61270 */
[----:B------:R-:W-:Y:S01]  /*f3ed0*/  ULDC UR6, c[0x0][0x228] ;  /* 0x00008a0000067ab9 */ /* 0x000fe20000000800 */
[----:B------:R-:W-:Y:S01]  /*f3ee0*/  LOP3.LUT R38, R38, 0xfffffeff, RZ, 0xc0, !PT ;  /* 0xfffffeff26267812 */ /* 0x000fe200078ec0ff */
[----:B------:R-:W-:-:S08]  /*f3ef0*/  ULDC UR4, c[0x0][0x228] ;  /* 0x00008a0000047ab9 */ /* 0x000fd00000000800 */
[----:B------:R-:W-:-:S04]  /*f3f00*/  @P2 LOP3.LUT R38, R38, 0x100, RZ, 0xfc, !PT ;  /* 0x0000010026262812 */ /* 0x000fc800078efcff */
[----:B------:R-:W-:-:S04]  /*f3f10*/  LOP3.LUT R38, R38, 0xffffff7f, RZ, 0xc0, !PT ;  /* 0xffffff7f26267812 */ /* 0x000fc800078ec0ff */
[----:B------:R-:W-:Y:S02]  /*f3f20*/  @P3 LOP3.LUT R38, R38, 0x80, RZ, 0xfc, !PT ;  /* 0x0000008026263812 */ /* 0x000fe400078efcff */
[----:B------:R-:W-:Y:S02]  /*f3f30*/  LOP3.LUT P3, RZ, R6, 0x8000, RZ, 0xc0, !PT ;  /* 0x0000800006ff7812 */ /* 0x000fe4000786c0ff */
[C---:B------:R-:W-:Y:S02]  /*f3f40*/  LOP3.LUT P2, RZ, R2.reuse, 0x1000, RZ, 0xc0, !PT ;  /* 0x0000100002ff7812 */ /* 0x040fe4000784c0ff */
[----:B------:R-:W-:Y:S02]  /*f3f50*/  LOP3.LUT R2, R2, 0xfffff7ff, RZ, 0xc0, !PT ;  /* 0xfffff7ff02027812 */ /* 0x000fe400078ec0ff */
[----:B------:R-:W-:-:S07]  /*f3f60*/  LOP3.LUT R38, R38, 0xffffffbf, RZ, 0xc0, !PT ;  /* 0xffffffbf26267812 */ /* 0x000fce00078ec0ff */
[----:B------:R-:W-:Y:S02]  /*f3f70*/  @P3 LOP3.LUT R2, R2, 0x800, RZ, 0xfc, !PT ;  /* 0x0000080002023812 */ /* 0x000fe400078efcff */
[----:B------:R-:W-:Y:S02]  /*f3f80*/  ISETP.LT.AND P3, PT, R48, UR6, !P2 ;  /* 0x0000000630007c0c */ /* 0x000fe4000d761270 */
[----:B------:R-:W-:Y:S02]  /*f3f90*/  ISETP.LT.AND P2, PT, R54, UR4, !P2 ;  /* 0x0000000436007c0c */ /* 0x000fe4000d741270 */
[----:B------:R-:W-:Y:S01]  /*f3fa0*/  LOP3.LUT P0, RZ, R6, 0x100000, RZ, 0xc0, !PT ;  /* 0x0010000006ff7812 */ /* 0x000fe2000780c0ff */
[----:B------:R-:W-:Y:S01]  /*f3fb0*/  ULDC UR6, c[0x0][0x228] ;  /* 0x00008a0000067ab9 */ /* 0x000fe20000000800 */
[----:B------:R-:W-:-:S07]  /*f3fc0*/  ULDC UR4, c[0x0][0x228] ;  /* 0x00008a0000047ab9 */ /* 0x000fce0000000800 */
[----:B------:R-:W-:Y:S02]  /*f3fd0*/  @P3 LOP3.LUT R38, R38, 0x40, RZ, 0xfc, !PT ;  /* 0x0000004026263812 */ /* 0x000fe400078efcff */
[----:B------:R-:W-:Y:S02]  /*f3fe0*/  ISETP.LT.AND P3, PT, R48, UR6, !P0 ;  /* 0x0000000630007c0c */ /* 0x000fe4000c761270 */
[----:B------:R-:W-:Y:S02]  /*f3ff0*/  LOP3.LUT R38, R38, 0xffffffdf, RZ, 0xc0, !PT ;  /* 0xffffffdf26267812 */ /* 0x000fe400078ec0ff */
[----:B------:R-:W-:Y:S02]  /*f4000*/  ISETP.LT.AND P0, PT, R54, UR4, !P0 ;  /* 0x0000000436007c0c */ /* 0x000fe4000c701270 */
[----:B------:R-:W-:Y:S01]  /*f4010*/  LOP3.LUT P1, RZ, R6, 0x80000, RZ, 0xc0, !PT ;  /* 0x0008000006ff7812 */ /* 0x000fe2000782c0ff */
[----:B------:R-:W-:Y:S01]  /*f4020*/  ULDC UR6, c[0x0][0x228] ;  /* 0x00008a0000067ab9 */ /* 0x000fe20000000800 */
[----:B------:R-:W-:Y:S01]  /*f4030*/  @P2 LOP3.LUT R38, R38, 0x20, RZ, 0xfc, !PT ;  /* 0x0000002026262812 */ /* 0x000fe200078efcff */
[----:B------:R-:W-:-:S03]  /*f4040*/  ULDC UR4, c[0x0][0x228] ;  /* 0x00008a0000047ab9 */ /* 0x000fc60000000800 */
[----:B------:R-:W-:-:S04]  /*f4050*/  LOP3.LUT R38, R38, 0xffffffef, RZ, 0xc0, !PT ;  /* 0xffffffef26267812 */ /* 0x000fc800078ec0ff */
        /* <DEDUP_REMOVED lines=11> */
[----:B------:R-:W-:Y:S01]  /*f4110*/  LOP3.LUT P6, RZ, R6, 0x20000, RZ, 0xc0, !PT ;  /* 0x0002000006ff7812 */ /* 0x000fe200078cc0ff */
[----:B------:R-:W-:Y:S01]  /*f4120*/  ULDC UR6, c[0x0][0x228] ;  /* 0x00008a0000067ab9 */ /* 0x000fe20000000800 */
[----:B------:R-:W-:-:S04]  /*f4130*/  LOP3.LUT R38, R38, 0xfffffffd, RZ, 0xc0, !PT ;  /* 0xfffffffd26267812 */ /* 0x000fc800078ec0ff */
[----:B------:R-:W-:-:S04]  /*f4140*/  @P1 LOP3.LUT R38, R38, 0x2, RZ, 0xfc, !PT ;  /* 0x0000000226261812 */ /* 0x000fc800078efcff */
[----:B------:R-:W-:-:S04]  /*f4150*/  LOP3.LUT R38, R38, 0xfffffffe, RZ, 0xc0, !PT ;  /* 0xfffffffe26267812 */ /* 0x000fc800078ec0ff */
[----:B------:R-:W-:Y:S02]  /*f4160*/  @P3 LOP3.LUT R38, R38, 0x1, RZ, 0xfc, !PT ;  /* 0x0000000126263812 */ /* 0x000fe400078efcff */
[----:B------:R-:W-:Y:S01]  /*f4170*/  ISETP.LT.AND P3, PT, R54, UR4, !P4 ;  /* 0x0000000436007c0c */ /* 0x000fe2000e761270 */
[----:B------:R-:W-:-:S12]  /*f4180*/  ULDC UR4, c[0x0][0x228] ;  /* 0x00008a0000047ab9 */ /* 0x000fd80000000800 */
[----:B------:R-:W-:Y:S02]  /*f4190*/  @P3 LOP3.LUT R39, R39, 0x80000000, RZ, 0xfc, !PT ;  /* 0x8000000027273812 */ /* 0x000fe400078efcff */
[----:B------:R-:W-:Y:S02]  /*f41a0*/  ISETP.LT.AND P3, PT, R48, UR6, !P6 ;  /* 0x0000000630007c0c */ /* 0x000fe4000f761270 */
[----:B------:R-:W-:Y:S01]  /*f41b0*/  LOP3.LUT P5, RZ, R6, 0x10000, RZ, 0xc0, !PT ;  /* 0x0001000006ff7812 */ /* 0x000fe200078ac0ff */
[----:B------:R-:W-:Y:S01]  /*f41c0*/  ULDC UR6, c[0x0][0x228] ;  /* 0x00008a0000067ab9 */ /* 0x000fe20000000800 */
[----:B------:R-:W-:-:S09]  /*f41d0*/  LOP3.LUT R39, R39, 0xbfffffff, RZ, 0xc0, !PT ;  /* 0xbfffffff27277812 */ /* 0x000fd200078ec0ff */
        /* <DEDUP_REMOVED lines=10> */
[----:B------:R-:W-:Y:S02]  /*f4280*/  @P3 LOP3.LUT R39, R39, 0x10000000, RZ, 0xfc, !PT ;  /* 0x1000000027273812 */ /* 0x000fe400078efcff */
[----:B------:R-:W-:Y:S02]  /*f4290*/  LOP3.LUT P3, RZ, R2, 0x800, RZ, 0xc0, !PT ;  /* 0x0000080002ff7812 */ /* 0x000fe4000786c0ff */
[----:B------:R-:W-:-:S04]  /*f42a0*/  LOP3.LUT R39, R39, 0xf7ffffff, RZ, 0xc0, !PT ;  /* 0xf7ffffff27277812 */ /* 0x000fc800078ec0ff */
[----:B------:R-:W-:Y:S02]  /*f42b0*/  @P5 LOP3.LUT R39, R39, 0x8000000, RZ, 0xfc, !PT ;  /* 0x0800000027275812 */ /* 0x000fe400078efcff */
[----:B------:R-:W-:Y:S02]  /*f42c0*/  ISETP.LT.AND P5, PT, R48, UR6, !P3 ;  /* 0x0000000630007c0c */ /* 0x000fe4000dfa1270 */
[----:B------:R-:W-:Y:S01]  /*f42d0*/  LOP3.LUT P2, RZ, R6, 0x4000, RZ, 0xc0, !PT ;  /* 0x0000400006ff7812 */ /* 0x000fe2000784c0ff */
[----:B------:R-:W-:Y:S01]  /*f42e0*/  ULDC UR6, c[0x0][0x228] ;  /* 0x00008a0000067ab9 */ /* 0x000fe20000000800 */
[----:B------:R-:W-:-:S09]  /*f42f0*/  LOP3.LUT R39, R39, 0xfbffffff, RZ, 0xc0, !PT ;  /* 0xfbffffff27277812 */ /* 0x000fd200078ec0ff */
[----:B------:R-:W-:Y:S02]  /*f4300*/  @P5 LOP3.LUT R39, R39, 0x4000000, RZ, 0xfc, !PT ;  /* 0x0400000027275812 */ /* 0x000fe400078efcff */
[----:B------:R-:W-:Y:S02]  /*f4310*/  ISETP.LT.AND P5, PT, R54, UR4, !P3 ;  /* 0x0000000436007c0c */ /* 0x000fe4000dfa1270 */
[----:B------:R-:W-:Y:S02]  /*f4320*/  LOP3.LUT P3, RZ, R6, 0x200, RZ, 0xc0, !PT ;  /* 0x0000020006ff7812 */ /* 0x000fe4000786c0ff */
[----:B------:R-:W-:Y:S02]  /*f4330*/  LOP3.LUT R2, R2, 0xfffffbff, RZ, 0xc0, !PT ;  /* 0xfffffbff02027812 */ /* 0x000fe400078ec0ff */
[----:B------:R-:W-:Y:S01]  /*f4340*/  LOP3.LUT R39, R39, 0xfdffffff, RZ, 0xc0, !PT ;  /* 0xfdffffff27277812 */ /* 0x000fe200078ec0ff */
[----:B------:R-:W-:-:S06]  /*f4350*/  ULDC UR4, c[0x0][0x228] ;  /* 0x00008a0000047ab9 */ /* 0x000fcc0000000800 */
[----:B------:R-:W-:Y:S02]  /*f4360*/  @P5 LOP3.LUT R39, R39, 0x2000000, RZ, 0xfc, !PT ;  /* 0x0200000027275812 */ /* 0x000fe400078efcff */
[----:B------:R-:W-:Y:S02]  /*f4370*/  ISETP.LT.AND P5, PT, R48, UR6, !P2 ;  /* 0x0000000630007c0c */ /* 0x000fe4000d7a1270 */
[----:B------:R-:W-:Y:S02]  /*f4380*/  @P3 LOP3.LUT R2, R2, 0x400, RZ, 0xfc, !PT ;  /* 0x0000040002023812 */ /* 0x000fe400078efcff */
[----:B------:R-:W-:Y:S02]  /*f4390*/  ISETP.LT.AND P3, PT, R54, UR4, !P2 ;  /* 0x0000000436007c0c */ /* 0x000fe4000d761270 */
[----:B------:R-:W-:Y:S02]  /*f43a0*/  LOP3.LUT R39, R39, 0xfeffffff, RZ, 0xc0, !PT ;  /* 0xfeffffff27277812 */ /* 0x000fe400078ec0ff */
[----:B------:R-:W-:Y:S01]  /*f43b0*/  LOP3.LUT P0, RZ, R6, 0x2000, RZ, 0xc0, !PT ;  /* 0x0000200006ff7812 */ /* 0x000fe2000780c0ff */
[----:B------:R-:W-:Y:S01]  /*f43c0*/  ULDC UR6, c[0x0][0x228] ;  /* 0x00008a0000067ab9 */ /* 0x000fe20000000800 */
[----:B------:R-:W-:-:S03]  /*f43d0*/  ULDC UR4, c[0x0][0x228] ;  /* 0x00008a0000047ab9 */ /* 0x000fc60000000800 */
[----:B------:R-:W-:Y:S02]  /*f43e0*/  @P5 LOP3.LUT R39, R39, 0x1000000, RZ, 0xfc, !PT ;  /* 0x0100000027275812 */ /* 0x000fe400078efcff */
[----:B------:R-:W-:Y:S02]  /*f43f0*/  ISETP.LT.AND P5, PT, R48, UR6, !P0 ;  /* 0x0000000630007c0c */ /* 0x000fe4000c7a1270 */
[----:B------:R-:W-:Y:S01]  /*f4400*/  LOP3.LUT P1, RZ, R6, 0x1000, RZ, 0xc0, !PT ;  /* 0x0000100006ff7812 */ /* 0x000fe2000782c0ff */
[----:B------:R-:W-:Y:S01]  /*f4410*/  ULDC UR6, c[0x0][0x228] ;  /* 0x00008a0000067ab9 */ /* 0x000fe20000000800 */
[----:B------:R-:W-:-:S04]  /*f4420*/  LOP3.LUT R39, R39, 0xff7fffff, RZ, 0xc0, !PT ;  /* 0xff7fffff27277812 */ /* 0x000fc800078ec0ff */
[----:B------:R-:W-:Y:S02]  /*f4430*/  @P3 LOP3.LUT R39, R39, 0x800000, RZ, 0xfc, !PT ;  /* 0x0080000027273812 */ /* 0x000fe400078efcff */
[----:B------:R-:W-:Y:S01]  /*f4440*/  ISETP.LT.AND P3, PT, R54, UR4, !P0 ;  /* 0x0000000436007c0c */ /* 0x000fe2000c761270 */
[----:B------:R-:W-:Y:S01]  /*f4450*/  ULDC UR4, c[0x0][0x228] ;  /* 0x00008a0000047ab9 */ /* 0x000fe20000000800 */
[----:B------:R-:W-:-:S04]  /*f4460*/  LOP3.LUT R39, R39, 0xffbfffff, RZ, 0xc0, !PT ;  /* 0xffbfffff27277812 */ /* 0x000fc800078ec0ff */
        /* <DEDUP_REMOVED lines=18> */
[----:B------:R-:W-:-:S04]  /*f4590*/  @P5 LOP3.LUT R39, R39, 0x40000, RZ, 0xfc, !PT ;  /* 0x0004000027275812 */ /* 0x000fc800078efcff */
[----:B------:R-:W-:-:S04]  /*f45a0*/  LOP3.LUT R39, R39, 0xfffdffff, RZ, 0xc0, !PT ;  /* 0xfffdffff27277812 */ /* 0x000fc800078ec0ff */
        /* <DEDUP_REMOVED lines=15> */
[----:B------:R-:W-:Y:S01]  /*f46a0*/  LOP3.LUT P2, RZ, R6, 0x100, RZ, 0xc0, !PT ;  /* 0x0000010006ff7812 */ /* 0x000fe2000784c0ff */
[----:B------:R-:W-:-:S10]  /*f46b0*/  ULDC UR6, c[0x0][0x228] ;  /* 0x00008a0000067ab9 */ /* 0x000fd40000000800 */
[----:B------:R-:W-:Y:S02]  /*f46c0*/  @P6 LOP3.LUT R39, R39, 0x4000, RZ, 0xfc, !PT ;  /* 0x0000400027276812 */ /* 0x000fe400078efcff */
[----:B------:R-:W-:Y:S01]  /*f46d0*/  ISETP.LT.AND P6, PT, R54, UR4, !P3 ;  /* 0x0000000436007c0c */ /* 0x000fe2000dfc1270 */
[----:B------:R-:W-:Y:S01]  /*f46e0*/  ULDC UR4, c[0x0][0x228] ;  /* 0x00008a0000047ab9 */ /* 0x000fe20000000800 */
[----:B------:R-:W-:-:S11]  /*f46f0*/  LOP3.LUT R39, R39, 0xffffdfff, RZ, 0xc0, !PT ;  /* 0xffffdfff27277812 */ /* 0x000fd600078ec0ff */
        /* <DEDUP_REMOVED lines=47> */
[----:B------:R-:W-:Y:S02]  /*f49f0*/  ISETP.LT.AND P6, PT, R54, UR4, !P6 ;  /* 0x0000000436007c0c */ /* 0x000fe4000f7c1270 */
[----:B------:R-:W-:Y:S02]  /*f4a00*/  LOP3.LUT P3, RZ, R6, 0x4, RZ, 0xc0, !PT ;  /* 0x0000000406ff7812 */ /* 0x000fe4000786c0ff */
[----:B------:R-:W-:Y:S01]  /*f4a10*/  LOP3.LUT R39, R39, 0xfffffffb, RZ, 0xc0, !PT ;  /* 0xfffffffb27277812 */ /* 0x000fe200078ec0ff */
[----:B------:R-:W-:Y:S01]  /*f4a20*/  ULDC UR6, c[0x0][0x228] ;  /* 0x00008a0000067ab9 */ /* 0x000fe20000000800 */
[----:B------:R-:W-:-:S05]  /*f4a30*/  ULDC UR4, c[0x0][0x228] ;  /* 0x00008a0000047ab9 */ /* 0x000fca0000000800 */
[----:B------:R-:W-:-:S04]  /*f4a40*/  @P4 LOP3.LUT R39, R39, 0x4, RZ, 0xfc, !PT ;  /* 0x0000000427274812 */ /* 0x000fc800078efcff */
[----:B------:R-:W-:-:S04]  /*f4a50*/  LOP3.LUT R39, R39, 0xfffffffd, RZ, 0xc0, !PT ;  /* 0xfffffffd27277812 */ /* 0x000fc800078ec0ff */
[----:B------:R-:W-:Y:S02]  /*f4a60*/  @P6 LOP3.LUT R39, R39, 0x2, RZ, 0xfc, !PT ;  /* 0x0000000227276812 */ /* 0x000fe400078efcff */
[----:B------:R-:W-:Y:S02]  /*f4a70*/  ISETP.LT.AND P6, PT, R48, UR6, !P3 ;  /* 0x0000000630007c0c */ /* 0x000fe4000dfc1270 */
[----:B------:R-:W-:Y:S01]  /*f4a80*/  LOP3.LUT P2, RZ, R6, 0x2, RZ, 0xc0, !PT ;  /* 0x0000000206ff7812 */ /* 0x000fe2000784c0ff */
[----:B------:R-:W-:Y:S01]  /*f4a90*/  ULDC UR6, c[0x0][0x228] ;  /* 0x00008a0000067ab9 */ /* 0x000fe20000000800 */
[----:B------:R-:W-:-:S09]  /*f4aa0*/  LOP3.LUT R39, R39, 0xfffffffe, RZ, 0xc0, !PT ;  /* 0xfffffffe27277812 */ /* 0x000fd200078ec0ff */
        /* <DEDUP_REMOVED lines=14> */
[----:B------:R-:W-:Y:S02]  /*f4b90*/  ISETP.LT.AND P0, PT, R54, UR4, !P0 ;  /* 0x0000000436007c0c */ /* 0x000fe4000c701270 */
[----:B------:R-:W-:Y:S02]  /*f4ba0*/  LOP3.LUT P1, RZ, R7, 0x80000000, RZ, 0xc0, !PT ;  /* 0x8000000007ff7812 */ /* 0x000fe4000782c0ff */
[----:B------:R-:W-:Y:S01]  /*f4bb0*/  LOP3.LUT R41, R41, 0xefffffff, RZ, 0xc0, !PT ;  /* 0xefffffff29297812 */ /* 0x000fe200078ec0ff */
[----:B------:R-:W-:Y:S01]  /*f4bc0*/  ULDC UR6, c[0x0][0x228] ;  /* 0x00008a0000067ab9 */ /* 0x000fe20000000800 */
[----:B------:R-:W-:-:S05]  /*f4bd0*/  ULDC UR4, c[0x0][0x228] ;  /* 0x00008a0000047ab9 */ /* 0x000fca0000000800 */
        /* <DEDUP_REMOVED lines=12> */
[----:B------:R-:W-:Y:S02]  /*f4ca0*/  LOP3.LUT R2, R2, 0xfffffeff, RZ, 0xc0, !PT ;  /* 0xfffffeff02027812 */ /* 0x000fe400078ec0ff */
[----:B------:R-:W-:Y:S01]  /*f4cb0*/  LOP3.LUT P4, RZ, R7, 0x20000000, RZ, 0xc0, !PT ;  /* 0x2000000007ff7812 */ /* 0x000fe2000788c0ff */
[----:B------:R-:W-:Y:S01]  /*f4cc0*/  ULDC UR6, c[0x0][0x228] ;  /* 0x00008a0000067ab9 */ /* 0x000fe20000000800 */
[----:B------:R-:W-:-:S04]  /*f4cd0*/  @P1 LOP3.LUT R41, R41, 0x2000000, RZ, 0xfc, !PT ;  /* 0x0200000029291812 */ /* 0x000fc800078efcff */
[----:B------:R-:W-:-:S04]  /*f4ce0*/  LOP3.LUT R41, R41, 0xfeffffff, RZ, 0xc0, !PT ;  /* 0xfeffffff29297812 */ /* 0x000fc800078ec0ff */
[----:B------:R-:W-:Y:S02]  /*f4cf0*/  @P6 LOP3.LUT R41, R41, 0x1000000, RZ, 0xfc, !PT ;  /* 0x0100000029296812 */ /* 0x000fe400078efcff */
[----:B------:R-:W-:Y:S02]  /*f4d00*/  LOP3.LUT P6, RZ, R7, 0x800000, RZ, 0xc0, !PT ;  /* 0x0080000007ff7812 */ /* 0x000fe400078cc0ff */
[----:B------:R-:W-:Y:S01]  /*f4d10*/  ISETP.LT.AND P5, PT, R54, UR4, !P5 ;  /* 0x0000000436007c0c */ /* 0x000fe2000efa1270 */
[----:B------:R-:W-:Y:S01]  /*f4d20*/  ULDC UR4, c[0x0][0x228] ;  /* 0x00008a0000047ab9 */ /* 0x000fe20000000800 */
[----:B------:R-:W-:-:S09]  /*f4d30*/  LOP3.LUT R41, R41, 0xff7fffff, RZ, 0xc0, !PT ;  /* 0xff7fffff29297812 */ /* 0x000fd200078ec0ff */
[----:B------:R-:W-:Y:S02]  /*f4d40*/  @P6 LOP3.LUT R2, R2, 0x100, RZ, 0xfc, !PT ;  /* 0x0000010002026812 */ /* 0x000fe400078efcff */
[----:B------:R-:W-:Y:S02]  /*f4d50*/  ISETP.LT.AND P6, PT, R48, UR6, !P4 ;  /* 0x0000000630007c0c */ /* 0x000fe4000e7c1270 */
[----:B------:R-:W-:Y:S02]  /*f4d60*/  @P5 LOP3.LUT R41, R41, 0x800000, RZ, 0xfc, !PT ;  /* 0x0080000029295812 */ /* 0x000fe400078efcff */
[----:B------:R-:W-:Y:S02]  /*f4d70*/  ISETP.LT.AND P4, PT, R54, UR4, !P4 ;  /* 0x0000000436007c0c */ /* 0x000fe4000e781270 */
[----:B------:R-:W-:Y:S01]  /*f4d80*/  LOP3.LUT P3, RZ, R7, 0x10000000, RZ, 0xc0, !PT ;  /* 0x1000000007ff7812 */ /* 0x000fe2000786c0ff */
[----:B------:R-:W-:Y:S01]  /*f4d90*/  ULDC UR6, c[0x0][0x228] ;  /* 0x00008a0000067ab9 */ /* 0x000fe20000000800 */
[----:B------:R-:W-:Y:S01]  /*f4da0*/  LOP3.LUT R41, R41, 0xffbfffff, RZ, 0xc0, !PT ;  /* 0xffbfffff29297812 */ /* 0x000fe200078ec0ff */
[----:B------:R-:W-:-:S04]  /*f4db0*/  ULDC UR4, c[0x0][0x228] ;  /* 0x00008a0000047ab9 */ /* 0x000fc80000000800 */
        /* <DEDUP_REMOVED lines=26> */
[----:B------:R-:W-:Y:S02]  /*f4f60*/  ISETP.LT.AND P6, PT, R54, UR4, !P0 ;  /* 0x0000000436007c0c */ /* 0x000fe4000c7c1270 */
[----:B------:R-:W-:Y:S01]  /*f4f70*/  LOP3.LUT P5, RZ, R7, 0x400000, RZ, 0xc0, !PT ;  /* 0x0040000007ff7812 */ /* 0x000fe200078ac0ff */
[----:B------:R-:W-:Y:S01]  /*f4f80*/  ULDC UR4, c[0x0][0x228] ;  /* 0x00008a0000047ab9 */ /* 0x000fe20000000800 */
[----:B------:R-:W-:-:S09]  /*f4f90*/  LOP3.LUT R41, R41, 0xffff7fff, RZ, 0xc0, !PT ;  /* 0xffff7fff29297812 */ /* 0x000fd200078ec0ff */
[----:B------:R-:W-:Y:S02]  /*f4fa0*/  @P6 LOP3.LUT R41, R41, 0x8000, RZ, 0xfc, !PT ;  /* 0x0000800029296812 */ /* 0x000fe400078efcff */
[----:B------:R-:W-:Y:S02]  /*f4fb0*/  ISETP.LT.AND P6, PT, R48, UR6, !P1 ;  /* 0x0000000630007c0c */ /* 0x000fe4000cfc1270 */
[----:B------:R-:W-:Y:S01]  /*f4fc0*/  LOP3.LUT R2, R2, 0xffffff7f, RZ, 0xc0, !PT ;  /* 0xffffff7f02027812 */ /* 0x000fe200078ec0ff */
[----:B------:R-:W-:Y:S01]  /*f4fd0*/  ULDC UR6, c[0x0][0x228] ;  /* 0x00008a0000067ab9 */ /* 0x000fe20000000800 */
[----:B------:R-:W-:-:S09]  /*f4fe0*/  LOP3.LUT R41, R41, 0xffffbfff, RZ, 0xc0, !PT ;  /* 0xffffbfff29297812 */ /* 0x000fd200078ec0ff */
[----:B------:R-:W-:Y:S02]  /*f4ff0*/  @P6 LOP3.LUT R41, R41, 0x4000, RZ, 0xfc, !PT ;  /* 0x0000400029296812 */ /* 0x000fe400078efcff */
[----:B------:R-:W-:Y:S02]  /*f5000*/  ISETP.LT.AND P6, PT, R54, UR4, !P1 ;  /* 0x0000000436007c0c */ /* 0x000fe4000cfc1270 */
[----:B------:R-:W-:Y:S02]  /*f5010*/  @P5 LOP3.LUT R2, R2, 0x80, RZ, 0xfc, !PT ;  /* 0x0000008002025812 */ /* 0x000fe400078efcff */
[----:B------:R-:W-:Y:S02]  /*f5020*/  LOP3.LUT P5, RZ, R7, 0x1000000, RZ, 0xc0, !PT ;  /* 0x0100000007ff7812 */ /* 0x000fe400078ac0ff */
[----:B------:R-:W-:Y:S01]  /*f5030*/  LOP3.LUT R41, R41, 0xffffdfff, RZ, 0xc0, !PT ;  /* 0xffffdfff29297812 */ /* 0x000fe200078ec0ff */
[----:B------:R-:W-:-:S06]  /*f5040*/  ULDC UR4, c[0x0][0x228] ;  /* 0x00008a0000047ab9 */ /* 0x000fcc0000000800 */
        /* <DEDUP_REMOVED lines=55> */
[----:B------:R-:W-:Y:S01]  /*f53c0*/  ISETP.LT.AND P2, PT, R48, UR6, !P0 ;  /* 0x0000000630007c0c */ /* 0x000fe2000c741270 */
[----:B------:R-:W-:Y:S04]  /*f53d0*/  STL [R1+0x45f0], R42 ;  /* 0x0045f02a01007387 */ /* 0x000fe80000100800 */
[----:B------:R-:W-:Y:S01]  /*f53e0*/  STL [R1+0x45f4], R44 ;  /* 0x0045f42c01007387 */ /* 0x000fe20000100800 */
[----:B------:R-:W-:Y:S02]  /*f53f0*/  LOP3.LUT R41, R41, 0xfffffffe, RZ, 0xc0, !PT ;  /* 0xfffffffe29297812 */ /* 0x000fe400078ec0ff */
[----:B------:R-:W-:Y:S01]  /*f5400*/  ISETP.LT.AND P0, PT, R54, UR4, !P0 ;  /* 0x0000000436007c0c */ /* 0x000fe2000c701270 */
[----:B------:R-:W-:Y:S04]  /*f5410*/  STL [R1+0x46c0], R36 ;  /* 0x0046c02401007387 */ /* 0x000fe80000100800 */
[----:B------:R-:W-:Y:S04]  /*f5420*/  STL [R1+0x45f8], R45 ;  /* 0x0045f82d01007387 */ /* 0x000fe80000100800 */
[----:B------:R-:W-:Y:S04]  /*f5430*/  STL [R1+0x45fc], R38 ;  /* 0x0045fc2601007387 */ /* 0x000fe80000100800 */
[----:B------:R-:W-:Y:S04]  /*f5440*/  STL [R1+0x46f4], R6 ;  /* 0x0046f40601007387 */ /* 0x000fe80000100800 */
[----:B------:R-:W-:Y:S04]  /*f5450*/  STL [R1+0x4600], R39 ;  /* 0x0046002701007387 */ /* 0x000fe80000100800 */
[----:B------:R-:W-:Y:S01]  /*f5460*/  STL [R1+0x46d8], R7 ;  /* 0x0046d80701007387 */ /* 0x000fe20000100800 */
[----:B------:R-:W-:Y:S01]  /*f5470*/  LOP3.LUT P1, RZ, R7, 0x4000, RZ, 0xc0, !PT ;  /* 0x0000400007ff7812 */ /* 0x000fe2000782c0ff */
[----:B------:R-:W-:Y:S01]  /*f5480*/  ULDC UR6, c[0x0][0x228] ;  /* 0x00008a0000067ab9 */ /* 0x000fe20000000800 */
[----:B------:R-:W-:Y:S01]  /*f5490*/  @P2 LOP3.LUT R41, R41, 0x1, RZ, 0xfc, !PT ;  /* 0x0000000129292812 */ /* 0x000fe200078efcff */
[----:B------:R-:W-:Y:S01]  /*f54a0*/  STL [R1+0x4604], R2 ;  /* 0x0046040201007387 */ /* 0x000fe20000100800 */
[----:B------:R-:W-:-:S03]  /*f54b0*/  ULDC UR4, c[0x0][0x228] ;  /* 0x00008a0000047ab9 */ /* 0x000fc60000000800 */
[----:B------:R-:W-:Y:S04]  /*f54c0*/  STL [R1+0x4608], R41 ;  /* 0x0046082901007387 */ /* 0x000fe80000100800 */
[----:B------:R-:W-:Y:S04]  /*f54d0*/  STL [R1+0x4880], R52 ;  /* 0x0048803401007387 */ /* 0x000fe80000100800 */
[----:B------:R-:W2:Y:S04]  /*f54e0*/  LDL.LU R24, [R1+0x1420] ;  /* 0x0014200001187983 */ /* 0x000ea80000300800 */
[----:B------:R-:W2:Y:S04]  /*f54f0*/  LDL.LU R53, [R1+0x1424] ;  /* 0x0014240001357983 */ /* 0x000ea80000300800 */
[----:B------:R-:W3:Y:S01]  /*f5500*/  LDL.LU R25, [R1+0x1428] ;  /* 0x0014280001197983 */ /* 0x000ee20000300800 */
[----:B------:R-:W-:-:S03]  /*f5510*/  @P0 LOP3.LUT R43, R43, 0x80000000, RZ, 0xfc, !PT ;  /* 0x800000002b2b0812 */ /* 0x000fc600078efcff */
[----:B------:R-:W3:Y:S01]  /*f5520*/  LDL.LU R26, [R1+0x142c] ;  /* 0x00142c00011a7983 */ /* 0x000ee20000300800 */
[----:B------:R-:W-:-:S03]  /*f5530*/  ISETP.LT.AND P0, PT, R54, UR4, !P1 ;  /* 0x0000000436007c0c */ /* 0x000fc6000cf01270 */
[----:B0-----:R-:W4:Y:S04]  /*f5540*/  LDL.LU R40, [R1+0x1410] ;  /* 0x0014100001287983 */ /* 0x001f280000300800 */
        /* <DEDUP_REMOVED lines=25> */
[----:B------:R-:W-:-:S02]  /*f56e0*/  ISETP.LT.AND P2, PT, R48, UR6, !P1 ;  /* 0x0000000630007c0c */ /* 0x000fc4000cf41270 */
[----:B------:R-:W-:Y:S01]  /*f56f0*/  LOP3.LUT R43, R43, 0xbfffffff, RZ, 0xc0, !PT ;  /* 0xbfffffff2b2b7812 */ /* 0x000fe200078ec0ff */
[----:B------:R-:W5:Y:S04]  /*f5700*/  LDL.LU R48, [R1+0xae8] ;  /* 0x000ae80001307983 */ /* 0x000f680000300800 */
[----:B------:R-:W5:Y:S04]  /*f5710*/  LDL.LU R49, [R1+0xaec] ;  /* 0x000aec0001317983 */ /* 0x000f680000300800 */
[----:B------:R3:W-:Y:S01]  /*f5720*/  STL [R1+0x4884], R50 ;  /* 0x0048843201007387 */ /* 0x0007e20000100800 */
[----:B------:R-:W-:Y:S01]  /*f5730*/  ULDC UR6, c[0x0][0x228] ;  /* 0x00008a0000067ab9 */ /* 0x000fe20000000800 */
[----:B------:R-:W-:Y:S01]  /*f5740*/  ULDC UR4, c[0x0][0x228] ;  /* 0x00008a0000047ab9 */ /* 0x000fe20000000800 */
[----:B------:R-:W-:-:S04]  /*f5750*/  @P2 LOP3.LUT R43, R43, 0x40000000, RZ, 0xfc, !PT ;  /* 0x400000002b2b2812 */ /* 0x000fc800078efcff */
[----:B------:R-:W-:-:S04]  /*f5760*/  LOP3.LUT R43, R43, 0xdfffffff, RZ, 0xc0, !PT ;  /* 0xdfffffff2b2b7812 */ /* 0x000fc800078ec0ff */
[----:B------:R-:W-:-:S05]  /*f5770*/  @P0 LOP3.LUT R43, R43, 0x20000000, RZ, 0xfc, !PT ;  /* 0x200000002b2b0812 */ /* 0x000fca00078efcff */
[----:B------:R-:W-:Y:S01]  /*f5780*/  STL [R1+0x47d8], R43 ;  /* 0x0047d82b01007387 */ /* 0x000fe20000100800 */
[----:B--2---:R-:W-:Y:S02]  /*f5790*/  F2FP.SATFINITE.E5M2.F32.PACK_AB_MERGE_C R53, R53, R24, RZ ;  /* 0x000000183535723e */ /* 0x004fe400048060ff */
[----:B---3--:R-:W-:Y:S02]  /*f57a0*/  F2FP.SATFINITE.E5M2.F32.PACK_AB_MERGE_C R50, R26, R25, RZ ;  /* 0x000000191a32723e */ /* 0x008fe400048060ff */
[----:B----4-:R-:W-:Y:S01]  /*f57b0*/  F2FP.SATFINITE.E5M2.F32.PACK_AB_MERGE_C R54, R54, R40, RZ ;  /* 0x000000283636723e */ /* 0x010fe200048060ff */
[----:B------:R0:W-:Y:S01]  /*f57c0*/  STL [R1+0x4888], R53 ;  /* 0x0048883501007387 */ /* 0x0001e20000100800 */
[----:B-----5:R-:W-:-:S03]  /*f57d0*/  F2FP.SATFINITE.E5M2.F32.PACK_AB_MERGE_C R52, R59, R37, RZ ;  /* 0x000000253b34723e */ /* 0x020fc600048060ff */
[----:B------:R-:W-:Y:S01]  /*f57e0*/  STL [R1+0x488c], R50 ;  /* 0x00488c3201007387 */ /* 0x000fe20000100800 */
[----:B------:R-:W-:-:S03]  /*f57f0*/  F2FP.SATFINITE.E5M2.F32.PACK_AB_MERGE_C R60, R60, R58, RZ ;  /* 0x0000003a3c3c723e */ /* 0x000fc600048060ff */
[----:B------:R1:W-:Y:S04]  /*f5800*/  STL [R1+0x4890], R54 ;  /* 0x0048903601007387 */ /* 0x0003e80000100800 */
[----:B------:R2:W-:Y:S01]  /*f5810*/  STL [R1+0x4894], R52 ;  /* 0x0048943401007387 */ /* 0x0005e20000100800 */
[----:B0-----:R-:W-:-:S03]  /*f5820*/  F2FP.SATFINITE.E5M2.F32.PACK_AB_MERGE_C R53, R56, R57, RZ ;  /* 0x000000393835723e */ /* 0x001fc600048060ff */
[----:B------:R0:W-:Y:S01]  /*f5830*/  STL [R1+0x4898], R60 ;  /* 0x0048983c01007387 */ /* 0x0001e20000100800 */
[----:B-1----:R-:W-:Y:S02]  /*f5840*/  F2FP.SATFINITE.E5M2.F32.PACK_AB_MERGE_C R54, R35, R55, RZ ;  /* 0x000000372336723e */ /* 0x002fe400048060ff */
[----:B------:R-:W-:Y:S01]  /*f5850*/  F2FP.SATFINITE.E5M2.F32.PACK_AB_MERGE_C R50, R34, R3, RZ ;  /* 0x000000032232723e */ /* 0x000fe200048060ff */
[----:B------:R-:W-:Y:S04]  /*f5860*/  STL [R1+0x489c], R53 ;  /* 0x00489c3501007387 */ /* 0x000fe80000100800 */
[----:B------:R1:W-:Y:S01]  /*f5870*/  STL [R1+0x48a0], R54 ;  /* 0x0048a03601007387 */ /* 0x0003e20000100800 */
[----:B--2---:R-:W-:Y:S02]  /*f5880*/  F2FP.SATFINITE.E5M2.F32.PACK_AB_MERGE_C R52, R30, R31, RZ ;  /* 0x0000001f1e34723e */ /* 0x004fe400048060ff */
[----:B0-----:R-:W-:Y:S01]  /*f5890*/  F2FP.SATFINITE.E5M2.F32.PACK_AB_MERGE_C R60, R32, R33, RZ ;  /* 0x00000021203c723e */ /* 0x001fe200048060ff */
[----:B------:R0:W-:Y:S01]  /*f58a0*/  STL [R1+0x48a4], R50 ;  /* 0x0048a43201007387 */ /* 0x0001e20000100800 */
[----:B-1----:R-:W-:-:S03]  /*f58b0*/  F2FP.SATFINITE.E5M2.F32.PACK_AB_MERGE_C R54, R28, R29, RZ ;  /* 0x0000001d1c36723e */ /* 0x002fc600048060ff */
[----:B------:R1:W-:Y:S01]  /*f58c0*/  STL [R1+0x48a8], R60 ;  /* 0x0048a83c01007387 */ /* 0x0003e20000100800 */
[----:B------:R-:W-:-:S03]  /*f58d0*/  F2FP.SATFINITE.E5M2.F32.PACK_AB_MERGE_C R53, R0, R27, RZ ;  /* 0x0000001b0035723e */ /* 0x000fc600048060ff */
[----:B------:R-:W-:Y:S04]  /*f58e0*/  STL [R1+0x48ac], R52 ;  /* 0x0048ac3401007387 */ /* 0x000fe80000100800 */
[----:B------:R2:W-:Y:S01]  /*f58f0*/  STL [R1+0x48b0], R54 ;  /* 0x0048b03601007387 */ /* 0x0005e20000100800 */
[----:B0-----:R-:W-:-:S03]  /*f5900*/  F2FP.SATFINITE.E5M2.F32.PACK_AB_MERGE_C R50, R11, R4, RZ ;  /* 0x000000040b32723e */ /* 0x001fc600048060ff */
[----:B------:R-:W-:Y:S01]  /*f5910*/  STL [R1+0x48b4], R53 ;  /* 0x0048b43501007387 */ /* 0x000fe20000100800 */
[----:B-1----:R-:W-:Y:S02]  /*f5920*/  F2FP.SATFINITE.E5M2.F32.PACK_AB_MERGE_C R60, R5, R61, RZ ;  /* 0x0000003d053c723e */ /* 0x002fe400048060ff */
[----:B--2---:R-:W-:-:S03]  /*f5930*/  F2FP.SATFINITE.E5M2.F32.PACK_AB_MERGE_C R54, R47, R46, RZ ;  /* 0x0000002e2f36723e */ /* 0x004fc600048060ff */
[----:B------:R-:W-:Y:S04]  /*f5940*/  STL [R1+0x48b8], R60 ;  /* 0x0048b83c01007387 */ /* 0x000fe80000100800 */
[----:B------:R0:W-:Y:S04]  /*f5950*/  STL [R1+0x48bc], R50 ;  /* 0x0048bc3201007387 */ /* 0x0001e80000100800 */
[----:B------:R-:W-:Y:S04]  /*f5960*/  STL [R1+0x48c0], R54 ;  /* 0x0048c03601007387 */ /* 0x000fe80000100800 */
[----:B------:R-:W0:Y:S04]  /*f5970*/  LDL.LU R22, [R1+0xad0] ;  /* 0x000ad00001167983 */ /* 0x000e280000300800 */
[----:B------:R-:W0:Y:S04]  /*f5980*/  LDL.LU R23, [R1+0xad4] ;  /* 0x000ad40001177983 */ /* 0x000e280000300800 */
[----:B------:R-:W2:Y:S04]  /*f5990*/  LDL.LU R51, [R1+0xad8] ;  /* 0x000ad80001337983 */ /* 0x000ea80000300800 */
[----:B------:R-:W2:Y:S04]  /*f59a0*/  LDL.LU R24, [R1+0xadc] ;  /* 0x000adc0001187983 */ /* 0x000ea80000300800 */
[----:B------:R-:W3:Y:S04]  /*f59b0*/  LDL.LU R25, [R1+0xac0] ;  /* 0x000ac00001197983 */ /* 0x000ee80000300800 */
        /* <DEDUP_REMOVED lines=25> */
[----:B------:R-:W-:-:S03]  /*f5b50*/  F2FP.SATFINITE.E5M2.F32.PACK_AB_MERGE_C R52, R49, R48, RZ ;  /* 0x000000303134723e */ /* 0x000fc600048060ff */
[----:B------:R-:W5:Y:S04]  /*f5b60*/  LDL.LU R48, [R1+0xa68] ;  /* 0x000a680001307983 */ /* 0x000f680000300800 */
[----:B------:R-:W5:Y:S04]  /*f5b70*/  LDL.LU R49, [R1+0xa6c] ;  /* 0x000a6c0001317983 */ /* 0x000f680000300800 */
[----:B------:R3:W-:Y:S01]  /*f5b80*/  STL [R1+0x48c4], R52 ;  /* 0x0048c43401007387 */ /* 0x0007e20000100800 */
[----:B0-----:R-:W-:Y:S02]  /*f5b90*/  F2FP.SATFINITE.E5M2.F32.PACK_AB_MERGE_C R50, R23, R22, RZ ;  /* 0x000000161732723e */ /* 0x001fe400048060ff */
[----:B--2---:R-:W-:-:S02]  /*f5ba0*/  F2FP.SATFINITE.E5M2.F32.PACK_AB_MERGE_C R60, R24, R51, RZ ;  /* 0x00000033183c723e */ /* 0x004fc400048060ff */
[----:B---3--:R-:W-:Y:S01]  /*f5bb0*/  F2FP.SATFINITE.E5M2.F32.PACK_AB_MERGE_C R52, R26, R25, RZ ;  /* 0x000000191a34723e */ /* 0x008fe200048060ff */
[----:B------:R-:W-:Y:S04]  /*f5bc0*/  STL [R1+0x48c8], R50 ;  /* 0x0048c83201007387 */ /* 0x000fe80000100800 */
[----:B------:R0:W-:Y:S01]  /*f5bd0*/  STL [R1+0x48cc], R60 ;  /* 0x0048cc3c01007387 */ /* 0x0001e20000100800 */
[----:B----4-:R-:W-:-:S03]  /*f5be0*/  F2FP.SATFINITE.E5M2.F32.PACK_AB_MERGE_C R53, R37, R40, RZ ;  /* 0x000000282535723e */ /* 0x010fc600048060ff */
[----:B------:R1:W-:Y:S01]  /*f5bf0*/  STL [R1+0x48d0], R52 ;  /* 0x0048d03401007387 */ /* 0x0003e20000100800 */
[----:B-----5:R-:W-:-:S03]  /*f5c00*/  F2FP.SATFINITE.E5M2.F32.PACK_AB_MERGE_C R54, R56, R57, RZ ;  /* 0x000000393836723e */ /* 0x020fc600048060ff */
[----:B------:R2:W-:Y:S01]  /*f5c10*/  STL [R1+0x48d4], R53 ;  /* 0x0048d43501007387 */ /* 0x0005e20000100800 */
[----:B0-----:R-:W-:Y:S02]  /*f5c20*/  F2FP.SATFINITE.E5M2.F32.PACK_AB_MERGE_C R60, R35, R55, RZ ;  /* 0x00000037233c723e */ /* 0x001fe400048060ff */
[----:B-1----:R-:W-:Y:S02]  /*f5c30*/  F2FP.SATFINITE.E5M2.F32.PACK_AB_MERGE_C R52, R58, R59, RZ ;  /* 0x0000003b3a34723e */ /* 0x002fe400048060ff */
[----:B------:R-:W-:Y:S02]  /*f5c40*/  F2FP.SATFINITE.E5M2.F32.PACK_AB_MERGE_C R50, R34, R3, RZ ;  /* 0x000000032232723e */ /* 0x000fe400048060ff */
[----:B--2---:R-:W-:Y:S01]  /*f5c50*/  F2FP.SATFINITE.E5M2.F32.PACK_AB_MERGE_C R53, R30, R31, RZ ;  /* 0x0000001f1e35723e */ /* 0x004fe200048060ff */
[----:B------:R0:W-:Y:S04]  /*f5c60*/  STL [R1+0x48d8], R52 ;  /* 0x0048d83401007387 */ /* 0x0001e80000100800 */
[----:B------:R-:W-:Y:S04]  /*f5c70*/  STL [R1+0x48dc], R54 ;  /* 0x0048dc3601007387 */ /* 0x000fe80000100800 */
[----:B------:R1:W-:Y:S04]  /*f5c80*/  STL [R1+0x48e0], R60 ;  /* 0x0048e03c01007387 */ /* 0x0003e80000100800 */
[----:B------:R2:W-:Y:S01]  /*f5c90*/  STL [R1+0x48e4], R50 ;  /* 0x0048e43201007387 */ /* 0x0005e20000100800 */
[----:B0-----:R-:W-:-:S02]  /*f5ca0*/  F2FP.SATFINITE.E5M2.F32.PACK_AB_MERGE_C R52, R32, R33, RZ ;  /* 0x000000212034723e */ /* 0x001fc400048060ff */
[----:B-1----:R-:W-:Y:S02]  /*f5cb0*/  F2FP.SATFINITE.E5M2.F32.PACK_AB_MERGE_C R60, R28, R29, RZ ;  /* 0x0000001d1c3c723e */ /* 0x002fe400048060ff */
[----:B------:R-:W-:Y:S01]  /*f5cc0*/  F2FP.SATFINITE.E5M2.F32.PACK_AB_MERGE_C R54, R0, R27, RZ ;  /* 0x0000001b0036723e */ /* 0x000fe200048060ff */
[----:B------:R0:W-:Y:S04]  /*f5cd0*/  STL [R1+0x48e8], R52 ;  /* 0x0048e83401007387 */ /* 0x0001e80000100800 */
[----:B------:R-:W-:Y:S04]  /*f5ce0*/  STL [R1+0x48ec], R53 ;  /* 0x0048ec3501007387 */ /* 0x000fe80000100800 */
[----:B------:R1:W-:Y:S01]  /*f5cf0*/  STL [R1+0x48f0], R60 ;  /* 0x0048f03c01007387 */ /* 0x0003e20000100800 */
[----:B--2---:R-:W-:-:S03]  /*f5d00*/  F2FP.SATFINITE.E5M2.F32.PACK_AB_MERGE_C R50, R11, R4, RZ ;  /* 0x000000040b32723e */ /* 0x004fc600048060ff */
[----:B------:R-:W-:Y:S01]  /*f5d10*/  STL [R1+0x48f4], R54 ;  /* 0x0048f43601007387 */ /* 0x000fe20000100800 */
[----:B0-----:R-:W-:Y:S02]  /*f5d20*/  F2FP.SATFINITE.E5M2.F32.PACK_AB_MERGE_C R52, R5, R61, RZ ;  /* 0x0000003d0534723e */ /* 0x001fe400048060ff */
[----:B-1----:R-:W-:-:S03]  /*f5d30*/  F2FP.SATFINITE.E5M2.F32.PACK_AB_MERGE_C R60, R47, R46, RZ ;  /* 0x0000002e2f3c723e */ /* 0x002fc600048060ff */
        /* <DEDUP_REMOVED lines=48> */
[----:B------:R-:W-:Y:S01]  /*f6040*/  STL [R1+0x4908], R50 ;  /* 0x0049083201007387 */ /* 0x000fe20000100800 */
[----:B----4-:R-:W-:-:S03]  /*f6050*/  F2FP.SATFINITE.E5M2.F32.PACK_AB_MERGE_C R54, R21, R20, RZ ;  /* 0x000000141536723e */ /* 0x010fc600048060ff */
[----:B------:R-:W-:Y:S01]  /*f6060*/  STL [R1+0x490c], R52 ;  /* 0x00490c3401007387 */ /* 0x000fe20000100800 */
[----:B-----5:R-:W-:-:S03]  /*f6070*/  F2FP.SATFINITE.E5M2.F32.PACK_AB_MERGE_C R2, R23, R22, RZ ;  /* 0x000000161702723e */ /* 0x020fc600048060ff */
[----:B------:R0:W-:Y:S01]  /*f6080*/  STL [R1+0x4910], R53 ;  /* 0x0049103501007387 */ /* 0x0001e20000100800 */
[----:B------:R-:W-:-:S03]  /*f6090*/  F2FP.SATFINITE.E5M2.F32.PACK_AB_MERGE_C R60, R24, R51, RZ ;  /* 0x00000033183c723e */ /* 0x000fc600048060ff */
[----:B------:R-:W-:Y:S04]  /*f60a0*/  STL [R1+0x4914], R54 ;  /* 0x0049143601007387 */ /* 0x000fe80000100800 */
[----:B------:R-:W-:Y:S01]  /*f60b0*/  STL [R1+0x4918], R60 ;  /* 0x0049183c01007387 */ /* 0x000fe20000100800 */
[----:B0-----:R-:W-:-:S03]  /*f60c0*/  F2FP.SATFINITE.E5M2.F32.PACK_AB_MERGE_C R53, R26, R25, RZ ;  /* 0x000000191a35723e */ /* 0x001fc600048060ff */
[----:B------:R-:W-:Y:S01]  /*f60d0*/  STL [R1+0x108], R2 ;  /* 0x0001080201007387 */ /* 0x000fe20000100800 */
[----:B------:R-:W-:Y:S02]  /*f60e0*/  F2FP.SATFINITE.E5M2.F32.PACK_AB_MERGE_C R50, R37, R40, RZ ;  /* 0x000000282532723e */ /* 0x000fe400048060ff */
[----:B------:R-:W-:Y:S01]  /*f60f0*/  F2FP.SATFINITE.E5M2.F32.PACK_AB_MERGE_C R52, R56, R57, RZ ;  /* 0x000000393834723e */ /* 0x000fe200048060ff */
[----:B------:R0:W-:Y:S04]  /*f6100*/  STL [R1+0x491c], R53 ;  /* 0x00491c3501007387 */ /* 0x0001e80000100800 */
[----:B------:R1:W-:Y:S01]  /*f6110*/  STL [R1+0x4920], R50 ;  /* 0x0049203201007387 */ /* 0x0003e20000100800 */
[----:B0-----:R-:W-:Y:S02]  /*f6120*/  F2FP.SATFINITE.E5M2.F32.PACK_AB_MERGE_C R53, R58, R59, RZ ;  /* 0x0000003b3a35723e */ /* 0x001fe400048060ff */
[----:B-1----:R-:W-:-:S03]  /*f6130*/  F2FP.SATFINITE.E5M2.F32.PACK_AB_MERGE_C R50, R35, R55, RZ ;  /* 0x000000372332723e */ /* 0x002fc600048060ff */
[----:B------:R0:W-:Y:S04]  /*f6140*/  STL [R1+0x4928], R53 ;  /* 0x0049283501007387 */ /* 0x0001e80000100800 */
[----:B------:R1:W-:Y:S01]  /*f6150*/  STL [R1+0x492c], R52 ;  /* 0x00492c3401007387 */ /* 0x0003e20000100800 */
[----:B------:R-:W-:Y:S02]  /*f6160*/  F2FP.SATFINITE.E5M2.F32.PACK_AB_MERGE_C R8, R28, R29, RZ ;  /* 0x0000001d1c08723e */ /* 0x000fe400048060ff */
[----:B------:R-:W-:Y:S01]  /*f6170*/  F2FP.SATFINITE.E5M2.F32.PACK_AB_MERGE_C R2, R30, R31, RZ ;  /* 0x0000001f1e02723e */ /* 0x000fe200048060ff */
[----:B------:R-:W-:Y:S01]  /*f6180*/  STL [R1+0x4940], R50 ;  /* 0x0049403201007387 */ /* 0x000fe20000100800 */
[----:B0-----:R-:W-:Y:S02]  /*f6190*/  F2FP.SATFINITE.E5M2.F32.PACK_AB_MERGE_C R53, R32, R33, RZ ;  /* 0x000000212035723e */ /* 0x001fe400048060ff */
[----:B-1----:R-:W-:-:S05]  /*f61a0*/  F2FP.SATFINITE.E5M2.F32.PACK_AB_MERGE_C R52, R34, R3, RZ ;  /* 0x000000032234723e */ /* 0x002fca00048060ff */
[----:B------:R-:W-:Y:S04]  /*f61b0*/  STL [R1+0x4944], R52 ;  /* 0x0049443401007387 */ /* 0x000fe80000100800 */
[----:B------:R-:W-:Y:S04]  /*f61c0*/  STL [R1+0x4950], R53 ;  /* 0x0049503501007387 */ /* 0x000fe80000100800 */
[----:B------:R-:W-:Y:S04]  /*f61d0*/  STL [R1+0x4964], R8 ;  /* 0x0049640801007387 */ /* 0x000fe80000100800 */
[----:B------:R0:W-:Y:S01]  /*f61e0*/  STL [R1+0xe4], R2 ;  /* 0x0000e40201007387 */ /* 0x0001e20000100800 */
[----:B------:R-:W-:-:S02]  /*f61f0*/  F2FP.SATFINITE.E5M2.F32.PACK_AB_MERGE_C R3, R11, R4, RZ ;  /* 0x000000040b03723e */ /* 0x000fc400048060ff */
[----:B0-----:R-:W-:Y:S02]  /*f6200*/  F2FP.SATFINITE.E5M2.F32.PACK_AB_MERGE_C R2, R0, R27, RZ ;  /* 0x0000001b0002723e */ /* 0x001fe400048060ff */
[----:B------:R-:W-:-:S03]  /*f6210*/  F2FP.SATFINITE.E5M2.F32.PACK_AB_MERGE_C R0, R5, R61, RZ ;  /* 0x0000003d0500723e */ /* 0x000fc600048060ff */
[----:B------:R0:W-:Y:S04]  /*f6220*/  STL [R1+0xe0], R2 ;  /* 0x0000e00201007387 */ /* 0x0001e80000100800 */
[----:B------:R1:W-:Y:S04]  /*f6230*/  STL [R1+0x22c], R0 ;  /* 0x00022c0001007387 */ /* 0x0003e80000100800 */
[----:B------:R-:W-:Y:S04]  /*f6240*/  STL [R1+0x214], R3 ;  /* 0x0002140301007387 */ /* 0x000fe80000100800 */
[----:B------:R-:W2:Y:S01]  /*f6250*/  LDL.LU R8, [R1+0x13f4] ;  /* 0x0013f40001087983 */ /* 0x000ea20000300800 */
[----:B0-----:R-:W-:-:S05]  /*f6260*/  F2FP.SATFINITE.E5M2.F32.PACK_AB_MERGE_C R2, R47, R46, RZ ;  /* 0x0000002e2f02723e */ /* 0x001fca00048060ff */
[----:B------:R-:W-:Y:S04]  /*f6270*/  STL [R1+0x200], R2 ;  /* 0x0002000201007387 */ /* 0x000fe80000100800 */
[----:B------:R-:W3:Y:S01]  /*f6280*/  LDL.LU R53, [R1+0x13f8] ;  /* 0x0013f80001357983 */ /* 0x000ee20000300800 */
[----:B-1----:R-:W-:-:S05]  /*f6290*/  F2FP.SATFINITE.E5M2.F32.PACK_AB_MERGE_C R0, R49, R48, RZ ;  /* 0x000000303100723e */ /* 0x002fca00048060ff */
[----:B------:R-:W-:Y:S04]  /*f62a0*/  STL [R1+0x20c], R0 ;  /* 0x00020c0001007387 */ /* 0x000fe80000100800 */
[----:B---3--:R0:W-:Y:S04]  /*f62b0*/  STL [R1+0x4994], R53 ;  /* 0x0049943501007387 */ /* 0x0081e80000100800 */
[----:B0-----:R-:W2:Y:S04]  /*f62c0*/  LDL.LU R53, [R1+0x13f0] ;  /* 0x0013f00001357983 */ /* 0x001ea80000300800 */
[----:B------:R-:W3:Y:S04]  /*f62d0*/  LDL.LU R52, [R1+0x13fc] ;  /* 0x0013fc0001347983 */ /* 0x000ee80000300800 */
[----:B------:R-:W4:Y:S04]  /*f62e0*/  LDL.LU R50, [R1+0x13e0] ;  /* 0x0013e00001327983 */ /* 0x000f280000300800 */
[----:B------:R-:W4:Y:S04]  /*f62f0*/  LDL.LU R60, [R1+0x13e4] ;  /* 0x0013e400013c7983 */ /* 0x000f280000300800 */
        /* <DEDUP_REMOVED lines=56> */
[----:B--2---:R-:W-:-:S03]  /*f6680*/  F2FP.SATFINITE.E5M2.F32.PACK_AB_MERGE_C R8, R8, R53, RZ ;  /* 0x000000350808723e */ /* 0x004fc600048060ff */
[----:B------:R-:W2:Y:S04]  /*f6690*/  LDL.LU R53, [R1+0x4994] ;  /* 0x0049940001357983 */ /* 0x000ea80000300800 */
[----:B------:R2:W-:Y:S01]  /*f66a0*/  STL [R1+0x1ec], R8 ;  /* 0x0001ec0801007387 */ /* 0x0005e20000100800 */
[----:B----4-:R-:W-:Y:S02]  /*f66b0*/  F2FP.SATFINITE.E5M2.F32.PACK_AB_MERGE_C R50, R60, R50, RZ ;  /* 0x000000323c32723e */ /* 0x010fe400048060ff */
[----:B-----5:R-:W-:Y:S02]  /*f66c0*/  F2FP.SATFINITE.E5M2.F32.PACK_AB_MERGE_C R43, R43, R54, RZ ;  /* 0x000000362b2b723e */ /* 0x020fe400048060ff */
[----:B---3--:R-:W-:Y:S02]  /*f66d0*/  F2FP.SATFINITE.E5M2.F32.PACK_AB_MERGE_C R6, R38, R6, RZ ;  /* 0x000000062606723e */ /* 0x008fe400048060ff */
[----:B------:R-:W-:-:S02]  /*f66e0*/  F2FP.SATFINITE.E5M2.F32.PACK_AB_MERGE_C R3, R34, R3, RZ ;  /* 0x000000032203723e */ /* 0x000fc400048060ff */
[----:B--2---:R-:W-:-:S05]  /*f66f0*/  F2FP.SATFINITE.E5M2.F32.PACK_AB_MERGE_C R8, R52, R53, RZ ;  /* 0x000000353408723e */ /* 0x004fca00048060ff */
[----:B------:R0:W-:Y:S04]  /*f6700*/  STL [R1+0x1e8], R8 ;  /* 0x0001e80801007387 */ /* 0x0001e80000100800 */
[----:B------:R-:W-:Y:S04]  /*f6710*/  STL [R1+0x1e4], R50 ;  /* 0x0001e43201007387 */ /* 0x000fe80000100800 */
[----:B------:R-:W-:Y:S01]  /*f6720*/  STL [R1+0x204], R43 ;  /* 0x0002042b01007387 */ /* 0x000fe20000100800 */
[----:B0-----:R-:W-:Y:S02]  /*f6730*/  F2FP.SATFINITE.E5M2.F32.PACK_AB_MERGE_C R8, R2, R41, RZ ;  /* 0x000000290208723e */ /* 0x001fe400048060ff */
[----:B------:R-:W-:-:S02]  /*f6740*/  F2FP.SATFINITE.E5M2.F32.PACK_AB_MERGE_C R2, R39, R7, RZ ;  /* 0x000000072702723e */ /* 0x000fc400048060ff */
[----:B------:R-:W-:Y:S01]  /*f6750*/  F2FP.SATFINITE.E5M2.F32.PACK_AB_MERGE_C R7, R36, R45, RZ ;  /* 0x0000002d2407723e */ /* 0x000fe200048060ff */
[----:B------:R-:W-:Y:S04]  /*f6760*/  STL [R1+0xdc], R8 ;  /* 0x0000dc0801007387 */ /* 0x000fe80000100800 */
[----:B------:R0:W-:Y:S04]  /*f6770*/  STL [R1+0xd8], R2 ;  /* 0x0000d80201007387 */ /* 0x0001e80000100800 */
[----:B------:R1:W-:Y:S04]  /*f6780*/  STL [R1+0xd4], R6 ;  /* 0x0000d40601007387 */ /* 0x0003e80000100800 */
[----:B------:R2:W-:Y:S01]  /*f6790*/  STL [R1+0x290], R7 ;  /* 0x0002900701007387 */ /* 0x0005e20000100800 */
[----:B0-----:R-:W-:-:S02]  /*f67a0*/  F2FP.SATFINITE.E5M2.F32.PACK_AB_MERGE_C R2, R44, R14, RZ ;  /* 0x0000000e2c02723e */ /* 0x001fc400048060ff */
[----:B-1----:R-:W-:Y:S02]  /*f67b0*/  F2FP.SATFINITE.E5M2.F32.PACK_AB_MERGE_C R6, R13, R12, RZ ;  /* 0x0000000c0d06723e */ /* 0x002fe400048060ff */
[----:B--2---:R-:W-:Y:S01]  /*f67c0*/  F2FP.SATFINITE.E5M2.F32.PACK_AB_MERGE_C R7, R16, R15, RZ ;  /* 0x0000000f1007723e */ /* 0x004fe200048060ff */
        /* <DEDUP_REMOVED lines=20> */
[----:B------:R-:W-:Y:S01]  /*f6910*/  STL [R1+0x208], R7 ;  /* 0x0002080701007387 */ /* 0x000fe20000100800 */
[----:B0-----:R-:W-:-:S02]  /*f6920*/  F2FP.SATFINITE.E5M2.F32.PACK_AB_MERGE_C R2, R56, R57, RZ ;  /* 0x000000393802723e */ /* 0x001fc400048060ff */
[----:B-1----:R-:W-:-:S03]  /*f6930*/  F2FP.SATFINITE.E5M2.F32.PACK_AB_MERGE_C R6, R35, R55, RZ ;  /* 0x000000372306723e */ /* 0x002fc600048060ff */
[----:B------:R0:W-:Y:S04]  /*f6940*/  STL [R1+0xac], R2 ;  /* 0x0000ac0201007387 */ /* 0x0001e80000100800 */
[----:B------:R1:W-:Y:S04]  /*f6950*/  STL [R1+0xa8], R6 ;  /* 0x0000a80601007387 */ /* 0x0003e80000100800 */
[----:B------:R2:W-:Y:S01]  /*f6960*/  STL [R1+0xa4], R3 ;  /* 0x0000a40301007387 */ /* 0x0005e20000100800 */
[----:B0-----:R-:W-:Y:S02]  /*f6970*/  F2FP.SATFINITE.E5M2.F32.PACK_AB_MERGE_C R2, R32, R33, RZ ;  /* 0x000000212002723e */ /* 0x001fe400048060ff */
[----:B-1----:R-:W-:-:S02]  /*f6980*/  F2FP.SATFINITE.E5M2.F32.PACK_AB_MERGE_C R6, R30, R31, RZ ;  /* 0x0000001f1e06723e */ /* 0x002fc400048060ff */
[----:B--2---:R-:W-:Y:S01]  /*f6990*/  F2FP.SATFINITE.E5M2.F32.PACK_AB_MERGE_C R3, R28, R29, RZ ;  /* 0x0000001d1c03723e */ /* 0x004fe200048060ff */
[----:B------:R0:W-:Y:S04]  /*f69a0*/  STL [R1+0x294], R2 ;  /* 0x0002940201007387 */ /* 0x0001e80000100800 */
[----:B------:R-:W-:Y:S04]  /*f69b0*/  STL [R1+0xa0], R6 ;  /* 0x0000a00601007387 */ /* 0x000fe80000100800 */
[----:B------:R1:W-:Y:S01]  /*f69c0*/  STL [R1+0x9c], R3 ;  /* 0x00009c0301007387 */ /* 0x0003e20000100800 */
[----:B0-----:R-:W-:-:S02]  /*f69d0*/  F2FP.SATFINITE.E5M2.F32.PACK_AB_MERGE_C R2, R0, R27, RZ ;  /* 0x0000001b0002723e */ /* 0x001fc400048060ff */
[----:B------:R-:W-:Y:S02]  /*f69e0*/  F2FP.SATFINITE.E5M2.F32.PACK_AB_MERGE_C R0, R5, R61, RZ ;  /* 0x0000003d0500723e */ /* 0x000fe400048060ff */
[----:B-1----:R-:W-:Y:S01]  /*f69f0*/  F2FP.SATFINITE.E5M2.F32.PACK_AB_MERGE_C R3, R11, R4, RZ ;  /* 0x000000040b03723e */ /* 0x002fe200048060ff */
[----:B------:R0:W-:Y:S04]  /*f6a00*/  STL [R1+0x98], R2 ;  /* 0x0000980201007387 */ /* 0x0001e80000100800 */
[----:B------:R1:W-:Y:S04]  /*f6a10*/  STL [R1+0x25c], R0 ;  /* 0x00025c0001007387 */ /* 0x0003e80000100800 */
[----:B------:R2:W-:Y:S04]  /*f6a20*/  STL [R1+0x94], R3 ;  /* 0x0000940301007387 */ /* 0x0005e80000100800 */
[----:B------:R-:W3:Y:S01]  /*f6a30*/  LDL.LU R6, [R1+0x1328] ;  /* 0x0013280001067983 */ /* 0x000ee20000300800 */
[----:B0-----:R-:W-:-:S02]  /*f6a40*/  F2FP.SATFINITE.E5M2.F32.PACK_AB_MERGE_C R2, R47, R46, RZ ;  /* 0x0000002e2f02723e */ /* 0x001fc400048060ff */
[----:B-1----:R-:W-:-:S03]  /*f6a50*/  F2FP.SATFINITE.E5M2.F32.PACK_AB_MERGE_C R0, R49, R48, RZ ;  /* 0x000000303100723e */ /* 0x002fc600048060ff */
[----:B------:R-:W-:Y:S04]  /*f6a60*/  STL [R1+0x90], R2 ;  /* 0x0000900201007387 */ /* 0x000fe80000100800 */
        /* <DEDUP_REMOVED lines=50> */
[----:B---3--:R-:W-:-:S02]  /*f6d90*/  F2FP.SATFINITE.E5M2.F32.PACK_AB_MERGE_C R6, R38, R6, RZ ;  /* 0x000000062606723e */ /* 0x008fc400048060ff */
[----:B----4-:R-:W-:Y:S02]  /*f6da0*/  F2FP.SATFINITE.E5M2.F32.PACK_AB_MERGE_C R7, R36, R45, RZ ;  /* 0x0000002d2407723e */ /* 0x010fe400048060ff */
[----:B-----5:R-:W-:Y:S01]  /*f6db0*/  F2FP.SATFINITE.E5M2.F32.PACK_AB_MERGE_C R2, R44, R14, RZ ;  /* 0x0000000e2c02723e */ /* 0x020fe200048060ff */
[----:B------:R0:W-:Y:S04]  /*f6dc0*/  STL [R1+0x230], R6 ;  /* 0x0002300601007387 */ /* 0x0001e80000100800 */
[----:B------:R1:W-:Y:S04]  /*f6dd0*/  STL [R1+0x88], R7 ;  /* 0x0000880701007387 */ /* 0x0003e80000100800 */
[----:B------:R3:W-:Y:S01]  /*f6de0*/  STL [R1+0x84], R2 ;  /* 0x0000840201007387 */ /* 0x0007e20000100800 */
[----:B0-----:R-:W-:-:S02]  /*f6df0*/  F2FP.SATFINITE.E5M2.F32.PACK_AB_MERGE_C R6, R13, R12, RZ ;  /* 0x0000000c0d06723e */ /* 0x001fc400048060ff */
[----:B-1----:R-:W-:Y:S02]  /*f6e00*/  F2FP.SATFINITE.E5M2.F32.PACK_AB_MERGE_C R7, R16, R15, RZ ;  /* 0x0000000f1007723e */ /* 0x002fe400048060ff */
[----:B---3--:R-:W-:Y:S01]  /*f6e10*/  F2FP.SATFINITE.E5M2.F32.PACK_AB_MERGE_C R2, R9, R17, RZ ;  /* 0x000000110902723e */ /* 0x008fe200048060ff */
        /* <DEDUP_REMOVED lines=19> */
[----:B------:R-:W-:Y:S01]  /*f6f50*/  STL [R1+0x64], R7 ;  /* 0x0000640701007387 */ /* 0x000fe20000100800 */
[----:B--2---:R-:W-:-:S03]  /*f6f60*/  F2FP.SATFINITE.E5M2.F32.PACK_AB_MERGE_C R3, R34, R3, RZ ;  /* 0x000000032203723e */ /* 0x004fc600048060ff */
[----:B------:R1:W-:Y:S01]  /*f6f70*/  STL [R1+0x60], R2 ;  /* 0x0000600201007387 */ /* 0x0003e20000100800 */
[----:B------:R-:W-:Y:S02]  /*f6f80*/  F2FP.SATFINITE.E5M2.F32.PACK_AB_MERGE_C R0, R0, R31, RZ ;  /* 0x0000001f0000723e */ /* 0x000fe400048060ff */
[----:B0-----:R-:W-:Y:S02]  /*f6f90*/  F2FP.SATFINITE.E5M2.F32.PACK_AB_MERGE_C R6, R35, R55, RZ ;  /* 0x000000372306723e */ /* 0x001fe400048060ff */
[----:B-1----:R-:W-:-:S03]  /*f6fa0*/  F2FP.SATFINITE.E5M2.F32.PACK_AB_MERGE_C R2, R32, R33, RZ ;  /* 0x000000212002723e */ /* 0x002fc600048060ff */
[----:B------:R-:W-:Y:S01]  /*f6fb0*/  STL [R1+0x5c], R6 ;  /* 0x00005c0601007387 */ /* 0x000fe20000100800 */
[----:B------:R-:W-:-:S03]  /*f6fc0*/  F2FP.SATFINITE.E5M2.F32.PACK_AB_MERGE_C R5, R5, R61, RZ ;  /* 0x0000003d0505723e */ /* 0x000fc600048060ff */
[----:B------:R-:W-:Y:S04]  /*f6fd0*/  STL [R1+0x4924], R2 ;  /* 0x0049240201007387 */ /* 0x000fe80000100800 */
[----:B------:R0:W-:Y:S04]  /*f6fe0*/  STL [R1+0x254], R3 ;  /* 0x0002540301007387 */ /* 0x0001e80000100800 */
[----:B------:R1:W-:Y:S01]  /*f6ff0*/  STL [R1+0x4930], R0 ;  /* 0x0049300001007387 */ /* 0x0003e20000100800 */
[----:B------:R-:W-:Y:S02]  /*f7000*/  F2FP.SATFINITE.E5M2.F32.PACK_AB_MERGE_C R4, R11, R4, RZ ;  /* 0x000000040b04723e */ /* 0x000fe400048060ff */
[----:B------:R-:W-:-:S02]  /*f7010*/  F2FP.SATFINITE.E5M2.F32.PACK_AB_MERGE_C R7, R47, R46, RZ ;  /* 0x0000002e2f07723e */ /* 0x000fc400048060ff */
[----:B0-----:R-:W-:Y:S02]  /*f7020*/  F2FP.SATFINITE.E5M2.F32.PACK_AB_MERGE_C R3, R29, R30, RZ ;  /* 0x0000001e1d03723e */ /* 0x001fe400048060ff */
[----:B-1----:R-:W-:-:S03]  /*f7030*/  F2FP.SATFINITE.E5M2.F32.PACK_AB_MERGE_C R0, R27, R28, RZ ;  /* 0x0000001c1b00723e */ /* 0x002fc600048060ff */
[----:B------:R-:W-:Y:S04]  /*f7040*/  STL [R1+0x4934], R3 ;  /* 0x0049340301007387 */ /* 0x000fe80000100800 */
[----:B------:R-:W-:Y:S04]  /*f7050*/  STL [R1+0x4938], R5 ;  /* 0x0049380501007387 */ /* 0x000fe80000100800 */
[----:B------:R0:W-:Y:S04]  /*f7060*/  STL [R1+0x224], R0 ;  /* 0x0002240001007387 */ /* 0x0001e80000100800 */
[----:B------:R-:W-:Y:S04]  /*f7070*/  STL [R1+0x493c], R4 ;  /* 0x00493c0401007387 */ /* 0x000fe80000100800 */
[----:B------:R-:W-:Y:S04]  /*f7080*/  STL [R1+0x4948], R7 ;  /* 0x0049480701007387 */ /* 0x000fe80000100800 */
[----:B------:R-:W2:Y:S04]  /*f7090*/  LDL.LU R17, [R1+0x1270] ;  /* 0x0012700001117983 */ /* 0x000ea80000300800 */
[----:B------:R-:W2:Y:S01]  /*f70a0*/  LDL.LU R37, [R1+0x1274] ;  /* 0x0012740001257983 */ /* 0x000ea20000300800 */
[----:B0-----:R-:W-:-:S05]  /*f70b0*/  F2FP.SATFINITE.E5M2.F32.PACK_AB_MERGE_C R0, R49, R48, RZ ;  /* 0x000000303100723e */ /* 0x001fca00048060ff */
[----:B------:R0:W-:Y:S04]  /*f70c0*/  STL [R1+0x2b0], R0 ;  /* 0x0002b00001007387 */ /* 0x0001e80000100800 */
[----:B------:R-:W3:Y:S04]  /*f70d0*/  LDL.LU R9, [R1+0x1278] ;  /* 0x0012780001097983 */ /* 0x000ee80000300800 */
[----:B------:R-:W3:Y:S04]  /*f70e0*/  LDL.LU R10, [R1+0x127c] ;  /* 0x00127c00010a7983 */ /* 0x000ee80000300800 */
[----:B------:R-:W4:Y:S04]  /*f70f0*/  LDL.LU R18, [R1+0x1260] ;  /* 0x0012600001127983 */ /* 0x000f280000300800 */
[----:B------:R-:W4:Y:S04]  /*f7100*/  LDL.LU R19, [R1+0x1264] ;  /* 0x0012640001137983 */ /* 0x000f280000300800 */
[----:B------:R-:W0:Y:S04]  /*f7110*/  LDL.LU R42, [R1+0x1268] ;  /* 0x00126800012a7983 */ /* 0x000e280000300800 */
[----:B------:R-:W0:Y:S04]  /*f7120*/  LDL.LU R20, [R1+0x126c] ;  /* 0x00126c0001147983 */ /* 0x000e280000300800 */
        /* <DEDUP_REMOVED lines=29> */
[----:B------:R-:W-:Y:S01]  /*f7300*/  STL [R1+0x494c], R37 ;  /* 0x00494c2501007387 */ /* 0x000fe20000100800 */
[----:B---3--:R-:W-:Y:S02]  /*f7310*/  F2FP.SATFINITE.E5M2.F32.PACK_AB_MERGE_C R6, R10, R9, RZ ;  /* 0x000000090a06723e */ /* 0x008fe400048060ff */
[----:B----4-:R-:W-:Y:S02]  /*f7320*/  F2FP.SATFINITE.E5M2.F32.PACK_AB_MERGE_C R36, R19, R18, RZ ;  /* 0x000000121324723e */ /* 0x010fe400048060ff */
[----:B0-----:R-:W-:Y:S02]  /*f7330*/  F2FP.SATFINITE.E5M2.F32.PACK_AB_MERGE_C R0, R20, R42, RZ ;  /* 0x0000002a1400723e */ /* 0x001fe400048060ff */
[----:B-----5:R-:W-:Y:S01]  /*f7340*/  F2FP.SATFINITE.E5M2.F32.PACK_AB_MERGE_C R39, R22, R21, RZ ;  /* 0x000000151627723e */ /* 0x020fe200048060ff */
[----:B------:R-:W-:Y:S04]  /*f7350*/  STL [R1+0x4954], R6 ;  /* 0x0049540601007387 */ /* 0x000fe80000100800 */
[----:B------:R-:W-:Y:S01]  /*f7360*/  STL [R1+0x4958], R36 ;  /* 0x0049582401007387 */ /* 0x000fe20000100800 */
[----:B------:R-:W-:-:S02]  /*f7370*/  F2FP.SATFINITE.E5M2.F32.PACK_AB_MERGE_C R38, R51, R23, RZ ;  /* 0x000000173326723e */ /* 0x000fc400048060ff */
[----:B------:R-:W-:Y:S01]  /*f7380*/  F2FP.SATFINITE.E5M2.F32.PACK_AB_MERGE_C R40, R40, R24, RZ ;  /* 0x000000182828723e */ /* 0x000fe200048060ff */
[----:B------:R-:W-:Y:S04]  /*f7390*/  STL [R1+0x495c], R39 ;  /* 0x00495c2701007387 */ /* 0x000fe80000100800 */
[----:B------:R0:W-:Y:S01]  /*f73a0*/  STL [R1+0x278], R0 ;  /* 0x0002780001007387 */ /* 0x0001e20000100800 */
[----:B------:R-:W-:-:S03]  /*f73b0*/  F2FP.SATFINITE.E5M2.F32.PACK_AB_MERGE_C R42, R58, R59, RZ ;  /* 0x0000003b3a2a723e */ /* 0x000fc600048060ff */
[----:B------:R-:W-:Y:S04]  /*f73c0*/  STL [R1+0x4960], R38 ;  /* 0x0049602601007387 */ /* 0x000fe80000100800 */
[----:B------:R-:W-:Y:S01]  /*f73d0*/  STL [R1+0x4968], R40 ;  /* 0x0049682801007387 */ /* 0x000fe20000100800 */
[----:B------:R-:W-:Y:S02]  /*f73e0*/  F2FP.SATFINITE.E5M2.F32.PACK_AB_MERGE_C R41, R56, R57, RZ ;  /* 0x000000393829723e */ /* 0x000fe400048060ff */
[----:B------:R-:W-:Y:S02]  /*f73f0*/  F2FP.SATFINITE.E5M2.F32.PACK_AB_MERGE_C R43, R35, R55, RZ ;  /* 0x00000037232b723e */ /* 0x000fe400048060ff */
[----:B0-----:R-:W-:Y:S01]  /*f7400*/  F2FP.SATFINITE.E5M2.F32.PACK_AB_MERGE_C R0, R26, R25, RZ ;  /* 0x000000191a00723e */ /* 0x001fe200048060ff */
[----:B------:R-:W-:Y:S01]  /*f7410*/  STL [R1+0x496c], R42 ;  /* 0x00496c2a01007387 */ /* 0x000fe20000100800 */
[----:B------:R-:W-:-:S03]  /*f7420*/  F2FP.SATFINITE.E5M2.F32.PACK_AB_MERGE_C R45, R31, R32, RZ ;  /* 0x000000201f2d723e */ /* 0x000fc600048060ff */
[----:B------:R0:W-:Y:S04]  /*f7430*/  STL [R1+0x250], R0 ;  /* 0x0002500001007387 */ /* 0x0001e80000100800 */
[----:B------:R-:W-:Y:S04]  /*f7440*/  STL [R1+0x4970], R41 ;  /* 0x0049702901007387 */ /* 0x000fe80000100800 */
[----:B------:R-:W-:Y:S01]  /*f7450*/  STL [R1+0x4974], R43 ;  /* 0x0049742b01007387 */ /* 0x000fe20000100800 */
[----:B------:R-:W-:-:S03]  /*f7460*/  F2FP.SATFINITE.E5M2.F32.PACK_AB_MERGE_C R44, R29, R30, RZ ;  /* 0x0000001e1d2c723e */ /* 0x000fc600048060ff */
[----:B------:R-:W-:Y:S01]  /*f7470*/  STL [R1+0x4978], R45 ;  /* 0x0049782d01007387 */ /* 0x000fe20000100800 */
[----:B------:R-:W-:Y:S02]  /*f7480*/  F2FP.SATFINITE.E5M2.F32.PACK_AB_MERGE_C R47, R47, R28, RZ ;  /* 0x0000001c2f2f723e */ /* 0x000fe400048060ff */
[----:B0-----:R-:W-:Y:S02]  /*f7490*/  F2FP.SATFINITE.E5M2.F32.PACK_AB_MERGE_C R0, R33, R34, RZ ;  /* 0x000000222100723e */ /* 0x001fe400048060ff */
[----:B------:R-:W-:-:S03]  /*f74a0*/  F2FP.SATFINITE.E5M2.F32.PACK_AB_MERGE_C R48, R48, R11, RZ ;  /* 0x0000000b3030723e */ /* 0x000fc600048060ff */
[----:B------:R0:W-:Y:S04]  /*f74b0*/  STL [R1+0x220], R0 ;  /* 0x0002200001007387 */ /* 0x0001e80000100800 */
[----:B------:R-:W-:Y:S04]  /*f74c0*/  STL [R1+0x497c], R44 ;  /* 0x00497c2c01007387 */ /* 0x000fe80000100800 */
[----:B------:R-:W-:Y:S04]  /*f74d0*/  STL [R1+0x4980], R47 ;  /* 0x0049802f01007387 */ /* 0x000fe80000100800 */
[----:B------:R1:W-:Y:S01]  /*f74e0*/  STL [R1+0x4984], R48 ;  /* 0x0049843001007387 */ /* 0x0003e20000100800 */
[----:B0-----:R-:W-:-:S05]  /*f74f0*/  F2FP.SATFINITE.E5M2.F32.PACK_AB_MERGE_C R0, R61, R27, RZ ;  /* 0x0000001b3d00723e */ /* 0x001fca00048060ff */
[----:B------:R0:W-:Y:S04]  /*f7500*/  STL [R1+0x29c], R0 ;  /* 0x00029c0001007387 */ /* 0x0001e80000100800 */
[----:B-1----:R-:W2:Y:S04]  /*f7510*/  LDL.LU R48, [R1+0x8c0] ;  /* 0x0008c00001307983 */ /* 0x002ea80000300800 */
[----:B------:R-:W2:Y:S04]  /*f7520*/  LDL.LU R51, [R1+0x8c4] ;  /* 0x0008c40001337983 */ /* 0x000ea80000300800 */
[----:B------:R-:W3:Y:S04]  /*f7530*/  LDL.LU R47, [R1+0x8c8] ;  /* 0x0008c800012f7983 */ /* 0x000ee80000300800 */
[----:B------:R-:W3:Y:S01]  /*f7540*/  LDL.LU R44, [R1+0x8cc] ;  /* 0x0008cc00012c7983 */ /* 0x000ee20000300800 */
[----:B------:R-:W-:-:S03]  /*f7550*/  F2FP.SATFINITE.E5M2.F32.PACK_AB_MERGE_C R46, R49, R46, RZ ;  /* 0x0000002e312e723e */ /* 0x000fc600048060ff */
        /* <DEDUP_REMOVED lines=57> */
[----:B--2---:R-:W-:-:S02]  /*f78f0*/  F2FP.SATFINITE.E5M2.F32.PACK_AB_MERGE_C R51, R51, R48, RZ ;  /* 0x000000303333723e */ /* 0x004fc400048060ff */
[----:B---3--:R-:W-:Y:S02]  /*f7900*/  F2FP.SATFINITE.E5M2.F32.PACK_AB_MERGE_C R44, R44, R47, RZ ;  /* 0x0000002f2c2c723e */ /* 0x008fe400048060ff */
[----:B----4-:R-:W-:Y:S01]  /*f7910*/  F2FP.SATFINITE.E5M2.F32.PACK_AB_MERGE_C R49, R49, R45, RZ ;  /* 0x0000002d3131723e */ /* 0x010fe200048060ff */
[----:B------:R-:W-:Y:S01]  /*f7920*/  STL [R1+0x498c], R51 ;  /* 0x00498c3301007387 */ /* 0x000fe20000100800 */
[----:B-----5:R-:W-:-:S03]  /*f7930*/  F2FP.SATFINITE.E5M2.F32.PACK_AB_MERGE_C R40, R40, R42, RZ ;  /* 0x0000002a2828723e */ /* 0x020fc600048060ff */
[----:B------:R-:W-:Y:S04]  /*f7940*/  STL [R1+0x4990], R49 ;  /* 0x0049903101007387 */ /* 0x000fe80000100800 */
[----:B------:R-:W-:Y:S01]  /*f7950*/  STL [R1+0x274], R44 ;  /* 0x0002742c01007387 */ /* 0x000fe20000100800 */
[----:B------:R-:W-:-:S03]  /*f7960*/  F2FP.SATFINITE.E5M2.F32.PACK_AB_MERGE_C R6, R37, R6, RZ ;  /* 0x000000062506723e */ /* 0x000fc600048060ff */
[----:B------:R-:W-:Y:S01]  /*f7970*/  STL [R1+0x23c], R40 ;  /* 0x00023c2801007387 */ /* 0x000fe20000100800 */
[----:B------:R-:W-:-:S03]  /*f7980*/  F2FP.SATFINITE.E5M2.F32.PACK_AB_MERGE_C R0, R0, R3, RZ ;  /* 0x000000030000723e */ /* 0x000fc600048060ff */
[----:B------:R-:W-:Y:S04]  /*f7990*/  STL [R1+0x21c], R6 ;  /* 0x00021c0601007387 */ /* 0x000fe80000100800 */
[----:B------:R0:W-:Y:S02]  /*f79a0*/  STL [R1+0x298], R0 ;  /* 0x0002980001007387 */ /* 0x0001e40000100800 */
[----:B0-----:R-:W-:-:S05]  /*f79b0*/  F2FP.SATFINITE.E5M2.F32.PACK_AB_MERGE_C R0, R50, R52, RZ ;  /* 0x000000343200723e */ /* 0x001fca00048060ff */
[----:B------:R0:W-:Y:S02]  /*f79c0*/  STL [R1+0x270], R0 ;  /* 0x0002700001007387 */ /* 0x0001e40000100800 */
[----:B0-----:R-:W-:-:S05]  /*f79d0*/  F2FP.SATFINITE.E5M2.F32.PACK_AB_MERGE_C R0, R13, R12, RZ ;  /* 0x0000000c0d00723e */ /* 0x001fca00048060ff */
[----:B------:R0:W-:Y:S01]  /*f79e0*/  STL [R1+0x238], R0 ;  /* 0x0002380001007387 */ /* 0x0001e20000100800 */
[----:B------:R-:W-:Y:S02]  /*f79f0*/  F2FP.SATFINITE.E5M2.F32.PACK_AB_MERGE_C R30, R30, R60, RZ ;  /* 0x0000003c1e1e723e */ /* 0x000fe400048060ff */
[----:B0-----:R-:W-:-:S05]  /*f7a00*/  F2FP.SATFINITE.E5M2.F32.PACK_AB_MERGE_C R0, R10, R9, RZ ;  /* 0x000000090a00723e */ /* 0x001fca00048060ff */
[----:B------:R0:W-:Y:S04]  /*f7a10*/  STL [R1+0x218], R0 ;  /* 0x0002180001007387 */ /* 0x0001e80000100800 */
[----:B------:R-:W2:Y:S01]  /*f7a20*/  LDL.LU R60, [R1+0x260] ;  /* 0x00026000013c7983 */ /* 0x000ea20000300800 */
[----:B------:R-:W-:Y:S02]  /*f7a30*/  F2FP.SATFINITE.E5M2.F32.PACK_AB_MERGE_C R29, R29, R54, RZ ;  /* 0x000000361d1d723e */ /* 0x000fe400048060ff */
[----:B------:R-:W-:Y:S02]  /*f7a40*/  F2FP.SATFINITE.E5M2.F32.PACK_AB_MERGE_C R22, R22, R20, RZ ;  /* 0x000000141616723e */ /* 0x000fe400048060ff */
[----:B0-----:R-:W-:Y:S02]  /*f7a50*/  F2FP.SATFINITE.E5M2.F32.PACK_AB_MERGE_C R0, R11, R21, RZ ;  /* 0x000000150b00723e */ /* 0x001fe400048060ff */
[----:B------:R-:W2:Y:S04]  /*f7a60*/  LDL.LU R21, [R1+0x264] ;  /* 0x0002640001157983 */ /* 0x000ea80000300800 */
[----:B------:R0:W-:Y:S04]  /*f7a70*/  STL [R1+0x280], R0 ;  /* 0x0002800001007387 */ /* 0x0001e80000100800 */
[----:B------:R-:W3:Y:S04]  /*f7a80*/  LDL.LU R54, [R1+0x268] ;  /* 0x0002680001367983 */ /* 0x000ee80000300800 */
[----:B------:R-:W3:Y:S01]  /*f7a90*/  LDL.LU R20, [R1+0x26c] ;  /* 0x00026c0001147983 */ /* 0x000ee20000300800 */
[----:B------:R-:W-:-:S03]  /*f7aa0*/  F2FP.SATFINITE.E5M2.F32.PACK_AB_MERGE_C R23, R23, R19, RZ ;  /* 0x000000131717723e */ /* 0x000fc600048060ff */
[----:B------:R-:W4:Y:S04]  /*f7ab0*/  LDL.LU R49, [R1+0x240] ;  /* 0x0002400001317983 */ /* 0x000f280000300800 */
[----:B------:R-:W4:Y:S04]  /*f7ac0*/  LDL.LU R19, [R1+0x244] ;  /* 0x0002440001137983 */ /* 0x000f280000300800 */
[----:B------:R-:W5:Y:S04]  /*f7ad0*/  LDL.LU R51, [R1+0x248] ;  /* 0x0002480001337983 */ /* 0x000f680000300800 */
[----:B------:R-:W5:Y:S01]  /*f7ae0*/  LDL.LU R46, [R1+0x24c] ;  /* 0x00024c00012e7983 */ /* 0x000f620000300800 */
[----:B------:R-:W-:-:S03]  /*f7af0*/  F2FP.SATFINITE.E5M2.F32.PACK_AB_MERGE_C R24, R24, R18, RZ ;  /* 0x000000121818723e */ /* 0x000fc600048060ff */
[----:B------:R-:W5:Y:S04]  /*f7b00*/  LDL.LU R48, [R1+0x780] ;  /* 0x0007800001307983 */ /* 0x000f680000300800 */
[----:B------:R-:W5:Y:S01]  /*f7b10*/  LDL.LU R18, [R1+0x784] ;  /* 0x0007840001127983 */ /* 0x000f620000300800 */
[----:B------:R-:W-:-:S03]  /*f7b20*/  F2FP.SATFINITE.E5M2.F32.PACK_AB_MERGE_C R25, R25, R17, RZ ;  /* 0x000000111919723e */ /* 0x000fc600048060ff */
[----:B------:R-:W5:Y:S04]  /*f7b30*/  LDL.LU R47, [R1+0x788] ;  /* 0x00078800012f7983 */ /* 0x000f680000300800 */
[----:B------:R-:W5:Y:S01]  /*f7b40*/  LDL.LU R17, [R1+0x78c] ;  /* 0x00078c0001117983 */ /* 0x000f620000300800 */
[----:B------:R-:W-:-:S03]  /*f7b50*/  F2FP.SATFINITE.E5M2.F32.PACK_AB_MERGE_C R26, R26, R16, RZ ;  /* 0x000000101a1a723e */ /* 0x000fc600048060ff */
[----:B------:R-:W5:Y:S01]  /*f7b60*/  LDL.LU R44, [R1+0x570] ;  /* 0x00057000012c7983 */ /* 0x000f620000300800 */
[----:B------:R-:W-:-:S03]  /*f7b70*/  F2FP.SATFINITE.E5M2.F32.PACK_AB_MERGE_C R34, R34, R5, RZ ;  /* 0x000000052222723e */ /* 0x000fc600048060ff */
[----:B------:R-:W5:Y:S04]  /*f7b80*/  LDL.LU R16, [R1+0x574] ;  /* 0x0005740001107983 */ /* 0x000f680000300800 */
[----:B------:R-:W5:Y:S04]  /*f7b90*/  LDL.LU R5, [R1+0x578] ;  /* 0x0005780001057983 */ /* 0x000f680000300800 */
[----:B------:R-:W5:Y:S01]  /*f7ba0*/  LDL.LU R3, [R1+0x57c] ;  /* 0x00057c0001037983 */ /* 0x000f620000300800 */
[----:B------:R-:W-:-:S03]  /*f7bb0*/  F2FP.SATFINITE.E5M2.F32.PACK_AB_MERGE_C R27, R27, R15, RZ ;  /* 0x0000000f1b1b723e */ /* 0x000fc600048060ff */
[----:B------:R-:W5:Y:S01]  /*f7bc0*/  LDL.LU R45, [R1+0x1d0] ;  /* 0x0001d000012d7983 */ /* 0x000f620000300800 */
[----:B------:R-:W-:-:S03]  /*f7bd0*/  F2FP.SATFINITE.E5M2.F32.PACK_AB_MERGE_C R61, R61, R43, RZ ;  /* 0x0000002b3d3d723e */ /* 0x000fc600048060ff */
[----:B------:R-:W5:Y:S01]  /*f7be0*/  LDL.LU R15, [R1+0x1d4] ;  /* 0x0001d400010f7983 */ /* 0x000f620000300800 */
[----:B------:R-:W-:-:S03]  /*f7bf0*/  F2FP.SATFINITE.E5M2.F32.PACK_AB_MERGE_C R28, R28, R14, RZ ;  /* 0x0000000e1c1c723e */ /* 0x000fc600048060ff */
[----:B------:R-:W5:Y:S01]  /*f7c00*/  LDL.LU R43, [R1+0x1d8] ;  /* 0x0001d800012b7983 */ /* 0x000f620000300800 */
[----:B------:R-:W-:-:S03]  /*f7c10*/  F2FP.SATFINITE.E5M2.F32.PACK_AB_MERGE_C R59, R59, R41, RZ ;  /* 0x000000293b3b723e */ /* 0x000fc600048060ff */
[----:B------:R-:W5:Y:S04]  /*f7c20*/  LDL.LU R14, [R1+0x1dc] ;  /* 0x0001dc00010e7983 */ /* 0x000f680000300800 */
[----:B------:R-:W5:Y:S04]  /*f7c30*/  LDL.LU R41, [R1+0x1b0] ;  /* 0x0001b00001297983 */ /* 0x000f680000300800 */
[----:B------:R-:W5:Y:S04]  /*f7c40*/  LDL.LU R13, [R1+0x1b4] ;  /* 0x0001b400010d7983 */ /* 0x000f680000300800 */
[----:B------:R-:W5:Y:S04]  /*f7c50*/  LDL.LU R42, [R1+0x1b8] ;  /* 0x0001b800012a7983 */ /* 0x000f680000300800 */
[----:B------:R-:W5:Y:S01]  /*f7c60*/  LDL.LU R40, [R1+0x1bc] ;  /* 0x0001bc0001287983 */ /* 0x000f620000300800 */
[----:B------:R-:W-:-:S03]  /*f7c70*/  F2FP.SATFINITE.E5M2.F32.PACK_AB_MERGE_C R32, R32, R8, RZ ;  /* 0x000000082020723e */ /* 0x000fc600048060ff */
[----:B------:R-:W5:Y:S04]  /*f7c80*/  LDL.LU R8, [R1+0x190] ;  /* 0x0001900001087983 */ /* 0x000f680000300800 */
[----:B------:R-:W5:Y:S01]  /*f7c90*/  LDL.LU R12, [R1+0x194] ;  /* 0x00019400010c7983 */ /* 0x000f620000300800 */
[----:B------:R-:W-:Y:S02]  /*f7ca0*/  F2FP.SATFINITE.E5M2.F32.PACK_AB_MERGE_C R55, R55, R7, RZ ;  /* 0x000000073737723e */ /* 0x000fe400048060ff */
[----:B------:R-:W-:Y:S01]  /*f7cb0*/  F2FP.SATFINITE.E5M2.F32.PACK_AB_MERGE_C R35, R35, R4, RZ ;  /* 0x000000042323723e */ /* 0x000fe200048060ff */
        /* <DEDUP_REMOVED lines=9> */
[----:B------:R-:W5:Y:S01]  /*f7d50*/  LDL.LU R39, [R1+0x300] ;  /* 0x0003000001277983 */ /* 0x000f620000300800 */
[----:B------:R-:W-:-:S03]  /*f7d60*/  F2FP.SATFINITE.E5M2.F32.PACK_AB_MERGE_C R56, R56, R36, RZ ;  /* 0x000000243838723e */ /* 0x000fc600048060ff */
[----:B------:R-:W5:Y:S04]  /*f7d70*/  LDL.LU R9, [R1+0x304] ;  /* 0x0003040001097983 */ /* 0x000f680000300800 */
[----:B------:R-:W5:Y:S04]  /*f7d80*/  LDL.LU R36, [R1+0x308] ;  /* 0x0003080001247983 */ /* 0x000f680000300800 */
[----:B0-----:R-:W5:Y:S01]  /*f7d90*/  LDL.LU R0, [R1+0x30c] ;  /* 0x00030c0001007983 */ /* 0x001f620000300800 */
[----:B------:R-:W-:-:S03]  /*f7da0*/  F2FP.SATFINITE.E5M2.F32.PACK_AB_MERGE_C R31, R31, R53, RZ ;  /* 0x000000351f1f723e */ /* 0x000fc600048060ff */
[----:B------:R-:W5:Y:S04]  /*f7db0*/  LDL.LU R6, [R1+0x1f0] ;  /* 0x0001f00001067983 */ /* 0x000f680000300800 */
[----:B------:R-:W5:Y:S04]  /*f7dc0*/  LDL.LU R53, [R1+0x1f8] ;  /* 0x0001f80001357983 */ /* 0x000f680000300800 */
[----:B------:R-:W5:Y:S04]  /*f7dd0*/  LDL.LU R37, [R1+0x1fc] ;  /* 0x0001fc0001257983 */ /* 0x000f680000300800 */
[----:B------:R-:W5:Y:S04]  /*f7de0*/  LDL.LU R52, [R1+0x291c] ;  /* 0x00291c0001347983 */ /* 0x000f680000300800 */
[----:B------:R-:W5:Y:S01]  /*f7df0*/  LDL.LU R50, [R1+0x2918] ;  /* 0x0029180001327983 */ /* 0x000f620000300800 */
[----:B--2---:R-:W-:-:S03]  /*f7e00*/  F2FP.SATFINITE.E5M2.F32.PACK_AB_MERGE_C R21, R21, R60, RZ ;  /* 0x0000003c1515723e */ /* 0x004fc600048060ff */
[----:B------:R-:W2:Y:S01]  /*f7e10*/  LDL.LU R60, [R1+0x2914] ;  /* 0x00291400013c7983 */ /* 0x000ea20000300800 */
[----:B---3--:R-:W-:-:S03]  /*f7e20*/  F2FP.SATFINITE.E5M2.F32.PACK_AB_MERGE_C R20, R20, R54, RZ ;  /* 0x000000361414723e */ /* 0x008fc600048060ff */
[----:B------:R-:W3:Y:S01]  /*f7e30*/  LDL.LU R54, [R1+0x28d4] ;  /* 0x0028d40001367983 */ /* 0x000ee20000300800 */
[----:B----4-:R-:W-:Y:S02]  /*f7e40*/  F2FP.SATFINITE.E5M2.F32.PACK_AB_MERGE_C R19, R19, R49, RZ ;  /* 0x000000311313723e */ /* 0x010fe400048060ff */
[----:B-----5:R-:W-:Y:S01]  /*f7e50*/  F2FP.SATFINITE.E5M2.F32.PACK_AB_MERGE_C R46, R46, R51, RZ ;  /* 0x000000332e2e723e */ /* 0x020fe200048060ff */
[----:B------:R-:W4:Y:S04]  /*f7e60*/  LDL.LU R49, [R1+0x4990] ;  /* 0x0049900001317983 */ /* 0x000f280000300800 */
[----:B------:R-:W5:Y:S01]  /*f7e70*/  LDL.LU R51, [R1+0x498c] ;  /* 0x00498c0001337983 */ /* 0x000f620000300800 */
[----:B------:R-:W-:-:S03]  /*f7e80*/  F2FP.SATFINITE.E5M2.F32.PACK_AB_MERGE_C R18, R18, R48, RZ ;  /* 0x000000301212723e */ /* 0x000fc600048060ff */
[----:B------:R0:W-:Y:S01]  /*f7e90*/  STL [R1+0x240], R46 ;  /* 0x0002402e01007387 */ /* 0x0001e20000100800 */
[----:B------:R-:W-:Y:S02]  /*f7ea0*/  F2FP.SATFINITE.E5M2.F32.PACK_AB_MERGE_C R17, R17, R47, RZ ;  /* 0x0000002f1111723e */ /* 0x000fe400048060ff */
[----:B------:R-:W-:Y:S02]  /*f7eb0*/  F2FP.SATFINITE.E5M2.F32.PACK_AB_MERGE_C R16, R16, R44, RZ ;  /* 0x0000002c1010723e */ /* 0x000fe400048060ff */
[----:B------:R-:W-:Y:S01]  /*f7ec0*/  F2FP.SATFINITE.E5M2.F32.PACK_AB_MERGE_C R3, R3, R5, RZ ;  /* 0x000000050303723e */ /* 0x000fe200048060ff */
[----:B0-----:R-:W5:Y:S04]  /*f7ed0*/  LDL.LU R46, [R1+0x4988] ;  /* 0x00498800012e7983 */ /* 0x001f680000300800 */
[----:B------:R-:W5:Y:S04]  /*f7ee0*/  LDL.LU R48, [R1+0x4984] ;  /* 0x0049840001307983 */ /* 0x000f680000300800 */
[----:B------:R-:W5:Y:S04]  /*f7ef0*/  LDL.LU R47, [R1+0x4980] ;  /* 0x00498000012f7983 */ /* 0x000f680000300800 */
[----:B------:R-:W5:Y:S04]  /*f7f00*/  LDL.LU R44, [R1+0x497c] ;  /* 0x00497c00012c7983 */ /* 0x000f680000300800 */
[----:B------:R-:W2:Y:S04]  /*f7f10*/  LDL.LU R5, [R1+0xe4] ;  /* 0x0000e40001057983 */ /* 0x000ea80000300800 */
[----:B------:R0:W-:Y:S01]  /*f7f20*/  STL [R1+0x234], R3 ;  /* 0x0002340301007387 */ /* 0x0001e20000100800 */
[----:B------:R-:W-:-:S02]  /*f7f30*/  F2FP.SATFINITE.E5M2.F32.PACK_AB_MERGE_C R15, R15, R45, RZ ;  /* 0x0000002d0f0f723e */ /* 0x000fc400048060ff */
[----:B------:R-:W-:Y:S02]  /*f7f40*/  F2FP.SATFINITE.E5M2.F32.PACK_AB_MERGE_C R14, R14, R43, RZ ;  /* 0x0000002b0e0e723e */ /* 0x000fe400048060ff */
[----:B------:R-:W-:Y:S02]  /*f7f50*/  F2FP.SATFINITE.E5M2.F32.PACK_AB_MERGE_C R40, R40, R42, RZ ;  /* 0x0000002a2828723e */ /* 0x000fe400048060ff */
[----:B------:R-:W-:Y:S01]  /*f7f60*/  F2FP.SATFINITE.E5M2.F32.PACK_AB_MERGE_C R13, R13, R41, RZ ;  /* 0x000000290d0d723e */ /* 0x000fe200048060ff */
[----:B0-----:R-:W3:Y:S04]  /*f7f70*/  LDL.LU R3, [R1+0xe0] ;  /* 0x0000e00001037983 */ /* 0x001ee80000300800 */
[----:B------:R-:W5:Y:S04]  /*f7f80*/  LDL.LU R45, [R1+0x4978] ;  /* 0x00497800012d7983 */ /* 0x000f680000300800 */
[----:B------:R-:W5:Y:S04]  /*f7f90*/  LDL.LU R43, [R1+0x4974] ;  /* 0x00497400012b7983 */ /* 0x000f680000300800 */
[----:B------:R-:W5:Y:S04]  /*f7fa0*/  LDL.LU R41, [R1+0x4970] ;  /* 0x0049700001297983 */ /* 0x000f680000300800 */
[----:B------:R-:W5:Y:S04]  /*f7fb0*/  LDL.LU R42, [R1+0x496c] ;  /* 0x00496c00012a7983 */ /* 0x000f680000300800 */
[----:B------:R0:W-:Y:S01]  /*f7fc0*/  STL [R1+0x1d0], R40 ;  /* 0x0001d02801007387 */ /* 0x0001e20000100800 */
[----:B------:R-:W-:-:S03]  /*f7fd0*/  F2FP.SATFINITE.E5M2.F32.PACK_AB_MERGE_C R12, R12, R8, RZ ;  /* 0x000000080c0c723e */ /* 0x000fc600048060ff */
[----:B0-----:R-:W5:Y:S04]  /*f7fe0*/  LDL.LU R40, [R1+0x4968] ;  /* 0x0049680001287983 */ /* 0x001f680000300800 */
[----:B------:R-:W4:Y:S01]  /*f7ff0*/  LDL.LU R8, [R1+0x4964] ;  /* 0x0049640001087983 */ /* 0x000f220000300800 */
[----:B------:R-:W-:Y:S02]  /*f8000*/  F2FP.SATFINITE.E5M2.F32.PACK_AB_MERGE_C R11, R11, R7, RZ ;  /* 0x000000070b0b723e */ /* 0x000fe400048060ff */
[----:B----4-:R-:W-:Y:S02]  /*f8010*/  LOP3.LUT R7, R8, 0xffff, RZ, 0xc0, !PT ;  /* 0x0000ffff08077812 */ /* 0x010fe400078ec0ff */
[----:B------:R-:W4:Y:S01]  /*f8020*/  LDL.LU R8, [R1+0x528] ;  /* 0x0005280001087983 */ /* 0x000f220000300800 */
[----:B------:R-:W-:-:S02]  /*f8030*/  LOP3.LUT R4, R4, 0xffff, RZ, 0xc0, !PT ;  /* 0x0000ffff04047812 */ /* 0x000fc400078ec0ff */
[----:B------:R-:W-:Y:S02]  /*f8040*/  F2FP.SATFINITE.E5M2.F32.PACK_AB_MERGE_C R10, R10, R38, RZ ;  /* 0x000000260a0a723e */ /* 0x000fe400048060ff */
[----:B------:R-:W-:Y:S01]  /*f8050*/  F2FP.SATFINITE.E5M2.F32.PACK_AB_MERGE_C R0, R0, R36, RZ ;  /* 0x000000240000723e */ /* 0x000fe200048060ff */
[----:B------:R-:W5:Y:S01]  /*f8060*/  LDL.LU R38, [R1+0x4960] ;  /* 0x0049600001267983 */ /* 0x000f620000300800 */
[----:B------:R-:W-:Y:S02]  /*f8070*/  F2FP.SATFINITE.E5M2.F32.PACK_AB_MERGE_C R9, R9, R39, RZ ;  /* 0x000000270909723e */ /* 0x000fe400048060ff */
[----:B----4-:R-:W-:Y:S02]  /*f8080*/  F2FP.SATFINITE.E5M2.F32.PACK_AB_MERGE_C R2, R2, R8, RZ ;  /* 0x000000080202723e */ /* 0x010fe400048060ff */
[----:B------:R-:W-:-:S03]  /*f8090*/  SHF.R.U32.HI R8, RZ, 0x8, R4 ;  /* 0x00000008ff087819 */ /* 0x000fc60000011604 */
[----:B------:R-:W-:Y:S04]  /*f80a0*/  STL [R1+0xaac], R2 ;  /* 0x000aac0201007387 */ /* 0x000fe80000100800 */
[----:B------:R-:W4:Y:S04]  /*f80b0*/  LDL.LU R39, [R1+0x495c] ;  /* 0x00495c0001277983 */ /* 0x000f280000300800 */
[----:B------:R-:W4:Y:S04]  /*f80c0*/  LDL.LU R36, [R1+0x4958] ;  /* 0x0049580001247983 */ /* 0x000f280000300800 */
[----:B------:R0:W-:Y:S02]  /*f80d0*/  STL [R1+0xaa8], R0 ;  /* 0x000aa80001007387 */ /* 0x0001e40000100800 */
[----:B0-----:R-:W-:-:S02]  /*f80e0*/  LOP3.LUT R0, R8, 0xffff, RZ, 0xc0, !PT ;  /* 0x0000ffff08007812 */ /* 0x001fc400078ec0ff */
[----:B------:R-:W2:Y:S01]  /*f80f0*/  LDL.LU R8, [R1+0x1f4] ;  /* 0x0001f40001087983 */ /* 0x000ea20000300800 */
[----:B------:R-:W-:Y:S02]  /*f8100*/  F2FP.SATFINITE.E5M2.F32.PACK_AB_MERGE_C R37, R37, R53, RZ ;  /* 0x000000352525723e */ /* 0x000fe400048060ff */
[--C-:B------:R-:W-:Y:S02]  /*f8110*/  SHF.R.U32.HI R2, RZ, 0x8, R7.reuse ;  /* 0x00000008ff027819 */ /* 0x100fe40000011607 */
[----:B------:R-:W-:Y:S02]  /*f8120*/  PRMT R7, R4, 0x3340, R7 ;  /* 0x0000334004077816 */ /* 0x000fe40000000007 */
[----:B------:R-:W-:Y:S02]  /*f8130*/  LOP3.LUT R2, R2, 0xffff, RZ, 0xc0, !PT ;  /* 0x0000ffff02027812 */ /* 0x000fe400078ec0ff */
[----:B--2---:R-:W-:Y:S02]  /*f8140*/  F2FP.SATFINITE.E5M2.F32.PACK_AB_MERGE_C R8, R8, R6, RZ ;  /* 0x000000060808723e */ /* 0x004fe400048060ff */
[----:B------:R-:W2:Y:S04]  /*f8150*/  LDL.LU R6, [R1+0x4954] ;  /* 0x0049540001067983 */ /* 0x000ea80000300800 */
[----:B------:R-:W5:Y:S01]  /*f8160*/  LDL.LU R53, [R1+0x4950] ;  /* 0x0049500001357983 */ /* 0x000f620000300800 */
[----:B------:R-:W-:-:S03]  /*f8170*/  PRMT R0, R0, 0x3340, R2 ;  /* 0x0000334000007816 */ /* 0x000fc60000000002 */
[----:B------:R0:W-:Y:S04]  /*f8180*/  STL [R1+0xaa0], R37 ;  /* 0x000aa02501007387 */ /* 0x0001e80000100800 */
[----:B------:R1:W-:Y:S01]  /*f8190*/  STL [R1+0x2e34], R7 ;  /* 0x002e340701007387 */ /* 0x0003e20000100800 */
[----:B------:R-:W-:-:S03]  /*f81a0*/  LOP3.LUT R4, R52, 0xffff, RZ, 0xc0, !PT ;  /* 0x0000ffff34047812 */ /* 0x000fc600078ec0ff */
[----:B------:R5:W-:Y:S01]  /*f81b0*/  STL [R1+0x2e18], R0 ;  /* 0x002e180001007387 */ /* 0x000be20000100800 */
[----:B------:R-:W-:Y:S02]  /*f81c0*/  LOP3.LUT R50, R50, 0xffff, RZ, 0xc0, !PT ;  /* 0x0000ffff32327812 */ /* 0x000fe400078ec0ff */
[----:B0-----:R-:W-:Y:S02]  /*f81d0*/  LOP3.LUT R37, R5, 0xffff, RZ, 0xc0, !PT ;  /* 0x0000ffff05257812 */ /* 0x001fe400078ec0ff */
[----:B---3--:R-:W-:Y:S02]  /*f81e0*/  LOP3.LUT R5, R3, 0xffff, RZ, 0xc0, !PT ;  /* 0x0000ffff03057812 */ /* 0x008fe400078ec0ff */
[----:B------:R-:W-:Y:S02]  /*f81f0*/  SHF.R.U32.HI R3, RZ, 0x8, R4 ;  /* 0x00000008ff037819 */ /* 0x000fe40000011604 */
[----:B-1----:R-:W-:Y:S02]  /*f8200*/  LOP3.LUT R7, R60, 0xffff, RZ, 0xc0, !PT ;  /* 0x0000ffff3c077812 */ /* 0x002fe400078ec0ff */
[----:B------:R-:W-:-:S02]  /*f8210*/  LOP3.LUT R52, R54, 0xffff, RZ, 0xc0, !PT ;  /* 0x0000ffff36347812 */ /* 0x000fc400078ec0ff */
[----:B------:R-:W-:Y:S02]  /*f8220*/  LOP3.LUT R8, R8, 0xffff, RZ, 0xc0, !PT ;  /* 0x0000ffff08087812 */ /* 0x000fe400078ec0ff */
[----:B-----5:R-:W-:Y:S02]  /*f8230*/  LOP3.LUT R0, R53, 0xffff, RZ, 0xc0, !PT ;  /* 0x0000ffff35007812 */ /* 0x020fe400078ec0ff */
[----:B------:R-:W3:Y:S04]  /*f8240*/  LDL.LU R53, [R1+0x292c] ;  /* 0x00292c0001357983 */ /* 0x000ee80000300800 */
[----:B------:R-:W5:Y:S01]  /*f8250*/  LDL.LU R2, [R1+0x2928] ;  /* 0x0029280001027983 */ /* 0x000f620000300800 */
[----:B------:R-:W-:-:S03]  /*f8260*/  PRMT R4, R4, 0x3340, R0 ;  /* 0x0000334004047816 */ /* 0x000fc60000000000 */
[----:B------:R-:W4:Y:S04]  /*f8270*/  LDL.LU R60, [R1+0x28dc] ;  /* 0x0028dc00013c7983 */ /* 0x000f280000300800 */
[----:B------:R-:W2:Y:S04]  /*f8280*/  LDL.LU R54, [R1+0x28d8] ;  /* 0x0028d80001367983 */ /* 0x000ea80000300800 */
[----:B------:R0:W-:Y:S02]  /*f8290*/  STL [R1+0x2e28], R4 ;  /* 0x002e280401007387 */ /* 0x0001e40000100800 */
[----:B0-----:R-:W-:-:S02]  /*f82a0*/  SHF.R.U32.HI R4, RZ, 0x8, R0 ;  /* 0x00000008ff047819 */ /* 0x001fc40000011600 */
[----:B------:R-:W-:Y:S02]  /*f82b0*/  SHF.R.U32.HI R0, RZ, 0x8, R50 ;  /* 0x00000008ff007819 */ /* 0x000fe40000011632 */
[----:B------:R-:W-:-:S05]  /*f82c0*/  PRMT R50, R50, 0x3340, R37 ;  /* 0x0000334032327816 */ /* 0x000fca0000000025 */
[----:B------:R0:W-:Y:S02]  /*f82d0*/  STL [R1+0x291c], R50 ;  /* 0x00291c3201007387 */ /* 0x0001e40000100800 */
[----:B0-----:R-:W-:Y:S02]  /*f82e0*/  SHF.R.U32.HI R50, RZ, 0x8, R7 ;  /* 0x00000008ff327819 */ /* 0x001fe40000011607 */
[----:B------:R-:W-:-:S05]  /*f82f0*/  PRMT R7, R7, 0x3340, R5 ;  /* 0x0000334007077816 */ /* 0x000fca0000000005 */
[----:B------:R0:W-:Y:S01]  /*f8300*/  STL [R1+0x2e30], R7 ;  /* 0x002e300701007387 */ /* 0x0001e20000100800 */
[----:B------:R-:W-:Y:S02]  /*f8310*/  SHF.R.U32.HI R37, RZ, 0x8, R37 ;  /* 0x00000008ff257819 */ /* 0x000fe40000011625 */
[----:B0-----:R-:W-:Y:S02]  /*f8320*/  SHF.R.U32.HI R7, RZ, 0x8, R5 ;  /* 0x00000008ff077819 */ /* 0x001fe40000011605 */
[----:B------:R-:W-:Y:S02]  /*f8330*/  SHF.R.U32.HI R5, RZ, 0x8, R52 ;  /* 0x00000008ff057819 */ /* 0x000fe40000011634 */
[--C-:B------:R-:W-:Y:S02]  /*f8340*/  PRMT R52, R52, 0x3340, R8.reuse ;  /* 0x0000334034347816 */ /* 0x100fe40000000008 */
[----:B------:R-:W-:Y:S02]  /*f8350*/  SHF.R.U32.HI R8, RZ, 0x8, R8 ;  /* 0x00000008ff087819 */ /* 0x000fe40000011608 */
[----:B------:R-:W-:Y:S01]  /*f8360*/  LOP3.LUT R7, R7, 0xffff, RZ, 0xc0, !PT ;  /* 0x0000ffff07077812 */ /* 0x000fe200078ec0ff */
[----:B------:R0:W-:Y:S01]  /*f8370*/  STL [R1+0x2e2c], R52 ;  /* 0x002e2c3401007387 */ /* 0x0001e20000100800 */
[----:B------:R-:W-:-:S02]  /*f8380*/  LOP3.LUT R5, R5, 0xffff, RZ, 0xc0, !PT ;  /* 0x0000ffff05057812 */ /* 0x000fc400078ec0ff */
[----:B0-----:R-:W-:Y:S02]  /*f8390*/  LOP3.LUT R52, R50, 0xffff, RZ, 0xc0, !PT ;  /* 0x0000ffff32347812 */ /* 0x001fe400078ec0ff */
[----:B------:R-:W-:Y:S02]  /*f83a0*/  LOP3.LUT R50, R8, 0xffff, RZ, 0xc0, !PT ;  /* 0x0000ffff08327812 */ /* 0x000fe400078ec0ff */
[----:B------:R-:W-:Y:S02]  /*f83b0*/  LOP3.LUT R8, R37, 0xffff, RZ, 0xc0, !PT ;  /* 0x0000ffff25087812 */ /* 0x000fe400078ec0ff */
[----:B------:R-:W-:Y:S01]  /*f83c0*/  PRMT R52, R52, 0x3340, R7 ;  /* 0x0000334034347816 */ /* 0x000fe20000000007 */
[----:B------:R-:W2:Y:S04]  /*f83d0*/  LDL.LU R37, [R1+0x494c] ;  /* 0x00494c0001257983 */ /* 0x000ea80000300800 */
[----:B------:R-:W2:Y:S01]  /*f83e0*/  LDL.LU R7, [R1+0x4948] ;  /* 0x0049480001077983 */ /* 0x000ea20000300800 */
[----:B------:R-:W-:-:S03]  /*f83f0*/  PRMT R5, R5, 0x3340, R50 ;  /* 0x0000334005057816 */ /* 0x000fc60000000032 */
[----:B------:R0:W-:Y:S04]  /*f8400*/  STL [R1+0x2918], R52 ;  /* 0x0029183401007387 */ /* 0x0001e80000100800 */
[----:B0-----:R-:W2:Y:S04]  /*f8410*/  LDL.LU R52, [R1+0x4944] ;  /* 0x0049440001347983 */ /* 0x001ea80000300800 */
[----:B------:R-:W2:Y:S01]  /*f8420*/  LDL.LU R50, [R1+0x4940] ;  /* 0x0049400001327983 */ /* 0x000ea20000300800 */
[----:B------:R-:W-:Y:S02]  /*f8430*/  LOP3.LUT R3, R3, 0xffff, RZ, 0xc0, !PT ;  /* 0x0000ffff03037812 */ /* 0x000fe400078ec0ff */
[----:B------:R-:W-:-:S02]  /*f8440*/  LOP3.LUT R4, R4, 0xffff, RZ, 0xc0, !PT ;  /* 0x0000ffff04047812 */ /* 0x000fc400078ec0ff */
[----:B------:R-:W-:Y:S02]  /*f8450*/  LOP3.LUT R0, R0, 0xffff, RZ, 0xc0, !PT ;  /* 0x0000ffff00007812 */ /* 0x000fe400078ec0ff */
[----:B------:R-:W-:Y:S02]  /*f8460*/  PRMT R3, R3, 0x3340, R4 ;  /* 0x0000334003037816 */ /* 0x000fe40000000004 */
[----:B------:R-:W-:Y:S01]  /*f8470*/  PRMT R0, R0, 0x3340, R8 ;  /* 0x0000334000007816 */ /* 0x000fe20000000008 */
[----:B------:R-:W-:Y:S04]  /*f8480*/  STL [R1+0x2914], R5 ;  /* 0x0029140501007387 */ /* 0x000fe80000100800 */
[----:B------:R5:W-:Y:S04]  /*f8490*/  STL [R1+0x2910], R3 ;  /* 0x0029100301007387 */ /* 0x000be80000100800 */
[----:B------:R0:W-:Y:S01]  /*f84a0*/  STL [R1+0x28d4], R0 ;  /* 0x0028d40001007387 */ /* 0x0001e20000100800 */
[----:B------:R-:W-:-:S02]  /*f84b0*/  LOP3.LUT R9, R9, 0xffff, RZ, 0xc0, !PT ;  /* 0x0000ffff09097812 */ /* 0x000fc400078ec0ff */
[----:B------:R-:W-:Y:S02]  /*f84c0*/  LOP3.LUT R10, R10, 0xffff, RZ, 0xc0, !PT ;  /* 0x0000ffff0a0a7812 */ /* 0x000fe400078ec0ff */
[----:B---3--:R-:W-:Y:S02]  /*f84d0*/  LOP3.LUT R53, R53, 0xffff, RZ, 0xc0, !PT ;  /* 0x0000ffff35357812 */ /* 0x008fe400078ec0ff */
[----:B-----5:R-:W-:Y:S02]  /*f84e0*/  LOP3.LUT R3, R2, 0xffff, RZ, 0xc0, !PT ;  /* 0x0000ffff02037812 */ /* 0x020fe400078ec0ff */
[----:B----4-:R-:W-:Y:S02]  /*f84f0*/  LOP3.LUT R5, R60, 0xffff, RZ, 0xc0, !PT ;  /* 0x0000ffff3c057812 */ /* 0x010fe400078ec0ff */
[----:B--2---:R-:W-:Y:S02]  /*f8500*/  LOP3.LUT R4, R54, 0xffff, RZ, 0xc0, !PT ;  /* 0x0000ffff36047812 */ /* 0x004fe400078ec0ff */
[----:B0-----:R-:W-:-:S02]  /*f8510*/  LOP3.LUT R0, R50, 0xffff, RZ, 0xc0, !PT ;  /* 0x0000ffff32007812 */ /* 0x001fc400078ec0ff */
[----:B------:R-:W-:Y:S02]  /*f8520*/  LOP3.LUT R8, R52, 0xffff, RZ, 0xc0, !PT ;  /* 0x0000ffff34087812 */ /* 0x000fe400078ec0ff */
[----:B------:R-:W-:Y:S01]  /*f8530*/  SHF.R.U32.HI R52, RZ, 0x8, R53 ;  /* 0x00000008ff347819 */ /* 0x000fe20000011635 */
[----:B------:R-:W2:Y:S01]  /*f8540*/  LDL.LU R50, [R1+0x2938] ;  /* 0x0029380001327983 */ /* 0x000ea20000300800 */
[----:B------:R-:W-:-:S03]  /*f8550*/  PRMT R53, R53, 0x3340, R0 ;  /* 0x0000334035357816 */ /* 0x000fc60000000000 */
[----:B------:R-:W3:Y:S04]  /*f8560*/  LDL.LU R60, [R1+0x2934] ;  /* 0x00293400013c7983 */ /* 0x000ee80000300800 */
[----:B------:R-:W4:Y:S04]  /*f8570*/  LDL.LU R2, [R1+0x28e4] ;  /* 0x0028e40001027983 */ /* 0x000f280000300800 */
[----:B------:R-:W5:Y:S04]  /*f8580*/  LDL.LU R54, [R1+0x28e0] ;  /* 0x0028e00001367983 */ /* 0x000f680000300800 */
[----:B------:R0:W-:Y:S02]  /*f8590*/  STL [R1+0x404], R53 ;  /* 0x0004043501007387 */ /* 0x0001e40000100800 */
[----:B0-----:R-:W-:-:S02]  /*f85a0*/  SHF.R.U32.HI R53, RZ, 0x8, R3 ;  /* 0x00000008ff357819 */ /* 0x001fc40000011603 */
[----:B------:R-:W-:-:S05]  /*f85b0*/  PRMT R3, R3, 0x3340, R8 ;  /* 0x0000334003037816 */ /* 0x000fca0000000008 */
[----:B------:R0:W-:Y:S02]  /*f85c0*/  STL [R1+0x400], R3 ;  /* 0x0004000301007387 */ /* 0x0001e40000100800 */
[----:B0-----:R-:W-:Y:S02]  /*f85d0*/  SHF.R.U32.HI R3, RZ, 0x8, R8 ;  /* 0x00000008ff037819 */ /* 0x001fe40000011608 */
[----:B------:R-:W-:Y:S02]  /*f85e0*/  SHF.R.U32.HI R8, RZ, 0x8, R4 ;  /* 0x00000008ff087819 */ /* 0x000fe40000011604 */
[----:B------:R-:W-:-:S05]  /*f85f0*/  PRMT R4, R4, 0x3340, R9 ;  /* 0x0000334004047816 */ /* 0x000fca0000000009 */
[----:B------:R0:W-:Y:S01]  /*f8600*/  STL [R1+0x28dc], R4 ;  /* 0x0028dc0401007387 */ /* 0x0001e20000100800 */
[----:B------:R-:W-:Y:S02]  /*f8610*/  SHF.R.U32.HI R9, RZ, 0x8, R9 ;  /* 0x00000008ff097819 */ /* 0x000fe40000011609 */
[----:B0-----:R-:W-:Y:S02]  /*f8620*/  SHF.R.U32.HI R4, RZ, 0x8, R5 ;  /* 0x00000008ff047819 */ /* 0x001fe40000011605 */
[----:B------:R-:W-:-:S05]  /*f8630*/  PRMT R5, R5, 0x3340, R10 ;  /* 0x0000334005057816 */ /* 0x000fca000000000a */
[----:B------:R0:W-:Y:S01]  /*f8640*/  STL [R1+0x28d8], R5 ;  /* 0x0028d80501007387 */ /* 0x0001e20000100800 */
[----:B------:R-:W-:Y:S02]  /*f8650*/  SHF.R.U32.HI R0, RZ, 0x8, R0 ;  /* 0x00000008ff007819 */ /* 0x000fe40000011600 */
[----:B0-----:R-:W-:Y:S01]  /*f8660*/  SHF.R.U32.HI R5, RZ, 0x8, R10 ;  /* 0x00000008ff057819 */ /* 0x001fe2000001160a */
[----:B------:R-:W-:Y:S01]  /*f8670*/  IMAD.MOV.U32 R10, RZ, RZ, R3 ;  /* 0x000000ffff0a7224 */ /* 0x000fe200078e0003 */
[----:B------:R-:W-:-:S03]  /*f8680*/  LOP3.LUT R3, R8, 0xffff, RZ, 0xc0, !PT ;  /* 0x0000ffff08037812 */ /* 0x000fc600078ec0ff */
[----:B------:R-:W-:Y:S01]  /*f8690*/  IMAD.MOV.U32 R8, RZ, RZ, R5 ;  /* 0x000000ffff087224 */ /* 0x000fe200078e0005 */
[----:B------:R-:W-:Y:S02]  /*f86a0*/  LOP3.LUT R5, R9, 0xffff, RZ, 0xc0, !PT ;  /* 0x0000ffff09057812 */ /* 0x000fe400078ec0ff */
[----:B------:R-:W-:Y:S02]  /*f86b0*/  LOP3.LUT R52, R52, 0xffff, RZ, 0xc0, !PT ;  /* 0x0000ffff34347812 */ /* 0x000fe400078ec0ff */
[----:B------:R-:W-:Y:S02]  /*f86c0*/  LOP3.LUT R0, R0, 0xffff, RZ, 0xc0, !PT ;  /* 0x0000ffff00007812 */ /* 0x000fe400078ec0ff */
[----:B------:R-:W-:Y:S02]  /*f86d0*/  PRMT R3, R3, 0x3340, R5 ;  /* 0x0000334003037816 */ /* 0x000fe40000000005 */
[----:B------:R-:W-:Y:S02]  /*f86e0*/  LOP3.LUT R9, R4, 0xffff, RZ, 0xc0, !PT ;  /* 0x0000ffff04097812 */ /* 0x000fe400078ec0ff */
[----:B------:R-:W-:Y:S01]  /*f86f0*/  PRMT R52, R52, 0x3340, R0 ;  /* 0x0000334034347816 */ /* 0x000fe20000000000 */
[----:B------:R-:W4:Y:S01]  /*f8700*/  LDL.LU R4, [R1+0x493c] ;  /* 0x00493c0001047983 */ /* 0x000f220000300800 */
[----:B------:R-:W-:-:S03]  /*f8710*/  LOP3.LUT R53, R53, 0xffff, RZ, 0xc0, !PT ;  /* 0x0000ffff35357812 */ /* 0x000fc600078ec0ff */
[----:B------:R-:W4:Y:S01]  /*f8720*/  LDL.LU R5, [R1+0x4938] ;  /* 0x0049380001057983 */ /* 0x000f220000300800 */
[----:B------:R-:W-:-:S03]  /*f8730*/  LOP3.LUT R10, R10, 0xffff, RZ, 0xc0, !PT ;  /* 0x0000ffff0a0a7812 */ /* 0x000fc600078ec0ff */
[----:B------:R0:W-:Y:S01]  /*f8740*/  STL [R1+0x28d0], R3 ;  /* 0x0028d00301007387 */ /* 0x0001e20000100800 */
[----:B------:R-:W-:-:S03]  /*f8750*/  PRMT R10, R53, 0x3340, R10 ;  /* 0x00003340350a7816 */ /* 0x000fc6000000000a */
[----:B0-----:R-:W4:Y:S04]  /*f8760*/  LDL.LU R3, [R1+0x4934] ;  /* 0x0049340001037983 */ /* 0x001f280000300800 */
[----:B------:R-:W4:Y:S04]  /*f8770*/  LDL.LU R0, [R1+0x4930] ;  /* 0x0049300001007983 */ /* 0x000f280000300800 */
[----:B------:R0:W-:Y:S04]  /*f8780*/  STL [R1+0x31c], R52 ;  /* 0x00031c3401007387 */ /* 0x0001e80000100800 */
[----:B0-----:R-:W4:Y:S04]  /*f8790*/  LDL.LU R52, [R1+0x492c] ;  /* 0x00492c0001347983 */ /* 0x001f280000300800 */
[----:B------:R-:W4:Y:S01]  /*f87a0*/  LDL.LU R53, [R1+0x4928] ;  /* 0x0049280001357983 */ /* 0x000f220000300800 */
[----:B------:R-:W-:-:S04]  /*f87b0*/  LOP3.LUT R8, R8, 0xffff, RZ, 0xc0, !PT ;  /* 0x0000ffff08087812 */ /* 0x000fc800078ec0ff */
[----:B------:R-:W-:Y:S01]  /*f87c0*/  PRMT R8, R9, 0x3340, R8 ;  /* 0x0000334009087816 */ /* 0x000fe20000000008 */
[----:B------:R5:W-:Y:S04]  /*f87d0*/  STL [R1+0x318], R10 ;  /* 0x0003180a01007387 */ /* 0x000be80000100800 */
[----:B------:R0:W-:Y:S01]  /*f87e0*/  STL [R1+0x26bc], R8 ;  /* 0x0026bc0801007387 */ /* 0x0001e20000100800 */
[----:B------:R-:W-:Y:S02]  /*f87f0*/  LOP3.LUT R12, R12, 0xffff, RZ, 0xc0, !PT ;  /* 0x0000ffff0c0c7812 */ /* 0x000fe400078ec0ff */
[----:B------:R-:W-:Y:S02]  /*f8800*/  LOP3.LUT R11, R11, 0xffff, RZ, 0xc0, !PT ;  /* 0x0000ffff0b0b7812 */ /* 0x000fe400078ec0ff */
[----:B--2---:R-:W-:-:S02]  /*f8810*/  LOP3.LUT R50, R50, 0xffff, RZ, 0xc0, !PT ;  /* 0x0000ffff32327812 */ /* 0x004fc400078ec0ff */
[----:B---3--:R-:W-:Y:S02]  /*f8820*/  LOP3.LUT R60, R60, 0xffff, RZ, 0xc0, !PT ;  /* 0x0000ffff3c3c7812 */ /* 0x008fe400078ec0ff */
[----:B-----5:R-:W-:Y:S02]  /*f8830*/  LOP3.LUT R10, R54, 0xffff, RZ, 0xc0, !PT ;  /* 0x0000ffff360a7812 */ /* 0x020fe400078ec0ff */
[----:B----4-:R-:W-:Y:S02]  /*f8840*/  LOP3.LUT R2, R2, 0xffff, RZ, 0xc0, !PT ;  /* 0x0000ffff02027812 */ /* 0x010fe400078ec0ff */
[----:B------:R-:W-:Y:S02]  /*f8850*/  LOP3.LUT R9, R53, 0xffff, RZ, 0xc0, !PT ;  /* 0x0000ffff35097812 */ /* 0x000fe400078ec0ff */
[----:B------:R-:W-:Y:S02]  /*f8860*/  SHF.R.U32.HI R53, RZ, 0x8, R50 ;  /* 0x00000008ff357819 */ /* 0x000fe40000011632 */
[----:B0-----:R-:W-:-:S02]  /*f8870*/  LOP3.LUT R8, R52, 0xffff, RZ, 0xc0, !PT ;  /* 0x0000ffff34087812 */ /* 0x001fc400078ec0ff */
[--C-:B------:R-:W-:Y:S01]  /*f8880*/  PRMT R50, R50, 0x3340, R9.reuse ;  /* 0x0000334032327816 */ /* 0x100fe20000000009 */
[----:B------:R-:W2:Y:S04]  /*f8890*/  LDL.LU R52, [R1+0x2950] ;  /* 0x0029500001347983 */ /* 0x000ea80000300800 */
[----:B------:R-:W3:Y:S04]  /*f88a0*/  LDL.LU R54, [R1+0x2948] ;  /* 0x0029480001367983 */ /* 0x000ee80000300800 */
[----:B------:R0:W-:Y:S02]  /*f88b0*/  STL [R1+0x3e0], R50 ;  /* 0x0003e03201007387 */ /* 0x0001e40000100800 */
[----:B0-----:R-:W-:-:S02]  /*f88c0*/  SHF.R.U32.HI R50, RZ, 0x8, R9 ;  /* 0x00000008ff327819 */ /* 0x001fc40000011609 */
[----:B------:R-:W-:Y:S02]  /*f88d0*/  SHF.R.U32.HI R9, RZ, 0x8, R60 ;  /* 0x00000008ff097819 */ /* 0x000fe4000001163c */
[--C-:B------:R-:W-:Y:S02]  /*f88e0*/  PRMT R60, R60, 0x3340, R8.reuse ;  /* 0x000033403c3c7816 */ /* 0x100fe40000000008 */
[----:B------:R-:W-:-:S03]  /*f88f0*/  SHF.R.U32.HI R8, RZ, 0x8, R8 ;  /* 0x00000008ff087819 */ /* 0x000fc60000011608 */
[----:B------:R0:W-:Y:S02]  /*f8900*/  STL [R1+0x3c8], R60 ;  /* 0x0003c83c01007387 */ /* 0x0001e40000100800 */
[----:B0-----:R-:W-:Y:S02]  /*f8910*/  SHF.R.U32.HI R60, RZ, 0x8, R2 ;  /* 0x00000008ff3c7819 */ /* 0x001fe40000011602 */
[----:B------:R-:W-:-:S05]  /*f8920*/  PRMT R2, R2, 0x3340, R12 ;  /* 0x0000334002027816 */ /* 0x000fca000000000c */
[----:B------:R0:W-:Y:S02]  /*f8930*/  STL [R1+0x408], R2 ;  /* 0x0004080201007387 */ /* 0x0001e40000100800 */
[----:B0-----:R-:W-:Y:S01]  /*f8940*/  SHF.R.U32.HI R2, RZ, 0x8, R12 ;  /* 0x00000008ff027819 */ /* 0x001fe2000001160c */
[----:B------:R-:W-:Y:S01]  /*f8950*/  IMAD.MOV.U32 R12, RZ, RZ, R8 ;  /* 0x000000ffff0c7224 */ /* 0x000fe200078e0008 */
[----:B------:R-:W-:Y:S02]  /*f8960*/  SHF.R.U32.HI R8, RZ, 0x8, R10 ;  /* 0x00000008ff087819 */ /* 0x000fe4000001160a */
[--C-:B------:R-:W-:Y:S02]  /*f8970*/  PRMT R10, R10, 0x3340, R11.reuse ;  /* 0x000033400a0a7816 */ /* 0x100fe4000000000b */
[----:B------:R-:W-:Y:S02]  /*f8980*/  SHF.R.U32.HI R11, RZ, 0x8, R11 ;  /* 0x00000008ff0b7819 */ /* 0x000fe4000001160b */
[----:B------:R-:W-:-:S02]  /*f8990*/  LOP3.LUT R53, R53, 0xffff, RZ, 0xc0, !PT ;  /* 0x0000ffff35357812 */ /* 0x000fc400078ec0ff */
[----:B------:R-:W-:Y:S01]  /*f89a0*/  LOP3.LUT R50, R50, 0xffff, RZ, 0xc0, !PT ;  /* 0x0000ffff32327812 */ /* 0x000fe200078ec0ff */
[----:B------:R0:W-:Y:S01]  /*f89b0*/  STL [R1+0x40c], R10 ;  /* 0x00040c0a01007387 */ /* 0x0001e20000100800 */
[----:B------:R-:W-:Y:S02]  /*f89c0*/  LOP3.LUT R12, R12, 0xffff, RZ, 0xc0, !PT ;  /* 0x0000ffff0c0c7812 */ /* 0x000fe400078ec0ff */
[----:B------:R-:W-:Y:S01]  /*f89d0*/  PRMT R53, R53, 0x3340, R50 ;  /* 0x0000334035357816 */ /* 0x000fe20000000032 */
[----:B0-----:R-:W-:Y:S01]  /*f89e0*/  IMAD.MOV.U32 R10, RZ, RZ, R60 ;  /* 0x000000ffff0a7224 */ /* 0x001fe200078e003c */
[----:B------:R-:W-:Y:S01]  /*f89f0*/  LOP3.LUT R60, R9, 0xffff, RZ, 0xc0, !PT ;  /* 0x0000ffff093c7812 */ /* 0x000fe200078ec0ff */
[----:B------:R-:W-:Y:S01]  /*f8a00*/  IMAD.MOV.U32 R9, RZ, RZ, R11 ;  /* 0x000000ffff097224 */ /* 0x000fe200078e000b */
[----:B------:R-:W-:Y:S02]  /*f8a10*/  LOP3.LUT R11, R8, 0xffff, RZ, 0xc0, !PT ;  /* 0x0000ffff080b7812 */ /* 0x000fe400078ec0ff */
[----:B------:R-:W-:Y:S01]  /*f8a20*/  LOP3.LUT R10, R10, 0xffff, RZ, 0xc0, !PT ;  /* 0x0000ffff0a0a7812 */ /* 0x000fe200078ec0ff */
[----:B------:R-:W-:Y:S01]  /*f8a30*/  IMAD.MOV.U32 R8, RZ, RZ, R9 ;  /* 0x000000ffff087224 */ /* 0x000fe200078e0009 */
[----:B------:R-:W-:-:S02]  /*f8a40*/  LOP3.LUT R9, R2, 0xffff, RZ, 0xc0, !PT ;  /* 0x0000ffff02097812 */ /* 0x000fc400078ec0ff */
[----:B------:R-:W-:Y:S01]  /*f8a50*/  PRMT R12, R60, 0x3340, R12 ;  /* 0x000033403c0c7816 */ /* 0x000fe2000000000c */
[----:B------:R-:W4:Y:S04]  /*f8a60*/  LDL.LU R2, [R1+0x4924] ;  /* 0x0049240001027983 */ /* 0x000f280000300800 */
[----:B------:R-:W5:Y:S04]  /*f8a70*/  LDL.LU R50, [R1+0x4920] ;  /* 0x0049200001327983 */ /* 0x000f680000300800 */
[----:B------:R0:W-:Y:S01]  /*f8a80*/  STL [R1+0x2fc], R53 ;  /* 0x0002fc3501007387 */ /* 0x0001e20000100800 */
[----:B------:R-:W-:-:S03]  /*f8a90*/  PRMT R9, R10, 0x3340, R9 ;  /* 0x000033400a097816 */ /* 0x000fc60000000009 */
[----:B0-----:R-:W4:Y:S04]  /*f8aa0*/  LDL.LU R53, [R1+0x491c] ;  /* 0x00491c0001357983 */ /* 0x001f280000300800 */
[----:B------:R-:W4:Y:S04]  /*f8ab0*/  LDL.LU R60, [R1+0x4918] ;  /* 0x00491800013c7983 */ /* 0x000f280000300800 */
[----:B------:R0:W-:Y:S04]  /*f8ac0*/  STL [R1+0x2f8], R12 ;  /* 0x0002f80c01007387 */ /* 0x0001e80000100800 */
[----:B0-----:R-:W4:Y:S04]  /*f8ad0*/  LDL.LU R12, [R1+0x2944] ;  /* 0x00294400010c7983 */ /* 0x001f280000300800 */
[----:B------:R-:W4:Y:S04]  /*f8ae0*/  LDL.LU R10, [R1+0x28e8] ;  /* 0x0028e800010a7983 */ /* 0x000f280000300800 */
[----:B------:R0:W-:Y:S04]  /*f8af0*/  STL [R1+0x324], R9 ;  /* 0x0003240901007387 */ /* 0x0001e80000100800 */
[----:B0-----:R-:W4:Y:S01]  /*f8b00*/  LDL.LU R9, [R1+0x108] ;  /* 0x0001080001097983 */ /* 0x001f220000300800 */
[----:B------:R-:W-:-:S04]  /*f8b10*/  LOP3.LUT R8, R8, 0xffff, RZ, 0xc0, !PT ;  /* 0x0000ffff08087812 */ /* 0x000fc800078ec0ff */
[----:B------:R-:W-:-:S05]  /*f8b20*/  PRMT R8, R11, 0x3340, R8 ;  /* 0x000033400b087816 */ /* 0x000fca0000000008 */
[----:B------:R5:W-:Y:S01]  /*f8b30*/  STL [R1+0x320], R8 ;  /* 0x0003200801007387 */ /* 0x000be20000100800 */
[----:B------:R-:W-:Y:S02]  /*f8b40*/  LOP3.LUT R13, R13, 0xffff, RZ, 0xc0, !PT ;  /* 0x0000ffff0d0d7812 */ /* 0x000fe400078ec0ff */
[----:B--2---:R-:W-:Y:S02]  /*f8b50*/  LOP3.LUT R52, R52, 0xffff, RZ, 0xc0, !PT ;  /* 0x0000ffff34347812 */ /* 0x004fe400078ec0ff */
[----:B---3--:R-:W-:Y:S02]  /*f8b60*/  LOP3.LUT R54, R54, 0xffff, RZ, 0xc0, !PT ;  /* 0x0000ffff36367812 */ /* 0x008fe400078ec0ff */
[----:B-----5:R-:W-:Y:S02]  /*f8b70*/  LOP3.LUT R8, R50, 0xffff, RZ, 0xc0, !PT ;  /* 0x0000ffff32087812 */ /* 0x020fe400078ec0ff */
[----:B------:R-:W-:Y:S02]  /*f8b80*/  SHF.R.U32.HI R50, RZ, 0x8, R52 ;  /* 0x00000008ff327819 */ /* 0x000fe40000011634 */
[----:B----4-:R-:W-:-:S02]  /*f8b90*/  LOP3.LUT R11, R10, 0xffff, RZ, 0xc0, !PT ;  /* 0x0000ffff0a0b7812 */ /* 0x010fc400078ec0ff */
[----:B------:R-:W-:Y:S02]  /*f8ba0*/  LOP3.LUT R12, R12, 0xffff, RZ, 0xc0, !PT ;  /* 0x0000ffff0c0c7812 */ /* 0x000fe400078ec0ff */
[----:B------:R-:W-:Y:S02]  /*f8bb0*/  LOP3.LUT R10, R9, 0xffff, RZ, 0xc0, !PT ;  /* 0x0000ffff090a7812 */ /* 0x000fe400078ec0ff */
[----:B------:R-:W-:Y:S02]  /*f8bc0*/  LOP3.LUT R9, R53, 0xffff, RZ, 0xc0, !PT ;  /* 0x0000ffff35097812 */ /* 0x000fe400078ec0ff */
[--C-:B------:R-:W-:Y:S02]  /*f8bd0*/  PRMT R52, R52, 0x3340, R10.reuse ;  /* 0x0000334034347816 */ /* 0x100fe4000000000a */
[----:B------:R-:W-:Y:S02]  /*f8be0*/  SHF.R.U32.HI R53, RZ, 0x8, R10 ;  /* 0x00000008ff357819 */ /* 0x000fe4000001160a */
[----:B------:R-:W-:Y:S01]  /*f8bf0*/  PRMT R10, R54, 0x3340, R9 ;  /* 0x00003340360a7816 */ /* 0x000fe20000000009 */
[----:B------:R0:W-:Y:S02]  /*f8c00*/  STL [R1+0x418], R52 ;  /* 0x0004183401007387 */ /* 0x0001e40000100800 */
[----:B0-----:R-:W-:-:S02]  /*f8c10*/  SHF.R.U32.HI R52, RZ, 0x8, R54 ;  /* 0x00000008ff347819 */ /* 0x001fc40000011636 */
[----:B------:R-:W2:Y:S04]  /*f8c20*/  LDL.LU R54, [R1+0x4914] ;  /* 0x0049140001367983 */ /* 0x000ea80000300800 */
[----:B------:R0:W-:Y:S02]  /*f8c30*/  STL [R1+0x3e8], R10 ;  /* 0x0003e80a01007387 */ /* 0x0001e40000100800 */
[----:B0-----:R-:W-:Y:S02]  /*f8c40*/  SHF.R.U32.HI R10, RZ, 0x8, R9 ;  /* 0x00000008ff0a7819 */ /* 0x001fe40000011609 */
[----:B------:R-:W-:Y:S02]  /*f8c50*/  SHF.R.U32.HI R9, RZ, 0x8, R12 ;  /* 0x00000008ff097819 */ /* 0x000fe4000001160c */
[----:B------:R-:W-:-:S05]  /*f8c60*/  PRMT R12, R12, 0x3340, R8 ;  /* 0x000033400c0c7816 */ /* 0x000fca0000000008 */
[----:B------:R0:W-:Y:S02]  /*f8c70*/  STL [R1+0x3e4], R12 ;  /* 0x0003e40c01007387 */ /* 0x0001e40000100800 */
[----:B0-----:R-:W-:Y:S02]  /*f8c80*/  SHF.R.U32.HI R12, RZ, 0x8, R8 ;  /* 0x00000008ff0c7819 */ /* 0x001fe40000011608 */
[----:B------:R-:W-:Y:S02]  /*f8c90*/  SHF.R.U32.HI R8, RZ, 0x8, R11 ;  /* 0x00000008ff087819 */ /* 0x000fe4000001160b */
[----:B------:R-:W-:-:S05]  /*f8ca0*/  PRMT R11, R11, 0x3340, R13 ;  /* 0x000033400b0b7816 */ /* 0x000fca000000000d */
[----:B------:R0:W-:Y:S01]  /*f8cb0*/  STL [R1+0x3cc], R11 ;  /* 0x0003cc0b01007387 */ /* 0x0001e20000100800 */
[----:B------:R-:W-:Y:S01]  /*f8cc0*/  LOP3.LUT R52, R52, 0xffff, RZ, 0xc0, !PT ;  /* 0x0000ffff34347812 */ /* 0x000fe200078ec0ff */
[----:B0-----:R-:W-:Y:S01]  /*f8cd0*/  IMAD.MOV.U32 R11, RZ, RZ, R10 ;  /* 0x000000ffff0b7224 */ /* 0x001fe200078e000a */
[----:B------:R-:W-:Y:S01]  /*f8ce0*/  SHF.R.U32.HI R10, RZ, 0x8, R13 ;  /* 0x00000008ff0a7819 */ /* 0x000fe2000001160d */
[----:B------:R-:W-:Y:S01]  /*f8cf0*/  IMAD.MOV.U32 R13, RZ, RZ, R50 ;  /* 0x000000ffff0d7224 */ /* 0x000fe200078e0032 */
[----:B------:R-:W-:-:S03]  /*f8d00*/  LOP3.LUT R50, R9, 0xffff, RZ, 0xc0, !PT ;  /* 0x0000ffff09327812 */ /* 0x000fc600078ec0ff */
[----:B------:R-:W-:Y:S01]  /*f8d10*/  IMAD.MOV.U32 R9, RZ, RZ, R13 ;  /* 0x000000ffff097224 */ /* 0x000fe200078e000d */
[----:B------:R-:W-:Y:S02]  /*f8d20*/  LOP3.LUT R13, R11, 0xffff, RZ, 0xc0, !PT ;  /* 0x0000ffff0b0d7812 */ /* 0x000fe400078ec0ff */
[----:B------:R-:W-:Y:S02]  /*f8d30*/  LOP3.LUT R11, R8, 0xffff, RZ, 0xc0, !PT ;  /* 0x0000ffff080b7812 */ /* 0x000fe400078ec0ff */
[----:B------:R-:W-:Y:S02]  /*f8d40*/  LOP3.LUT R8, R53, 0xffff, RZ, 0xc0, !PT ;  /* 0x0000ffff35087812 */ /* 0x000fe400078ec0ff */
[----:B------:R-:W-:Y:S01]  /*f8d50*/  PRMT R13, R52, 0x3340, R13 ;  /* 0x00003340340d7816 */ /* 0x000fe2000000000d */
[----:B------:R-:W3:Y:S04]  /*f8d60*/  LDL.LU R53, [R1+0x4910] ;  /* 0x0049100001357983 */ /* 0x000ee80000300800 */
[----:B------:R-:W4:Y:S01]  /*f8d70*/  LDL.LU R52, [R1+0x490c] ;  /* 0x00490c0001347983 */ /* 0x000f220000300800 */
[----:B------:R-:W-:-:S03]  /*f8d80*/  LOP3.LUT R12, R12, 0xffff, RZ, 0xc0, !PT ;  /* 0x0000ffff0c0c7812 */ /* 0x000fc600078ec0ff */
[----:B------:R0:W-:Y:S01]  /*f8d90*/  STL [R1+0x30c], R13 ;  /* 0x00030c0d01007387 */ /* 0x0001e20000100800 */
[----:B------:R-:W-:-:S03]  /*f8da0*/  PRMT R12, R50, 0x3340, R12 ;  /* 0x00003340320c7816 */ /* 0x000fc6000000000c */
[----:B0-----:R-:W5:Y:S04]  /*f8db0*/  LDL.LU R13, [R1+0x2964] ;  /* 0x00296400010d7983 */ /* 0x001f680000300800 */
[----:B------:R-:W2:Y:S04]  /*f8dc0*/  LDL.LU R50, [R1+0x4908] ;  /* 0x0049080001327983 */ /* 0x000ea80000300800 */
[----:B------:R0:W-:Y:S01]  /*f8dd0*/  STL [R1+0x308], R12 ;  /* 0x0003080c01007387 */ /* 0x0001e20000100800 */
[----:B------:R-:W-:-:S03]  /*f8de0*/  LOP3.LUT R10, R10, 0xffff, RZ, 0xc0, !PT ;  /* 0x0000ffff0a0a7812 */ /* 0x000fc600078ec0ff */
[----:B0-----:R-:W4:Y:S01]  /*f8df0*/  LDL.LU R12, [R1+0x2954] ;  /* 0x00295400010c7983 */ /* 0x001f220000300800 */
[----:B------:R-:W-:-:S03]  /*f8e00*/  PRMT R10, R11, 0x3340, R10 ;  /* 0x000033400b0a7816 */ /* 0x000fc6000000000a */
[----:B------:R-:W2:Y:S04]  /*f8e10*/  LDL.LU R11, [R1+0x28f0] ;  /* 0x0028f000010b7983 */ /* 0x000ea80000300800 */
[----:B------:R0:W-:Y:S04]  /*f8e20*/  STL [R1+0x304], R10 ;  /* 0x0003040a01007387 */ /* 0x0001e80000100800 */
[----:B0-----:R-:W2:Y:S01]  /*f8e30*/  LDL.LU R10, [R1+0x28ec] ;  /* 0x0028ec00010a7983 */ /* 0x001ea20000300800 */
[----:B------:R-:W-:-:S04]  /*f8e40*/  LOP3.LUT R9, R9, 0xffff, RZ, 0xc0, !PT ;  /* 0x0000ffff09097812 */ /* 0x000fc800078ec0ff */
[----:B------:R-:W-:-:S05]  /*f8e50*/  PRMT R8, R9, 0x3340, R8 ;  /* 0x0000334009087816 */ /* 0x000fca0000000008 */
[----:B------:R0:W-:Y:S02]  /*f8e60*/  STL [R1+0x300], R8 ;  /* 0x0003000801007387 */ /* 0x0001e40000100800 */
[----:B0-----:R-:W-:Y:S02]  /*f8e70*/  LOP3.LUT R8, R60, 0xffff, RZ, 0xc0, !PT ;  /* 0x0000ffff3c087812 */ /* 0x001fe400078ec0ff */
[----:B------:R-:W-:Y:S02]  /*f8e80*/  LOP3.LUT R15, R15, 0xffff, RZ, 0xc0, !PT ;  /* 0x0000ffff0f0f7812 */ /* 0x000fe400078ec0ff */
[----:B------:R-:W-:Y:S02]  /*f8e90*/  LOP3.LUT R14, R14, 0xffff, RZ, 0xc0, !PT ;  /* 0x0000ffff0e0e7812 */ /* 0x000fe400078ec0ff */
[----:B---3--:R-:W-:Y:S02]  /*f8ea0*/  LOP3.LUT R9, R53, 0xffff, RZ, 0xc0, !PT ;  /* 0x0000ffff35097812 */ /* 0x008fe400078ec0ff */
[----:B------:R-:W3:Y:S01]  /*f8eb0*/  LDL.LU R53, [R1+0x4904] ;  /* 0x0049040001357983 */ /* 0x000ee20000300800 */
[----:B-----5:R-:W-:-:S04]  /*f8ec0*/  LOP3.LUT R13, R13, 0xffff, RZ, 0xc0, !PT ;  /* 0x0000ffff0d0d7812 */ /* 0x020fc800078ec0ff */
[----:B------:R-:W-:Y:S02]  /*f8ed0*/  SHF.R.U32.HI R60, RZ, 0x8, R13 ;  /* 0x00000008ff3c7819 */ /* 0x000fe4000001160d */
[----:B------:R-:W-:-:S05]  /*f8ee0*/  PRMT R13, R13, 0x3340, R9 ;  /* 0x000033400d0d7816 */ /* 0x000fca0000000009 */
[----:B------:R0:W-:Y:S01]  /*f8ef0*/  STL [R1+0x420], R13 ;  /* 0x0004200d01007387 */ /* 0x0001e20000100800 */
[----:B----4-:R-:W-:Y:S02]  /*f8f00*/  LOP3.LUT R12, R12, 0xffff, RZ, 0xc0, !PT ;  /* 0x0000ffff0c0c7812 */ /* 0x010fe400078ec0ff */
[----:B--2---:R-:W-:Y:S01]  /*f8f10*/  LOP3.LUT R11, R11, 0xffff, RZ, 0xc0, !PT ;  /* 0x0000ffff0b0b7812 */ /* 0x004fe200078ec0ff */
[----:B0-----:R-:W-:Y:S01]  /*f8f20*/  IMAD.MOV.U32 R13, RZ, RZ, R60 ;  /* 0x000000ffff0d7224 */ /* 0x001fe200078e003c */
[----:B------:R-:W-:Y:S02]  /*f8f30*/  SHF.R.U32.HI R60, RZ, 0x8, R9 ;  /* 0x00000008ff3c7819 */ /* 0x000fe40000011609 */
[----:B------:R-:W-:Y:S02]  /*f8f40*/  SHF.R.U32.HI R9, RZ, 0x8, R12 ;  /* 0x00000008ff097819 */ /* 0x000fe4000001160c */
[----:B------:R-:W-:-:S05]  /*f8f50*/  PRMT R12, R12, 0x3340, R8 ;  /* 0x000033400c0c7816 */ /* 0x000fca0000000008 */
[----:B------:R0:W-:Y:S01]  /*f8f60*/  STL [R1+0x3a4], R12 ;  /* 0x0003a40c01007387 */ /* 0x0001e20000100800 */
[----:B------:R-:W-:Y:S02]  /*f8f70*/  LOP3.LUT R10, R10, 0xffff, RZ, 0xc0, !PT ;  /* 0x0000ffff0a0a7812 */ /* 0x000fe400078ec0ff */
[----:B0-----:R-:W-:Y:S02]  /*f8f80*/  SHF.R.U32.HI R12, RZ, 0x8, R11 ;  /* 0x00000008ff0c7819 */ /* 0x001fe4000001160b */
[----:B------:R-:W-:-:S05]  /*f8f90*/  PRMT R11, R11, 0x3340, R15 ;  /* 0x000033400b0b7816 */ /* 0x000fca000000000f */
[----:B------:R0:W-:Y:S02]  /*f8fa0*/  STL [R1+0x3a0], R11 ;  /* 0x0003a00b01007387 */ /* 0x0001e40000100800 */
[----:B0-----:R-:W-:Y:S01]  /*f8fb0*/  SHF.R.U32.HI R11, RZ, 0x8, R15 ;  /* 0x00000008ff0b7819 */ /* 0x001fe2000001160f */
[----:B------:R-:W-:Y:S01]  /*f8fc0*/  IMAD.MOV.U32 R15, RZ, RZ, R13 ;  /* 0x000000ffff0f7224 */ /* 0x000fe200078e000d */
[----:B------:R-:W-:Y:S02]  /*f8fd0*/  SHF.R.U32.HI R13, RZ, 0x8, R10 ;  /* 0x00000008ff0d7819 */ /* 0x000fe4000001160a */
[----:B------:R-:W-:Y:S02]  /*f8fe0*/  PRMT R10, R10, 0x3340, R14 ;  /* 0x000033400a0a7816 */ /* 0x000fe4000000000e */
[----:B------:R-:W-:-:S03]  /*f8ff0*/  SHF.R.U32.HI R8, RZ, 0x8, R8 ;  /* 0x00000008ff087819 */ /* 0x000fc60000011608 */
[----:B------:R0:W-:Y:S01]  /*f9000*/  STL [R1+0x3ec], R10 ;  /* 0x0003ec0a01007387 */ /* 0x0001e20000100800 */
[----:B------:R-:W-:Y:S02]  /*f9010*/  LOP3.LUT R12, R12, 0xffff, RZ, 0xc0, !PT ;  /* 0x0000ffff0c0c7812 */ /* 0x000fe400078ec0ff */
[----:B0-----:R-:W-:Y:S01]  /*f9020*/  SHF.R.U32.HI R10, RZ, 0x8, R14 ;  /* 0x00000008ff0a7819 */ /* 0x001fe2000001160e */
[----:B------:R-:W-:Y:S01]  /*f9030*/  IMAD.MOV.U32 R14, RZ, RZ, R15 ;  /* 0x000000ffff0e7224 */ /* 0x000fe200078e000f */
[----:B------:R-:W-:-:S03]  /*f9040*/  LOP3.LUT R15, R9, 0xffff, RZ, 0xc0, !PT ;  /* 0x0000ffff090f7812 */ /* 0x000fc600078ec0ff */
[----:B------:R-:W-:Y:S01]  /*f9050*/  IMAD.MOV.U32 R9, RZ, RZ, R14 ;  /* 0x000000ffff097224 */ /* 0x000fe200078e000e */
[----:B------:R-:W-:Y:S02]  /*f9060*/  LOP3.LUT R14, R8, 0xffff, RZ, 0xc0, !PT ;  /* 0x0000ffff080e7812 */ /* 0x000fe400078ec0ff */
[----:B------:R-:W-:Y:S02]  /*f9070*/  LOP3.LUT R11, R11, 0xffff, RZ, 0xc0, !PT ;  /* 0x0000ffff0b0b7812 */ /* 0x000fe400078ec0ff */
[----:B------:R-:W-:Y:S02]  /*f9080*/  LOP3.LUT R8, R60, 0xffff, RZ, 0xc0, !PT ;  /* 0x0000ffff3c087812 */ /* 0x000fe400078ec0ff */
[----:B------:R-:W-:Y:S01]  /*f9090*/  PRMT R15, R15, 0x3340, R14 ;  /* 0x000033400f0f7816 */ /* 0x000fe2000000000e */
[----:B------:R-:W2:Y:S04]  /*f90a0*/  LDL.LU R60, [R1+0x4900] ;  /* 0x00490000013c7983 */ /* 0x000ea80000300800 */
[----:B------:R-:W4:Y:S01]  /*f90b0*/  LDL.LU R14, [R1+0x2978] ;  /* 0x00297800010e7983 */ /* 0x000f220000300800 */
[----:B------:R-:W-:-:S03]  /*f90c0*/  PRMT R11, R12, 0x3340, R11 ;  /* 0x000033400c0b7816 */ /* 0x000fc6000000000b */
[----:B------:R0:W-:Y:S04]  /*f90d0*/  STL [R1+0x2dc], R15 ;  /* 0x0002dc0f01007387 */ /* 0x0001e80000100800 */
[----:B0-----:R-:W5:Y:S04]  /*f90e0*/  LDL.LU R15, [R1+0x28f4] ;  /* 0x0028f400010f7983 */ /* 0x001f680000300800 */
[----:B------:R-:W3:Y:S04]  /*f90f0*/  LDL.LU R12, [R1+0x2974] ;  /* 0x00297400010c7983 */ /* 0x000ee80000300800 */
[----:B------:R0:W-:Y:S04]  /*f9100*/  STL [R1+0x2d8], R11 ;  /* 0x0002d80b01007387 */ /* 0x0001e80000100800 */
[----:B0-----:R-:W2:Y:S01]  /*f9110*/  LDL.LU R11, [R1+0x296c] ;  /* 0x00296c00010b7983 */ /* 0x001ea20000300800 */
[----:B------:R-:W-:-:S02]  /*f9120*/  LOP3.LUT R13, R13, 0xffff, RZ, 0xc0, !PT ;  /* 0x0000ffff0d0d7812 */ /* 0x000fc400078ec0ff */
[----:B------:R-:W-:Y:S02]  /*f9130*/  LOP3.LUT R10, R10, 0xffff, RZ, 0xc0, !PT ;  /* 0x0000ffff0a0a7812 */ /* 0x000fe400078ec0ff */
[----:B------:R-:W-:Y:S02]  /*f9140*/  LOP3.LUT R9, R9, 0xffff, RZ, 0xc0, !PT ;  /* 0x0000ffff09097812 */ /* 0x000fe400078ec0ff */
[----:B------:R-:W-:Y:S02]  /*f9150*/  PRMT R10, R13, 0x3340, R10 ;  /* 0x000033400d0a7816 */ /* 0x000fe4000000000a */
[----:B------:R-:W-:-:S03]  /*f9160*/  PRMT R8, R9, 0x3340, R8 ;  /* 0x0000334009087816 */ /* 0x000fc60000000008 */
[----:B------:R0:W-:Y:S04]  /*f9170*/  STL [R1+0x314], R10 ;  /* 0x0003140a01007387 */ /* 0x0001e80000100800 */
[----:B------:R1:W-:Y:S01]  /*f9180*/  STL [R1+0x310], R8 ;  /* 0x0003100801007387 */ /* 0x0003e20000100800 */
[----:B------:R-:W-:Y:S02]  /*f9190*/  LOP3.LUT R9, R52, 0xffff, RZ, 0xc0, !PT ;  /* 0x0000ffff34097812 */ /* 0x000fe400078ec0ff */
[----:B0-----:R-:W-:Y:S02]  /*f91a0*/  LOP3.LUT R10, R50, 0xffff, RZ, 0xc0, !PT ;  /* 0x0000ffff320a7812 */ /* 0x001fe400078ec0ff */
[----:B-1----:R-:W-:Y:S01]  /*f91b0*/  LOP3.LUT R8, R54, 0xffff, RZ, 0xc0, !PT ;  /* 0x0000ffff36087812 */ /* 0x002fe200078ec0ff */
[----:B------:R-:W5:Y:S04]  /*f91c0*/  LDL.LU R50, [R1+0x48fc] ;  /* 0x0048fc0001327983 */ /* 0x000f680000300800 */
[----:B------:R-:W5:Y:S01]  /*f91d0*/  LDL.LU R52, [R1+0x48f8] ;  /* 0x0048f80001347983 */ /* 0x000f620000300800 */
[----:B------:R-:W-:-:S02]  /*f91e0*/  LOP3.LUT R16, R16, 0xffff, RZ, 0xc0, !PT ;  /* 0x0000ffff10107812 */ /* 0x000fc400078ec0ff */
[----:B----4-:R-:W-:-:S04]  /*f91f0*/  LOP3.LUT R14, R14, 0xffff, RZ, 0xc0, !PT ;  /* 0x0000ffff0e0e7812 */ /* 0x010fc800078ec0ff */
[----:B------:R-:W-:Y:S02]  /*f9200*/  SHF.R.U32.HI R54, RZ, 0x8, R14 ;  /* 0x00000008ff367819 */ /* 0x000fe4000001160e */
[----:B------:R-:W-:-:S05]  /*f9210*/  PRMT R14, R14, 0x3340, R10 ;  /* 0x000033400e0e7816 */ /* 0x000fca000000000a */
[----:B------:R0:W-:Y:S01]  /*f9220*/  STL [R1+0x3c0], R14 ;  /* 0x0003c00e01007387 */ /* 0x0001e20000100800 */
[----:B---3--:R-:W-:-:S04]  /*f9230*/  LOP3.LUT R13, R12, 0xffff, RZ, 0xc0, !PT ;  /* 0x0000ffff0c0d7812 */ /* 0x008fc800078ec0ff */
[----:B0-----:R-:W-:Y:S02]  /*f9240*/  PRMT R14, R13, 0x3340, R9 ;  /* 0x000033400d0e7816 */ /* 0x001fe40000000009 */
[----:B--2---:R-:W-:Y:S02]  /*f9250*/  LOP3.LUT R12, R11, 0xffff, RZ, 0xc0, !PT ;  /* 0x0000ffff0b0c7812 */ /* 0x004fe400078ec0ff */
[----:B-----5:R-:W-:Y:S02]  /*f9260*/  LOP3.LUT R11, R15, 0xffff, RZ, 0xc0, !PT ;  /* 0x0000ffff0f0b7812 */ /* 0x020fe400078ec0ff */
[----:B------:R-:W-:Y:S02]  /*f9270*/  SHF.R.U32.HI R15, RZ, 0x8, R10 ;  /* 0x00000008ff0f7819 */ /* 0x000fe4000001160a */
[----:B------:R-:W-:Y:S02]  /*f9280*/  SHF.R.U32.HI R10, RZ, 0x8, R13 ;  /* 0x00000008ff0a7819 */ /* 0x000fe4000001160d */
[----:B------:R-:W-:Y:S01]  /*f9290*/  SHF.R.U32.HI R13, RZ, 0x8, R9 ;  /* 0x00000008ff0d7819 */ /* 0x000fe20000011609 */
[----:B------:R0:W-:Y:S01]  /*f92a0*/  STL [R1+0x3c4], R14 ;  /* 0x0003c40e01007387 */ /* 0x0001e20000100800 */
[----:B------:R-:W-:Y:S01]  /*f92b0*/  IMAD.MOV.U32 R9, RZ, RZ, R15 ;  /* 0x000000ffff097224 */ /* 0x000fe200078e000f */
[----:B------:R-:W-:-:S02]  /*f92c0*/  SHF.R.U32.HI R15, RZ, 0x8, R12 ;  /* 0x00000008ff0f7819 */ /* 0x000fc4000001160c */
[--C-:B------:R-:W-:Y:S02]  /*f92d0*/  PRMT R12, R12, 0x3340, R8.reuse ;  /* 0x000033400c0c7816 */ /* 0x100fe40000000008 */
[----:B0-----:R-:W-:Y:S01]  /*f92e0*/  SHF.R.U32.HI R14, RZ, 0x8, R8 ;  /* 0x00000008ff0e7819 */ /* 0x001fe20000011608 */
[----:B------:R-:W-:Y:S01]  /*f92f0*/  IMAD.MOV.U32 R8, RZ, RZ, R13 ;  /* 0x000000ffff087224 */ /* 0x000fe200078e000d */
[----:B------:R-:W-:Y:S02]  /*f9300*/  SHF.R.U32.HI R13, RZ, 0x8, R11 ;  /* 0x00000008ff0d7819 */ /* 0x000fe4000001160b */
[----:B------:R-:W-:Y:S01]  /*f9310*/  PRMT R11, R11, 0x3340, R16 ;  /* 0x000033400b0b7816 */ /* 0x000fe20000000010 */
[----:B------:R0:W-:Y:S01]  /*f9320*/  STL [R1+0x3ac], R12 ;  /* 0x0003ac0c01007387 */ /* 0x0001e20000100800 */
[----:B------:R-:W-:Y:S02]  /*f9330*/  LOP3.LUT R15, R15, 0xffff, RZ, 0xc0, !PT ;  /* 0x0000ffff0f0f7812 */ /* 0x000fe400078ec0ff */
[----:B------:R-:W-:-:S02]  /*f9340*/  LOP3.LUT R14, R14, 0xffff, RZ, 0xc0, !PT ;  /* 0x0000ffff0e0e7812 */ /* 0x000fc400078ec0ff */
[----:B------:R-:W-:Y:S02]  /*f9350*/  LOP3.LUT R13, R13, 0xffff, RZ, 0xc0, !PT ;  /* 0x0000ffff0d0d7812 */ /* 0x000fe400078ec0ff */
[----:B------:R-:W-:Y:S02]  /*f9360*/  PRMT R14, R15, 0x3340, R14 ;  /* 0x000033400f0e7816 */ /* 0x000fe4000000000e */
[----:B0-----:R-:W-:Y:S02]  /*f9370*/  SHF.R.U32.HI R12, RZ, 0x8, R16 ;  /* 0x00000008ff0c7819 */ /* 0x001fe40000011610 */
[----:B------:R-:W2:Y:S04]  /*f9380*/  LDL.LU R16, [R1+0x28f8] ;  /* 0x0028f80001107983 */ /* 0x000ea80000300800 */
[----:B------:R0:W-:Y:S01]  /*f9390*/  STL [R1+0x3a8], R11 ;  /* 0x0003a80b01007387 */ /* 0x0001e20000100800 */
[----:B------:R-:W-:-:S04]  /*f93a0*/  LOP3.LUT R12, R12, 0xffff, RZ, 0xc0, !PT ;  /* 0x0000ffff0c0c7812 */ /* 0x000fc800078ec0ff */
[----:B------:R-:W-:Y:S02]  /*f93b0*/  PRMT R13, R13, 0x3340, R12 ;  /* 0x000033400d0d7816 */ /* 0x000fe4000000000c */
[----:B0-----:R-:W-:Y:S02]  /*f93c0*/  LOP3.LUT R11, R10, 0xffff, RZ, 0xc0, !PT ;  /* 0x0000ffff0a0b7812 */ /* 0x001fe400078ec0ff */
[----:B------:R-:W-:Y:S02]  /*f93d0*/  LOP3.LUT R10, R54, 0xffff, RZ, 0xc0, !PT ;  /* 0x0000ffff360a7812 */ /* 0x000fe400078ec0ff */
[----:B------:R-:W3:Y:S04]  /*f93e0*/  LDL.LU R54, [R1+0x48f4] ;  /* 0x0048f40001367983 */ /* 0x000ee80000300800 */
[----:B------:R-:W4:Y:S04]  /*f93f0*/  LDL.LU R15, [R1+0x298c] ;  /* 0x00298c00010f7983 */ /* 0x000f280000300800 */
[----:B------:R0:W-:Y:S04]  /*f9400*/  STL [R1+0x2ec], R14 ;  /* 0x0002ec0e01007387 */ /* 0x0001e80000100800 */
[----:B0-----:R-:W5:Y:S04]  /*f9410*/  LDL.LU R14, [R1+0x28fc] ;  /* 0x0028fc00010e7983 */ /* 0x001f680000300800 */
[----:B------:R-:W3:Y:S01]  /*f9420*/  LDL.LU R12, [R1+0x2990] ;  /* 0x00299000010c7983 */ /* 0x000ee20000300800 */
[----:B------:R-:W-:-:S02]  /*f9430*/  LOP3.LUT R9, R9, 0xffff, RZ, 0xc0, !PT ;  /* 0x0000ffff09097812 */ /* 0x000fc400078ec0ff */
[----:B------:R-:W-:Y:S02]  /*f9440*/  LOP3.LUT R8, R8, 0xffff, RZ, 0xc0, !PT ;  /* 0x0000ffff08087812 */ /* 0x000fe400078ec0ff */
[----:B------:R-:W-:Y:S01]  /*f9450*/  PRMT R9, R10, 0x3340, R9 ;  /* 0x000033400a097816 */ /* 0x000fe20000000009 */
[----:B------:R-:W-:Y:S01]  /*f9460*/  STL [R1+0x2e8], R13 ;  /* 0x0002e80d01007387 */ /* 0x000fe20000100800 */
[----:B------:R-:W-:-:S03]  /*f9470*/  PRMT R8, R11, 0x3340, R8 ;  /* 0x000033400b087816 */ /* 0x000fc60000000008 */
[----:B------:R0:W-:Y:S04]  /*f9480*/  STL [R1+0x2e4], R9 ;  /* 0x0002e40901007387 */ /* 0x0001e80000100800 */
[----:B------:R1:W-:Y:S01]  /*f9490*/  STL [R1+0x2e0], R8 ;  /* 0x0002e00801007387 */ /* 0x0003e20000100800 */
[----:B0-----:R-:W-:Y:S02]  /*f94a0*/  LOP3.LUT R9, R60, 0xffff, RZ, 0xc0, !PT ;  /* 0x0000ffff3c097812 */ /* 0x001fe400078ec0ff */
[----:B-1----:R-:W-:Y:S01]  /*f94b0*/  LOP3.LUT R8, R53, 0xffff, RZ, 0xc0, !PT ;  /* 0x0000ffff35087812 */ /* 0x002fe200078ec0ff */
[----:B------:R-:W4:Y:S04]  /*f94c0*/  LDL.LU R60, [R1+0x48f0] ;  /* 0x0048f000013c7983 */ /* 0x000f280000300800 */
[----:B------:R-:W4:Y:S01]  /*f94d0*/  LDL.LU R53, [R1+0x48ec] ;  /* 0x0048ec0001357983 */ /* 0x000f220000300800 */
[----:B------:R-:W-:-:S02]  /*f94e0*/  LOP3.LUT R18, R18, 0xffff, RZ, 0xc0, !PT ;  /* 0x0000ffff12127812 */ /* 0x000fc400078ec0ff */
[----:B------:R-:W-:Y:S02]  /*f94f0*/  LOP3.LUT R17, R17, 0xffff, RZ, 0xc0, !PT ;  /* 0x0000ffff11117812 */ /* 0x000fe400078ec0ff */
[----:B--2---:R-:W-:Y:S02]  /*f9500*/  LOP3.LUT R10, R16, 0xffff, RZ, 0xc0, !PT ;  /* 0x0000ffff100a7812 */ /* 0x004fe400078ec0ff */
[----:B------:R-:W-:Y:S02]  /*f9510*/  SHF.R.U32.HI R16, RZ, 0x8, R9 ;  /* 0x00000008ff107819 */ /* 0x000fe40000011609 */
[----:B---3--:R-:W-:Y:S02]  /*f9520*/  LOP3.LUT R13, R12, 0xffff, RZ, 0xc0, !PT ;  /* 0x0000ffff0c0d7812 */ /* 0x008fe400078ec0ff */
[----:B-----5:R-:W-:Y:S02]  /*f9530*/  LOP3.LUT R11, R14, 0xffff, RZ, 0xc0, !PT ;  /* 0x0000ffff0e0b7812 */ /* 0x020fe400078ec0ff */
[----:B------:R-:W-:-:S02]  /*f9540*/  SHF.R.U32.HI R14, RZ, 0x8, R13 ;  /* 0x00000008ff0e7819 */ /* 0x000fc4000001160d */
[----:B------:R-:W-:Y:S02]  /*f9550*/  PRMT R13, R13, 0x3340, R9 ;  /* 0x000033400d0d7816 */ /* 0x000fe40000000009 */
[----:B----4-:R-:W-:-:S03]  /*f9560*/  LOP3.LUT R12, R15, 0xffff, RZ, 0xc0, !PT ;  /* 0x0000ffff0f0c7812 */ /* 0x010fc600078ec0ff */
[----:B------:R0:W-:Y:S01]  /*f9570*/  STL [R1+0x414], R13 ;  /* 0x0004140d01007387 */ /* 0x0001e20000100800 */
[----:B------:R-:W-:Y:S02]  /*f9580*/  SHF.R.U32.HI R9, RZ, 0x8, R12 ;  /* 0x00000008ff097819 */ /* 0x000fe4000001160c */
[----:B0-----:R-:W-:Y:S01]  /*f9590*/  PRMT R13, R12, 0x3340, R8 ;  /* 0x000033400c0d7816 */ /* 0x001fe20000000008 */
[----:B------:R-:W-:Y:S01]  /*f95a0*/  IMAD.MOV.U32 R12, RZ, RZ, R14 ;  /* 0x000000ffff0c7224 */ /* 0x000fe200078e000e */
[----:B------:R-:W-:Y:S02]  /*f95b0*/  SHF.R.U32.HI R14, RZ, 0x8, R11 ;  /* 0x00000008ff0e7819 */ /* 0x000fe4000001160b */
[----:B------:R-:W-:Y:S01]  /*f95c0*/  PRMT R11, R11, 0x3340, R18 ;  /* 0x000033400b0b7816 */ /* 0x000fe20000000012 */
[----:B------:R0:W-:Y:S04]  /*f95d0*/  STL [R1+0x410], R13 ;  /* 0x0004100d01007387 */ /* 0x0001e80000100800 */
[----:B------:R1:W-:Y:S01]  /*f95e0*/  STL [R1+0x364], R11 ;  /* 0x0003640b01007387 */ /* 0x0003e20000100800 */
[----:B------:R-:W-:-:S02]  /*f95f0*/  SHF.R.U32.HI R15, RZ, 0x8, R10 ;  /* 0x00000008ff0f7819 */ /* 0x000fc4000001160a */
[----:B------:R-:W-:Y:S02]  /*f9600*/  LOP3.LUT R14, R14, 0xffff, RZ, 0xc0, !PT ;  /* 0x0000ffff0e0e7812 */ /* 0x000fe400078ec0ff */
[----:B0-----:R-:W-:Y:S02]  /*f9610*/  SHF.R.U32.HI R13, RZ, 0x8, R18 ;  /* 0x00000008ff0d7819 */ /* 0x001fe40000011612 */
[--C-:B-1----:R-:W-:Y:S01]  /*f9620*/  PRMT R11, R10, 0x3340, R17.reuse ;  /* 0x000033400a0b7816 */ /* 0x102fe20000000011 */
[----:B------:R-:W2:Y:S01]  /*f9630*/  LDL.LU R18, [R1+0x2900] ;  /* 0x0029000001127983 */ /* 0x000ea20000300800 */
[----:B------:R-:W-:Y:S01]  /*f9640*/  LOP3.LUT R13, R13, 0xffff, RZ, 0xc0, !PT ;  /* 0x0000ffff0d0d7812 */ /* 0x000fe200078ec0ff */
[----:B------:R-:W-:Y:S02]  /*f9650*/  IMAD.MOV.U32 R10, RZ, RZ, R12 ;  /* 0x000000ffff0a7224 */ /* 0x000fe400078e000c */
[----:B------:R0:W-:Y:S01]  /*f9660*/  STL [R1+0x360], R11 ;  /* 0x0003600b01007387 */ /* 0x0001e20000100800 */
[----:B------:R-:W-:-:S03]  /*f9670*/  SHF.R.U32.HI R12, RZ, 0x8, R17 ;  /* 0x00000008ff0c7819 */ /* 0x000fc60000011611 */
[----:B------:R-:W3:Y:S01]  /*f9680*/  LDL.LU R17, [R1+0x2904] ;  /* 0x0029040001117983 */ /* 0x000ee20000300800 */
[----:B------:R-:W-:Y:S02]  /*f9690*/  PRMT R14, R14, 0x3340, R13 ;  /* 0x000033400e0e7816 */ /* 0x000fe4000000000d */
[----:B0-----:R-:W-:Y:S02]  /*f96a0*/  LOP3.LUT R11, R9, 0xffff, RZ, 0xc0, !PT ;  /* 0x0000ffff090b7812 */ /* 0x001fe400078ec0ff */
[----:B------:R-:W-:Y:S02]  /*f96b0*/  LOP3.LUT R9, R16, 0xffff, RZ, 0xc0, !PT ;  /* 0x0000ffff10097812 */ /* 0x000fe400078ec0ff */
[----:B------:R-:W4:Y:S04]  /*f96c0*/  LDL.LU R16, [R1+0x29a0] ;  /* 0x0029a00001107983 */ /* 0x000f280000300800 */
[----:B------:R-:W5:Y:S01]  /*f96d0*/  LDL.LU R13, [R1+0x29a4] ;  /* 0x0029a400010d7983 */ /* 0x000f620000300800 */
[----:B------:R-:W-:-:S02]  /*f96e0*/  SHF.R.U32.HI R8, RZ, 0x8, R8 ;  /* 0x00000008ff087819 */ /* 0x000fc40000011608 */
[----:B------:R-:W-:Y:S02]  /*f96f0*/  LOP3.LUT R15, R15, 0xffff, RZ, 0xc0, !PT ;  /* 0x0000ffff0f0f7812 */ /* 0x000fe400078ec0ff */
[----:B------:R-:W-:Y:S02]  /*f9700*/  LOP3.LUT R12, R12, 0xffff, RZ, 0xc0, !PT ;  /* 0x0000ffff0c0c7812 */ /* 0x000fe400078ec0ff */
[----:B------:R-:W-:Y:S02]  /*f9710*/  LOP3.LUT R10, R10, 0xffff, RZ, 0xc0, !PT ;  /* 0x0000ffff0a0a7812 */ /* 0x000fe400078ec0ff */
[----:B------:R-:W-:Y:S02]  /*f9720*/  LOP3.LUT R8, R8, 0xffff, RZ, 0xc0, !PT ;  /* 0x0000ffff08087812 */ /* 0x000fe400078ec0ff */
[----:B------:R-:W-:Y:S02]  /*f9730*/  PRMT R12, R15, 0x3340, R12 ;  /* 0x000033400f0c7816 */ /* 0x000fe4000000000c */
[----:B------:R-:W-:-:S02]  /*f9740*/  PRMT R9, R10, 0x3340, R9 ;  /* 0x000033400a097816 */ /* 0x000fc40000000009 */
[----:B------:R-:W-:Y:S01]  /*f9750*/  PRMT R8, R11, 0x3340, R8 ;  /* 0x000033400b087816 */ /* 0x000fe20000000008 */
[----:B------:R-:W-:Y:S04]  /*f9760*/  STL [R1+0x24c], R14 ;  /* 0x00024c0e01007387 */ /* 0x000fe80000100800 */
[----:B------:R-:W-:Y:S04]  /*f9770*/  STL [R1+0x248], R12 ;  /* 0x0002480c01007387 */ /* 0x000fe80000100800 */
[----:B------:R0:W-:Y:S04]  /*f9780*/  STL [R1+0x2f4], R9 ;  /* 0x0002f40901007387 */ /* 0x0001e80000100800 */
[----:B------:R1:W-:Y:S01]  /*f9790*/  STL [R1+0x2f0], R8 ;  /* 0x0002f00801007387 */ /* 0x0003e20000100800 */
[----:B------:R-:W-:-:S02]  /*f97a0*/  LOP3.LUT R19, R19, 0xffff, RZ, 0xc0, !PT ;  /* 0x0000ffff13137812 */ /* 0x000fc400078ec0ff */
[----:B------:R-:W-:Y:S02]  /*f97b0*/  LOP3.LUT R21, R21, 0xffff, RZ, 0xc0, !PT ;  /* 0x0000ffff15157812 */ /* 0x000fe400078ec0ff */
[----:B0-----:R-:W-:Y:S02]  /*f97c0*/  LOP3.LUT R9, R52, 0xffff, RZ, 0xc0, !PT ;  /* 0x0000ffff34097812 */ /* 0x001fe400078ec0ff */
[----:B-1----:R-:W-:Y:S01]  /*f97d0*/  LOP3.LUT R8, R50, 0xffff, RZ, 0xc0, !PT ;  /* 0x0000ffff32087812 */ /* 0x002fe200078ec0ff */
[----:B------:R-:W5:Y:S04]  /*f97e0*/  LDL.LU R52, [R1+0x48e8] ;  /* 0x0048e80001347983 */ /* 0x000f680000300800 */
[----:B------:R-:W5:Y:S01]  /*f97f0*/  LDL.LU R50, [R1+0x48e4] ;  /* 0x0048e40001327983 */ /* 0x000f620000300800 */
[----:B--2---:R-:W-:-:S02]  /*f9800*/  LOP3.LUT R10, R18, 0xffff, RZ, 0xc0, !PT ;  /* 0x0000ffff120a7812 */ /* 0x004fc400078ec0ff */
[----:B---3--:R-:W-:Y:S02]  /*f9810*/  LOP3.LUT R11, R17, 0xffff, RZ, 0xc0, !PT ;  /* 0x0000ffff110b7812 */ /* 0x008fe400078ec0ff */
[----:B------:R-:W-:Y:S02]  /*f9820*/  SHF.R.U32.HI R17, RZ, 0x8, R9 ;  /* 0x00000008ff117819 */ /* 0x000fe40000011609 */
[----:B------:R-:W-:Y:S02]  /*f9830*/  SHF.R.U32.HI R15, RZ, 0x8, R10 ;  /* 0x00000008ff0f7819 */ /* 0x000fe4000001160a */
[----:B----4-:R-:W-:Y:S02]  /*f9840*/  LOP3.LUT R12, R16, 0xffff, RZ, 0xc0, !PT ;  /* 0x0000ffff100c7812 */ /* 0x010fe400078ec0ff */
[----:B-----5:R-:W-:Y:S02]  /*f9850*/  LOP3.LUT R13, R13, 0xffff, RZ, 0xc0, !PT ;  /* 0x0000ffff0d0d7812 */ /* 0x020fe400078ec0ff */
[----:B------:R-:W-:-:S02]  /*f9860*/  SHF.R.U32.HI R16, RZ, 0x8, R8 ;  /* 0x00000008ff107819 */ /* 0x000fc40000011608 */
[----:B------:R-:W-:Y:S02]  /*f9870*/  PRMT R14, R13, 0x3340, R9 ;  /* 0x000033400d0e7816 */ /* 0x000fe40000000009 */
[----:B------:R-:W-:Y:S02]  /*f9880*/  PRMT R9, R12, 0x3340, R8 ;  /* 0x000033400c097816 */ /* 0x000fe40000000008 */
[----:B------:R-:W-:Y:S02]  /*f9890*/  PRMT R8, R10, 0x3340, R19 ;  /* 0x000033400a087816 */ /* 0x000fe40000000013 */
[----:B------:R-:W-:Y:S02]  /*f98a0*/  SHF.R.U32.HI R18, RZ, 0x8, R13 ;  /* 0x00000008ff127819 */ /* 0x000fe4000001160d */
[----:B------:R-:W-:Y:S01]  /*f98b0*/  PRMT R10, R11, 0x3340, R21 ;  /* 0x000033400b0a7816 */ /* 0x000fe20000000015 */
[----:B------:R0:W-:Y:S04]  /*f98c0*/  STL [R1+0x388], R14 ;  /* 0x0003880e01007387 */ /* 0x0001e80000100800 */
[----:B------:R1:W-:Y:S01]  /*f98d0*/  STL [R1+0x380], R9 ;  /* 0x0003800901007387 */ /* 0x0003e20000100800 */
[----:B------:R-:W-:-:S02]  /*f98e0*/  SHF.R.U32.HI R13, RZ, 0x8, R12 ;  /* 0x00000008ff0d7819 */ /* 0x000fc4000001160c */
[----:B------:R-:W-:Y:S02]  /*f98f0*/  LOP3.LUT R12, R18, 0xffff, RZ, 0xc0, !PT ;  /* 0x0000ffff120c7812 */ /* 0x000fe400078ec0ff */
[----:B0-----:R-:W-:Y:S02]  /*f9900*/  SHF.R.U32.HI R14, RZ, 0x8, R19 ;  /* 0x00000008ff0e7819 */ /* 0x001fe40000011613 */
[----:B------:R-:W2:Y:S04]  /*f9910*/  LDL.LU R19, [R1+0x2908] ;  /* 0x0029080001137983 */ /* 0x000ea80000300800 */
[----:B------:R0:W-:Y:S01]  /*f9920*/  STL [R1+0x368], R8 ;  /* 0x0003680801007387 */ /* 0x0001e20000100800 */
[----:B-1----:R-:W-:Y:S02]  /*f9930*/  SHF.R.U32.HI R9, RZ, 0x8, R11 ;  /* 0x00000008ff097819 */ /* 0x002fe4000001160b */
[----:B------:R-:W-:-:S02]  /*f9940*/  LOP3.LUT R11, R17, 0xffff, RZ, 0xc0, !PT ;  /* 0x0000ffff110b7812 */ /* 0x000fc400078ec0ff */
[----:B0-----:R-:W-:Y:S02]  /*f9950*/  SHF.R.U32.HI R8, RZ, 0x8, R21 ;  /* 0x00000008ff087819 */ /* 0x001fe40000011615 */
[----:B------:R-:W3:Y:S04]  /*f9960*/  LDL.LU R21, [R1+0x290c] ;  /* 0x00290c0001157983 */ /* 0x000ee80000300800 */
[----:B------:R0:W-:Y:S04]  /*f9970*/  STL [R1+0x36c], R10 ;  /* 0x00036c0a01007387 */ /* 0x0001e80000100800 */
[----:B------:R-:W4:Y:S04]  /*f9980*/  LDL.LU R18, [R1+0x29bc] ;  /* 0x0029bc0001127983 */ /* 0x000f280000300800 */
[----:B------:R-:W5:Y:S01]  /*f9990*/  LDL.LU R17, [R1+0x29c0] ;  /* 0x0029c00001117983 */ /* 0x000f620000300800 */
[----:B------:R-:W-:-:S02]  /*f99a0*/  LOP3.LUT R15, R15, 0xffff, RZ, 0xc0, !PT ;  /* 0x0000ffff0f0f7812 */ /* 0x000fc400078ec0ff */
[----:B------:R-:W-:Y:S02]  /*f99b0*/  LOP3.LUT R14, R14, 0xffff, RZ, 0xc0, !PT ;  /* 0x0000ffff0e0e7812 */ /* 0x000fe400078ec0ff */
[----:B------:R-:W-:Y:S02]  /*f99c0*/  LOP3.LUT R13, R13, 0xffff, RZ, 0xc0, !PT ;  /* 0x0000ffff0d0d7812 */ /* 0x000fe400078ec0ff */
[----:B------:R-:W-:Y:S02]  /*f99d0*/  LOP3.LUT R9, R9, 0xffff, RZ, 0xc0, !PT ;  /* 0x0000ffff09097812 */ /* 0x000fe400078ec0ff */
[----:B------:R-:W-:Y:S02]  /*f99e0*/  LOP3.LUT R8, R8, 0xffff, RZ, 0xc0, !PT ;  /* 0x0000ffff08087812 */ /* 0x000fe400078ec0ff */
[----:B------:R-:W-:Y:S02]  /*f99f0*/  PRMT R14, R15, 0x3340, R14 ;  /* 0x000033400f0e7816 */ /* 0x000fe4000000000e */
[----:B0-----:R-:W-:-:S02]  /*f9a00*/  LOP3.LUT R10, R16, 0xffff, RZ, 0xc0, !PT ;  /* 0x0000ffff100a7812 */ /* 0x001fc400078ec0ff */
[----:B------:R-:W-:Y:S02]  /*f9a10*/  PRMT R11, R12, 0x3340, R11 ;  /* 0x000033400c0b7816 */ /* 0x000fe4000000000b */
[----:B------:R-:W-:Y:S02]  /*f9a20*/  PRMT R8, R9, 0x3340, R8 ;  /* 0x0000334009087816 */ /* 0x000fe40000000008 */
[----:B------:R-:W-:Y:S01]  /*f9a30*/  PRMT R10, R13, 0x3340, R10 ;  /* 0x000033400d0a7816 */ /* 0x000fe2000000000a */
[----:B------:R-:W-:Y:S04]  /*f9a40*/  STL [R1+0x2a8], R14 ;  /* 0x0002a80e01007387 */ /* 0x000fe80000100800 */
[----:B------:R-:W-:Y:S01]  /*f9a50*/  STL [R1+0x28c], R11 ;  /* 0x00028c0b01007387 */ /* 0x000fe20000100800 */
[----:B------:R-:W-:-:S03]  /*f9a60*/  LOP3.LUT R9, R60, 0xffff, RZ, 0xc0, !PT ;  /* 0x0000ffff3c097812 */ /* 0x000fc600078ec0ff */
[----:B------:R-:W-:Y:S04]  /*f9a70*/  STL [R1+0x26c], R10 ;  /* 0x00026c0a01007387 */ /* 0x000fe80000100800 */
[----:B------:R0:W-:Y:S01]  /*f9a80*/  STL [R1+0x260], R8 ;  /* 0x0002600801007387 */ /* 0x0001e20000100800 */
[----:B------:R-:W-:-:S03]  /*f9a90*/  LOP3.LUT R20, R20, 0xffff, RZ, 0xc0, !PT ;  /* 0x0000ffff14147812 */ /* 0x000fc600078ec0ff */
[----:B------:R-:W3:Y:S01]  /*f9aa0*/  LDL.LU R60, [R1+0x48e0] ;  /* 0x0048e000013c7983 */ /* 0x000ee20000300800 */
[----:B------:R-:W-:Y:S02]  /*f9ab0*/  LOP3.LUT R22, R22, 0xffff, RZ, 0xc0, !PT ;  /* 0x0000ffff16167812 */ /* 0x000fe400078ec0ff */
[----:B0-----:R-:W-:-:S04]  /*f9ac0*/  LOP3.LUT R8, R54, 0xffff, RZ, 0xc0, !PT ;  /* 0x0000ffff36087812 */ /* 0x001fc800078ec0ff */
[----:B------:R-:W-:Y:S02]  /*f9ad0*/  SHF.R.U32.HI R16, RZ, 0x8, R8 ;  /* 0x00000008ff107819 */ /* 0x000fe40000011608 */
[----:B--2---:R-:W-:-:S04]  /*f9ae0*/  LOP3.LUT R10, R19, 0xffff, RZ, 0xc0, !PT ;  /* 0x0000ffff130a7812 */ /* 0x004fc800078ec0ff */
[----:B------:R-:W-:Y:S02]  /*f9af0*/  SHF.R.U32.HI R15, RZ, 0x8, R10 ;  /* 0x00000008ff0f7819 */ /* 0x000fe4000001160a */
[----:B----4-:R-:W-:Y:S02]  /*f9b00*/  LOP3.LUT R12, R18, 0xffff, RZ, 0xc0, !PT ;  /* 0x0000ffff120c7812 */ /* 0x010fe400078ec0ff */
[----:B-----5:R-:W-:Y:S02]  /*f9b10*/  LOP3.LUT R13, R17, 0xffff, RZ, 0xc0, !PT ;  /* 0x0000ffff110d7812 */ /* 0x020fe400078ec0ff */
[--C-:B------:R-:W-:Y:S02]  /*f9b20*/  SHF.R.U32.HI R17, RZ, 0x8, R9.reuse ;  /* 0x00000008ff117819 */ /* 0x100fe40000011609 */
[----:B---3--:R-:W-:Y:S02]  /*f9b30*/  LOP3.LUT R11, R21, 0xffff, RZ, 0xc0, !PT ;  /* 0x0000ffff150b7812 */ /* 0x008fe400078ec0ff */
[----:B------:R-:W-:-:S02]  /*f9b40*/  PRMT R14, R13, 0x3340, R9 ;  /* 0x000033400d0e7816 */ /* 0x000fc40000000009 */
[----:B------:R-:W-:Y:S01]  /*f9b50*/  PRMT R9, R12, 0x3340, R8 ;  /* 0x000033400c097816 */ /* 0x000fe20000000008 */
[----:B------:R-:W2:Y:S04]  /*f9b60*/  LDL.LU R21, [R1+0x2924] ;  /* 0x0029240001157983 */ /* 0x000ea80000300800 */
[----:B------:R-:W3:Y:S01]  /*f9b70*/  LDL.LU R19, [R1+0x2920] ;  /* 0x0029200001137983 */ /* 0x000ee20000300800 */
[----:B------:R-:W-:-:S03]  /*f9b80*/  PRMT R8, R10, 0x3340, R20 ;  /* 0x000033400a087816 */ /* 0x000fc60000000014 */
[----:B------:R-:W4:Y:S04]  /*f9b90*/  LDL.LU R54, [R1+0x48dc] ;  /* 0x0048dc0001367983 */ /* 0x000f280000300800 */
[----:B------:R0:W-:Y:S04]  /*f9ba0*/  STL [R1+0x3d4], R14 ;  /* 0x0003d40e01007387 */ /* 0x0001e80000100800 */
[----:B------:R-:W-:Y:S01]  /*f9bb0*/  STL [R1+0x38c], R9 ;  /* 0x00038c0901007387 */ /* 0x000fe20000100800 */
[----:B------:R-:W-:Y:S02]  /*f9bc0*/  PRMT R10, R11, 0x3340, R22 ;  /* 0x000033400b0a7816 */ /* 0x000fe40000000016 */
[----:B0-----:R-:W-:-:S02]  /*f9bd0*/  SHF.R.U32.HI R14, RZ, 0x8, R20 ;  /* 0x00000008ff0e7819 */ /* 0x001fc40000011614 */
[----:B------:R-:W5:Y:S04]  /*f9be0*/  LDL.LU R20, [R1+0x29cc] ;  /* 0x0029cc0001147983 */ /* 0x000f680000300800 */
[----:B------:R0:W-:Y:S02]  /*f9bf0*/  STL [R1+0x340], R8 ;  /* 0x0003400801007387 */ /* 0x0001e40000100800 */
[----:B0-----:R-:W-:Y:S02]  /*f9c00*/  SHF.R.U32.HI R8, RZ, 0x8, R22 ;  /* 0x00000008ff087819 */ /* 0x001fe40000011616 */
[----:B------:R-:W4:Y:S01]  /*f9c10*/  LDL.LU R22, [R1+0x29d0] ;  /* 0x0029d00001167983 */ /* 0x000f220000300800 */
[----:B------:R-:W-:Y:S02]  /*f9c20*/  SHF.R.U32.HI R18, RZ, 0x8, R13 ;  /* 0x00000008ff127819 */ /* 0x000fe4000001160d */
[----:B------:R-:W-:-:S02]  /*f9c30*/  SHF.R.U32.HI R13, RZ, 0x8, R12 ;  /* 0x00000008ff0d7819 */ /* 0x000fc4000001160c */
[----:B------:R-:W-:Y:S02]  /*f9c40*/  SHF.R.U32.HI R9, RZ, 0x8, R11 ;  /* 0x00000008ff097819 */ /* 0x000fe4000001160b */
[----:B------:R-:W-:Y:S02]  /*f9c50*/  LOP3.LUT R15, R15, 0xffff, RZ, 0xc0, !PT ;  /* 0x0000ffff0f0f7812 */ /* 0x000fe400078ec0ff */
[----:B------:R-:W-:Y:S01]  /*f9c60*/  LOP3.LUT R14, R14, 0xffff, RZ, 0xc0, !PT ;  /* 0x0000ffff0e0e7812 */ /* 0x000fe200078ec0ff */
[----:B------:R0:W-:Y:S01]  /*f9c70*/  STL [R1+0x384], R10 ;  /* 0x0003840a01007387 */ /* 0x0001e20000100800 */
[----:B------:R-:W-:Y:S02]  /*f9c80*/  LOP3.LUT R12, R18, 0xffff, RZ, 0xc0, !PT ;  /* 0x0000ffff120c7812 */ /* 0x000fe400078ec0ff */
[----:B------:R-:W-:Y:S02]  /*f9c90*/  LOP3.LUT R11, R17, 0xffff, RZ, 0xc0, !PT ;  /* 0x0000ffff110b7812 */ /* 0x000fe400078ec0ff */
[----:B------:R-:W-:-:S02]  /*f9ca0*/  LOP3.LUT R13, R13, 0xffff, RZ, 0xc0, !PT ;  /* 0x0000ffff0d0d7812 */ /* 0x000fc400078ec0ff */
[----:B------:R-:W-:Y:S02]  /*f9cb0*/  LOP3.LUT R9, R9, 0xffff, RZ, 0xc0, !PT ;  /* 0x0000ffff09097812 */ /* 0x000fe400078ec0ff */
[----:B------:R-:W-:Y:S02]  /*f9cc0*/  LOP3.LUT R8, R8, 0xffff, RZ, 0xc0, !PT ;  /* 0x0000ffff08087812 */ /* 0x000fe400078ec0ff */
[----:B------:R-:W-:Y:S02]  /*f9cd0*/  PRMT R14, R15, 0x3340, R14 ;  /* 0x000033400f0e7816 */ /* 0x000fe4000000000e */
[----:B------:R-:W-:Y:S02]  /*f9ce0*/  PRMT R11, R12, 0x3340, R11 ;  /* 0x000033400c0b7816 */ /* 0x000fe4000000000b */
[----:B0-----:R-:W-:Y:S02]  /*f9cf0*/  LOP3.LUT R10, R16, 0xffff, RZ, 0xc0, !PT ;  /* 0x0000ffff100a7812 */ /* 0x001fe400078ec0ff */
[----:B------:R-:W-:-:S02]  /*f9d00*/  PRMT R8, R9, 0x3340, R8 ;  /* 0x0000334009087816 */ /* 0x000fc40000000008 */
[----:B------:R-:W-:Y:S01]  /*f9d10*/  PRMT R10, R13, 0x3340, R10 ;  /* 0x000033400d0a7816 */ /* 0x000fe2000000000a */
[----:B------:R-:W-:Y:S04]  /*f9d20*/  STL [R1+0x1bc], R14 ;  /* 0x0001bc0e01007387 */ /* 0x000fe80000100800 */
[----:B------:R2:W-:Y:S01]  /*f9d30*/  STL [R1+0x2a4], R11 ;  /* 0x0002a40b01007387 */ /* 0x0005e20000100800 */
[----:B------:R-:W-:-:S03]  /*f9d40*/  LOP3.LUT R9, R52, 0xffff, RZ, 0xc0, !PT ;  /* 0x0000ffff34097812 */ /* 0x000fc600078ec0ff */
[----:B------:R3:W-:Y:S04]  /*f9d50*/  STL [R1+0x288], R10 ;  /* 0x0002880a01007387 */ /* 0x0007e80000100800 */
[----:B------:R0:W-:Y:S04]  /*f9d60*/  STL [R1+0x268], R8 ;  /* 0x0002680801007387 */ /* 0x0001e80000100800 */
[----:B------:R-:W4:Y:S01]  /*f9d70*/  LDL.LU R52, [R1+0x48d8] ;  /* 0x0048d80001347983 */ /* 0x000f220000300800 */
[----:B--2---:R-:W-:Y:S02]  /*f9d80*/  LOP3.LUT R11, R21, 0xffff, RZ, 0xc0, !PT ;  /* 0x0000ffff150b7812 */ /* 0x004fe400078ec0ff */
[----:B---3--:R-:W-:-:S02]  /*f9d90*/  LOP3.LUT R10, R19, 0xffff, RZ, 0xc0, !PT ;  /* 0x0000ffff130a7812 */ /* 0x008fc400078ec0ff */
[----:B-----5:R-:W-:Y:S02]  /*f9da0*/  LOP3.LUT R12, R20, 0xffff, RZ, 0xc0, !PT ;  /* 0x0000ffff140c7812 */ /* 0x020fe400078ec0ff */
[----:B----4-:R-:W-:Y:S02]  /*f9db0*/  LOP3.LUT R13, R22, 0xffff, RZ, 0xc0, !PT ;  /* 0x0000ffff160d7812 */ /* 0x010fe400078ec0ff */
[----:B------:R-:W2:Y:S04]  /*f9dc0*/  LDL.LU R22, [R1+0x29e4] ;  /* 0x0029e40001167983 */ /* 0x000ea80000300800 */
[----:B------:R-:W3:Y:S04]  /*f9dd0*/  LDL.LU R20, [R1+0x29dc] ;  /* 0x0029dc0001147983 */ /* 0x000ee80000300800 */
[----:B------:R-:W4:Y:S04]  /*f9de0*/  LDL.LU R21, [R1+0x29d8] ;  /* 0x0029d80001157983 */ /* 0x000f280000300800 */
[----:B------:R-:W5:Y:S01]  /*f9df0*/  LDL.LU R19, [R1+0x2930] ;  /* 0x0029300001137983 */ /* 0x000f620000300800 */
[----:B0-----:R-:W-:-:S02]  /*f9e00*/  LOP3.LUT R8, R53, 0xffff, RZ, 0xc0, !PT ;  /* 0x0000ffff35087812 */ /* 0x001fc400078ec0ff */
[----:B------:R-:W-:Y:S02]  /*f9e10*/  PRMT R16, R13, 0x3340, R9 ;  /* 0x000033400d107816 */ /* 0x000fe40000000009 */
[----:B------:R-:W-:Y:S02]  /*f9e20*/  LOP3.LUT R24, R24, 0xffff, RZ, 0xc0, !PT ;  /* 0x0000ffff18187812 */ /* 0x000fe400078ec0ff */
[----:B------:R-:W-:Y:S02]  /*f9e30*/  SHF.R.U32.HI R14, RZ, 0x8, R13 ;  /* 0x00000008ff0e7819 */ /* 0x000fe4000001160d */
[----:B------:R-:W-:Y:S02]  /*f9e40*/  SHF.R.U32.HI R13, RZ, 0x8, R9 ;  /* 0x00000008ff0d7819 */ /* 0x000fe40000011609 */
[----:B------:R-:W-:Y:S02]  /*f9e50*/  SHF.R.U32.HI R15, RZ, 0x8, R12 ;  /* 0x00000008ff0f7819 */ /* 0x000fe4000001160c */
[----:B------:R-:W-:Y:S01]  /*f9e60*/  PRMT R9, R12, 0x3340, R8 ;  /* 0x000033400c097816 */ /* 0x000fe20000000008 */
[----:B------:R-:W5:Y:S01]  /*f9e70*/  LDL.LU R53, [R1+0x48d4] ;  /* 0x0048d40001357983 */ /* 0x000f620000300800 */
[----:B------:R-:W-:-:S02]  /*f9e80*/  LOP3.LUT R23, R23, 0xffff, RZ, 0xc0, !PT ;  /* 0x0000ffff17177812 */ /* 0x000fc400078ec0ff */
[----:B------:R-:W-:Y:S01]  /*f9e90*/  SHF.R.U32.HI R12, RZ, 0x8, R8 ;  /* 0x00000008ff0c7819 */ /* 0x000fe20000011608 */
[----:B------:R0:W-:Y:S01]  /*f9ea0*/  STL [R1+0x344], R16 ;  /* 0x0003441001007387 */ /* 0x0001e20000100800 */
[----:B------:R-:W-:-:S03]  /*f9eb0*/  PRMT R8, R11, 0x3340, R24 ;  /* 0x000033400b087816 */ /* 0x000fc60000000018 */
[----:B------:R1:W-:Y:S01]  /*f9ec0*/  STL [R1+0x3f0], R9 ;  /* 0x0003f00901007387 */ /* 0x0003e20000100800 */
[----:B------:R-:W-:Y:S02]  /*f9ed0*/  LOP3.LUT R14, R14, 0xffff, RZ, 0xc0, !PT ;  /* 0x0000ffff0e0e7812 */ /* 0x000fe400078ec0ff */
[----:B------:R-:W-:Y:S01]  /*f9ee0*/  LOP3.LUT R13, R13, 0xffff, RZ, 0xc0, !PT ;  /* 0x0000ffff0d0d7812 */ /* 0x000fe200078ec0ff */
[----:B------:R1:W-:Y:S01]  /*f9ef0*/  STL [R1+0x3d8], R8 ;  /* 0x0003d80801007387 */ /* 0x0003e20000100800 */
[----:B0-----:R-:W-:Y:S02]  /*f9f00*/  SHF.R.U32.HI R16, RZ, 0x8, R11 ;  /* 0x00000008ff107819 */ /* 0x001fe4000001160b */
[----:B------:R-:W-:Y:S02]  /*f9f10*/  SHF.R.U32.HI R11, RZ, 0x8, R10 ;  /* 0x00000008ff0b7819 */ /* 0x000fe4000001160a */
[----:B------:R-:W-:Y:S02]  /*f9f20*/  PRMT R10, R10, 0x3340, R23 ;  /* 0x000033400a0a7816 */ /* 0x000fe40000000017 */
[----:B-1----:R-:W-:-:S02]  /*f9f30*/  SHF.R.U32.HI R9, RZ, 0x8, R24 ;  /* 0x00000008ff097819 */ /* 0x002fc40000011618 */
[----:B------:R-:W-:Y:S02]  /*f9f40*/  LOP3.LUT R15, R15, 0xffff, RZ, 0xc0, !PT ;  /* 0x0000ffff0f0f7812 */ /* 0x000fe400078ec0ff */
[----:B------:R-:W-:Y:S01]  /*f9f50*/  SHF.R.U32.HI R8, RZ, 0x8, R23 ;  /* 0x00000008ff087819 */ /* 0x000fe20000011617 */
[----:B------:R0:W-:Y:S01]  /*f9f60*/  STL [R1+0x3d0], R10 ;  /* 0x0003d00a01007387 */ /* 0x0001e20000100800 */
[----:B------:R-:W-:Y:S02]  /*f9f70*/  LOP3.LUT R12, R12, 0xffff, RZ, 0xc0, !PT ;  /* 0x0000ffff0c0c7812 */ /* 0x000fe400078ec0ff */
[----:B------:R-:W-:Y:S02]  /*f9f80*/  LOP3.LUT R9, R9, 0xffff, RZ, 0xc0, !PT ;  /* 0x0000ffff09097812 */ /* 0x000fe400078ec0ff */
[----:B------:R-:W-:Y:S02]  /*f9f90*/  LOP3.LUT R11, R11, 0xffff, RZ, 0xc0, !PT ;  /* 0x0000ffff0b0b7812 */ /* 0x000fe400078ec0ff */
[----:B------:R-:W-:-:S02]  /*f9fa0*/  LOP3.LUT R8, R8, 0xffff, RZ, 0xc0, !PT ;  /* 0x0000ffff08087812 */ /* 0x000fc400078ec0ff */
[----:B------:R-:W-:Y:S02]  /*f9fb0*/  PRMT R13, R14, 0x3340, R13 ;  /* 0x000033400e0d7816 */ /* 0x000fe4000000000d */
[----:B------:R-:W-:Y:S02]  /*f9fc0*/  PRMT R12, R15, 0x3340, R12 ;  /* 0x000033400f0c7816 */ /* 0x000fe4000000000c */
[----:B0-----:R-:W-:Y:S02]  /*f9fd0*/  LOP3.LUT R10, R16, 0xffff, RZ, 0xc0, !PT ;  /* 0x0000ffff100a7812 */ /* 0x001fe400078ec0ff */
[----:B------:R-:W-:Y:S02]  /*f9fe0*/  PRMT R8, R11, 0x3340, R8 ;  /* 0x000033400b087816 */ /* 0x000fe40000000008 */
[----:B------:R-:W-:Y:S01]  /*f9ff0*/  PRMT R9, R10, 0x3340, R9 ;  /* 0x000033400a097816 */ /* 0x000fe20000000009 */
[----:B------:R3:W-:Y:S04]  /*fa000*/  STL [R1+0x1d4], R13 ;  /* 0x0001d40d01007387 */ /* 0x0007e80000100800 */
[----:B------:R4:W-:Y:S01]  /*fa010*/  STL [R1+0x2a0], R12 ;  /* 0x0002a00c01007387 */ /* 0x0009e20000100800 */
[----:B------:R-:W-:-:S03]  /*fa020*/  LOP3.LUT R10, R52, 0xffff, RZ, 0xc0, !PT ;  /* 0x0000ffff340a7812 */ /* 0x000fc600078ec0ff */
[----:B------:R0:W-:Y:S04]  /*fa030*/  STL [R1+0x284], R9 ;  /* 0x0002840901007387 */ /* 0x0001e80000100800 */
[----:B------:R1:W-:Y:S04]  /*fa040*/  STL [R1+0x264], R8 ;  /* 0x0002640801007387 */ /* 0x0003e80000100800 */
[----:B------:R-:W5:Y:S01]  /*fa050*/  LDL.LU R52, [R1+0x48d0] ;  /* 0x0048d00001347983 */ /* 0x000f620000300800 */
[----:B--2---:R-:W-:Y:S02]  /*fa060*/  LOP3.LUT R14, R22, 0xffff, RZ, 0xc0, !PT ;  /* 0x0000ffff160e7812 */ /* 0x004fe400078ec0ff */
[----:B---3--:R-:W-:Y:S01]  /*fa070*/  LOP3.LUT R13, R20, 0xffff, RZ, 0xc0, !PT ;  /* 0x0000ffff140d7812 */ /* 0x008fe200078ec0ff */
[----:B------:R-:W2:Y:S01]  /*fa080*/  LDL.LU R22, [R1+0x29fc] ;  /* 0x0029fc0001167983 */ /* 0x000ea20000300800 */
[----:B----4-:R-:W-:-:S03]  /*fa090*/  LOP3.LUT R12, R21, 0xffff, RZ, 0xc0, !PT ;  /* 0x0000ffff150c7812 */ /* 0x010fc600078ec0ff */
[----:B------:R-:W3:Y:S01]  /*fa0a0*/  LDL.LU R20, [R1+0x29f8] ;  /* 0x0029f80001147983 */ /* 0x000ee20000300800 */
[----:B-----5:R-:W-:-:S03]  /*fa0b0*/  LOP3.LUT R11, R19, 0xffff, RZ, 0xc0, !PT ;  /* 0x0000ffff130b7812 */ /* 0x020fc600078ec0ff */
[----:B------:R-:W4:Y:S04]  /*fa0c0*/  LDL.LU R21, [R1+0x2940] ;  /* 0x0029400001157983 */ /* 0x000f280000300800 */
[----:B------:R-:W5:Y:S01]  /*fa0d0*/  LDL.LU R19, [R1+0x293c] ;  /* 0x00293c0001137983 */ /* 0x000f620000300800 */
[----:B0-----:R-:W-:Y:S02]  /*fa0e0*/  LOP3.LUT R9, R60, 0xffff, RZ, 0xc0, !PT ;  /* 0x0000ffff3c097812 */ /* 0x001fe400078ec0ff */
[----:B-1----:R-:W-:Y:S02]  /*fa0f0*/  LOP3.LUT R8, R50, 0xffff, RZ, 0xc0, !PT ;  /* 0x0000ffff32087812 */ /* 0x002fe400078ec0ff */
[----:B------:R-:W-:Y:S02]  /*fa100*/  SHF.R.U32.HI R17, RZ, 0x8, R14 ;  /* 0x00000008ff117819 */ /* 0x000fe4000001160e */
[----:B------:R-:W-:-:S02]  /*fa110*/  PRMT R15, R14, 0x3340, R10 ;  /* 0x000033400e0f7816 */ /* 0x000fc4000000000a */
[----:B------:R-:W-:Y:S02]  /*fa120*/  SHF.R.U32.HI R16, RZ, 0x8, R10 ;  /* 0x00000008ff107819 */ /* 0x000fe4000001160a */
[----:B------:R-:W-:Y:S02]  /*fa130*/  SHF.R.U32.HI R14, RZ, 0x8, R13 ;  /* 0x00000008ff0e7819 */ /* 0x000fe4000001160d */
[--C-:B------:R-:W-:Y:S02]  /*fa140*/  PRMT R10, R13, 0x3340, R9.reuse ;  /* 0x000033400d0a7816 */ /* 0x100fe40000000009 */
[----:B------:R-:W-:Y:S02]  /*fa150*/  SHF.R.U32.HI R13, RZ, 0x8, R9 ;  /* 0x00000008ff0d7819 */ /* 0x000fe40000011609 */
[----:B------:R-:W-:Y:S01]  /*fa160*/  PRMT R9, R12, 0x3340, R8 ;  /* 0x000033400c097816 */ /* 0x000fe20000000008 */
[----:B------:R-:W5:Y:S04]  /*fa170*/  LDL.LU R60, [R1+0x48cc] ;  /* 0x0048cc00013c7983 */ /* 0x000f680000300800 */
[----:B------:R-:W5:Y:S01]  /*fa180*/  LDL.LU R50, [R1+0x48c8] ;  /* 0x0048c80001327983 */ /* 0x000f620000300800 */
[----:B------:R-:W-:-:S03]  /*fa190*/  LOP3.LUT R25, R25, 0xffff, RZ, 0xc0, !PT ;  /* 0x0000ffff19197812 */ /* 0x000fc600078ec0ff */
[----:B------:R0:W-:Y:S04]  /*fa1a0*/  STL [R1+0x8c0], R15 ;  /* 0x0008c00f01007387 */ /* 0x0001e80000100800 */
[----:B------:R-:W-:Y:S04]  /*fa1b0*/  STL [R1+0x348], R10 ;  /* 0x0003480a01007387 */ /* 0x000fe80000100800 */
[----:B------:R1:W-:Y:S01]  /*fa1c0*/  STL [R1+0x3f4], R9 ;  /* 0x0003f40901007387 */ /* 0x0003e20000100800 */
[----:B------:R-:W-:Y:S02]  /*fa1d0*/  LOP3.LUT R14, R14, 0xffff, RZ, 0xc0, !PT ;  /* 0x0000ffff0e0e7812 */ /* 0x000fe400078ec0ff */
[----:B------:R-:W-:-:S02]  /*fa1e0*/  LOP3.LUT R13, R13, 0xffff, RZ, 0xc0, !PT ;  /* 0x0000ffff0d0d7812 */ /* 0x000fc400078ec0ff */
[----:B0-----:R-:W-:Y:S02]  /*fa1f0*/  SHF.R.U32.HI R15, RZ, 0x8, R12 ;  /* 0x00000008ff0f7819 */ /* 0x001fe4000001160c */
[----:B------:R-:W-:Y:S02]  /*fa200*/  SHF.R.U32.HI R12, RZ, 0x8, R8 ;  /* 0x00000008ff0c7819 */ /* 0x000fe40000011608 */
[----:B-1----:R-:W-:Y:S02]  /*fa210*/  PRMT R9, R11, 0x3340, R25 ;  /* 0x000033400b097816 */ /* 0x002fe40000000019 */
[----:B------:R-:W-:Y:S02]  /*fa220*/  SHF.R.U32.HI R8, RZ, 0x8, R11 ;  /* 0x00000008ff087819 */ /* 0x000fe4000001160b */
[----:B------:R-:W-:Y:S02]  /*fa230*/  SHF.R.U32.HI R10, RZ, 0x8, R25 ;  /* 0x00000008ff0a7819 */ /* 0x000fe40000011619 */
[----:B------:R-:W-:-:S02]  /*fa240*/  LOP3.LUT R15, R15, 0xffff, RZ, 0xc0, !PT ;  /* 0x0000ffff0f0f7812 */ /* 0x000fc400078ec0ff */
[----:B------:R-:W-:Y:S01]  /*fa250*/  LOP3.LUT R12, R12, 0xffff, RZ, 0xc0, !PT ;  /* 0x0000ffff0c0c7812 */ /* 0x000fe200078ec0ff */
[----:B------:R0:W-:Y:S01]  /*fa260*/  STL [R1+0x3f8], R9 ;  /* 0x0003f80901007387 */ /* 0x0001e20000100800 */
[----:B------:R-:W-:Y:S02]  /*fa270*/  LOP3.LUT R11, R8, 0xffff, RZ, 0xc0, !PT ;  /* 0x0000ffff080b7812 */ /* 0x000fe400078ec0ff */
[----:B------:R-:W-:Y:S02]  /*fa280*/  LOP3.LUT R10, R10, 0xffff, RZ, 0xc0, !PT ;  /* 0x0000ffff0a0a7812 */ /* 0x000fe400078ec0ff */
[----:B------:R-:W-:Y:S02]  /*fa290*/  LOP3.LUT R8, R16, 0xffff, RZ, 0xc0, !PT ;  /* 0x0000ffff10087812 */ /* 0x000fe400078ec0ff */
[----:B------:R-:W-:Y:S02]  /*fa2a0*/  PRMT R13, R14, 0x3340, R13 ;  /* 0x000033400e0d7816 */ /* 0x000fe4000000000d */
[----:B------:R-:W-:-:S02]  /*fa2b0*/  PRMT R12, R15, 0x3340, R12 ;  /* 0x000033400f0c7816 */ /* 0x000fc4000000000c */
[----:B------:R-:W-:Y:S02]  /*fa2c0*/  PRMT R10, R11, 0x3340, R10 ;  /* 0x000033400b0a7816 */ /* 0x000fe4000000000a */
[----:B0-----:R-:W-:Y:S01]  /*fa2d0*/  LOP3.LUT R9, R17, 0xffff, RZ, 0xc0, !PT ;  /* 0x0000ffff11097812 */ /* 0x001fe200078ec0ff */
[----:B------:R2:W-:Y:S03]  /*fa2e0*/  STL [R1+0x1d8], R13 ;  /* 0x0001d80d01007387 */ /* 0x0005e60000100800 */
[----:B------:R-:W-:Y:S01]  /*fa2f0*/  PRMT R8, R9, 0x3340, R8 ;  /* 0x0000334009087816 */ /* 0x000fe20000000008 */
[----:B------:R3:W-:Y:S04]  /*fa300*/  STL [R1+0x2c0], R12 ;  /* 0x0002c00c01007387 */ /* 0x0007e80000100800 */
[----:B------:R5:W-:Y:S01]  /*fa310*/  STL [R1+0x2b8], R10 ;  /* 0x0002b80a01007387 */ /* 0x000be20000100800 */
[----:B------:R-:W-:-:S03]  /*fa320*/  LOP3.LUT R9, R52, 0xffff, RZ, 0xc0, !PT ;  /* 0x0000ffff34097812 */ /* 0x000fc600078ec0ff */
        /* <DEDUP_REMOVED lines=11> */
[----:B------:R-:W-:Y:S02]  /*fa3e0*/  LOP3.LUT R27, R27, 0xffff, RZ, 0xc0, !PT ;  /* 0x0000ffff1b1b7812 */ /* 0x000fe400078ec0ff */
[----:B------:R-:W-:Y:S02]  /*fa3f0*/  SHF.R.U32.HI R17, RZ, 0x8, R13 ;  /* 0x00000008ff117819 */ /* 0x000fe4000001160d */
[----:B------:R-:W-:-:S02]  /*fa400*/  PRMT R13, R13, 0x3340, R9 ;  /* 0x000033400d0d7816 */ /* 0x000fc40000000009 */
[----:B------:R-:W-:Y:S02]  /*fa410*/  SHF.R.U32.HI R16, RZ, 0x8, R9 ;  /* 0x00000008ff107819 */ /* 0x000fe40000011609 */
[--C-:B------:R-:W-:Y:S02]  /*fa420*/  PRMT R9, R12, 0x3340, R8.reuse ;  /* 0x000033400c097816 */ /* 0x100fe40000000008 */
[----:B------:R-:W-:Y:S02]  /*fa430*/  SHF.R.U32.HI R14, RZ, 0x8, R8 ;  /* 0x00000008ff0e7819 */ /* 0x000fe40000011608 */
[----:B------:R-:W-:Y:S01]  /*fa440*/  PRMT R8, R11, 0x3340, R27 ;  /* 0x000033400b087816 */ /* 0x000fe2000000001b */
[----:B------:R-:W5:Y:S01]  /*fa450*/  LDL.LU R54, [R1+0x48c0] ;  /* 0x0048c00001367983 */ /* 0x000f620000300800 */
[----:B------:R-:W-:-:S03]  /*fa460*/  LOP3.LUT R26, R26, 0xffff, RZ, 0xc0, !PT ;  /* 0x0000ffff1a1a7812 */ /* 0x000fc600078ec0ff */
[----:B------:R0:W-:Y:S01]  /*fa470*/  STL [R1+0x8fc], R13 ;  /* 0x0008fc0d01007387 */ /* 0x0001e20000100800 */
[----:B------:R-:W-:-:S03]  /*fa480*/  SHF.R.U32.HI R15, RZ, 0x8, R12 ;  /* 0x00000008ff0f7819 */ /* 0x000fc6000001160c */
[----:B------:R-:W-:Y:S01]  /*fa490*/  STL [R1+0x34c], R9 ;  /* 0x00034c0901007387 */ /* 0x000fe20000100800 */
[----:B------:R-:W-:-:S03]  /*fa4a0*/  SHF.R.U32.HI R12, RZ, 0x8, R11 ;  /* 0x00000008ff0c7819 */ /* 0x000fc6000001160b */
[----:B------:R1:W-:Y:S01]  /*fa4b0*/  STL [R1+0x8f4], R8 ;  /* 0x0008f40801007387 */ /* 0x0003e20000100800 */
[----:B------:R-:W-:Y:S02]  /*fa4c0*/  SHF.R.U32.HI R11, RZ, 0x8, R27 ;  /* 0x00000008ff0b7819 */ /* 0x000fe4000001161b */
[----:B------:R-:W-:Y:S02]  /*fa4d0*/  LOP3.LUT R15, R15, 0xffff, RZ, 0xc0, !PT ;  /* 0x0000ffff0f0f7812 */ /* 0x000fe400078ec0ff */
[----:B------:R-:W-:Y:S02]  /*fa4e0*/  LOP3.LUT R14, R14, 0xffff, RZ, 0xc0, !PT ;  /* 0x0000ffff0e0e7812 */ /* 0x000fe400078ec0ff */
[----:B0-----:R-:W-:Y:S02]  /*fa4f0*/  SHF.R.U32.HI R13, RZ, 0x8, R10 ;  /* 0x00000008ff0d7819 */ /* 0x001fe4000001160a */
[--C-:B-1----:R-:W-:Y:S02]  /*fa500*/  PRMT R8, R10, 0x3340, R26.reuse ;  /* 0x000033400a087816 */ /* 0x102fe4000000001a */
[----:B------:R-:W-:-:S02]  /*fa510*/  SHF.R.U32.HI R10, RZ, 0x8, R26 ;  /* 0x00000008ff0a7819 */ /* 0x000fc4000001161a */
[----:B------:R-:W-:Y:S02]  /*fa520*/  LOP3.LUT R12, R12, 0xffff, RZ, 0xc0, !PT ;  /* 0x0000ffff0c0c7812 */ /* 0x000fe400078ec0ff */
[----:B------:R-:W-:Y:S02]  /*fa530*/  LOP3.LUT R11, R11, 0xffff, RZ, 0xc0, !PT ;  /* 0x0000ffff0b0b7812 */ /* 0x000fe400078ec0ff */
[----:B------:R-:W-:Y:S01]  /*fa540*/  LOP3.LUT R13, R13, 0xffff, RZ, 0xc0, !PT ;  /* 0x0000ffff0d0d7812 */ /* 0x000fe200078ec0ff */
[----:B------:R0:W-:Y:S01]  /*fa550*/  STL [R1+0x8f0], R8 ;  /* 0x0008f00801007387 */ /* 0x0001e20000100800 */
[----:B------:R-:W-:Y:S02]  /*fa560*/  LOP3.LUT R10, R10, 0xffff, RZ, 0xc0, !PT ;  /* 0x0000ffff0a0a7812 */ /* 0x000fe400078ec0ff */
[----:B------:R-:W-:Y:S02]  /*fa570*/  LOP3.LUT R9, R17, 0xffff, RZ, 0xc0, !PT ;  /* 0x0000ffff11097812 */ /* 0x000fe400078ec0ff */
[----:B------:R-:W-:-:S02]  /*fa580*/  PRMT R14, R15, 0x3340, R14 ;  /* 0x000033400f0e7816 */ /* 0x000fc4000000000e */
[----:B------:R-:W-:Y:S02]  /*fa590*/  PRMT R11, R12, 0x3340, R11 ;  /* 0x000033400c0b7816 */ /* 0x000fe4000000000b */
[----:B------:R-:W-:Y:S02]  /*fa5a0*/  PRMT R10, R13, 0x3340, R10 ;  /* 0x000033400d0a7816 */ /* 0x000fe4000000000a */
[----:B0-----:R-:W-:Y:S01]  /*fa5b0*/  LOP3.LUT R8, R16, 0xffff, RZ, 0xc0, !PT ;  /* 0x0000ffff10087812 */ /* 0x001fe200078ec0ff */
[----:B------:R-:W-:Y:S03]  /*fa5c0*/  STL [R1+0x1dc], R14 ;  /* 0x0001dc0e01007387 */ /* 0x000fe60000100800 */
[----:B------:R-:W-:Y:S01]  /*fa5d0*/  PRMT R8, R9, 0x3340, R8 ;  /* 0x0000334009087816 */ /* 0x000fe20000000008 */
[----:B------:R-:W-:Y:S04]  /*fa5e0*/  STL [R1+0x2c8], R11 ;  /* 0x0002c80b01007387 */ /* 0x000fe80000100800 */
[----:B------:R0:W-:Y:S04]  /*fa5f0*/  STL [R1+0x2c4], R10 ;  /* 0x0002c40a01007387 */ /* 0x0001e80000100800 */
[----:B------:R1:W-:Y:S01]  /*fa600*/  STL [R1+0x2bc], R8 ;  /* 0x0002bc0801007387 */ /* 0x0003e20000100800 */
[----:B0-----:R-:W-:-:S03]  /*fa610*/  LOP3.LUT R10, R50, 0xffff, RZ, 0xc0, !PT ;  /* 0x0000ffff320a7812 */ /* 0x001fc600078ec0ff */
        /* <DEDUP_REMOVED lines=9> */
[----:B------:R-:W-:Y:S02]  /*fa6b0*/  LOP3.LUT R9, R60, 0xffff, RZ, 0xc0, !PT ;  /* 0x0000ffff3c097812 */ /* 0x000fe400078ec0ff */
[----:B------:R-:W-:Y:S02]  /*fa6c0*/  SHF.R.U32.HI R18, RZ, 0x8, R14 ;  /* 0x00000008ff127819 */ /* 0x000fe4000001160e */
[--C-:B------:R-:W-:Y:S02]  /*fa6d0*/  PRMT R14, R14, 0x3340, R10.reuse ;  /* 0x000033400e0e7816 */ /* 0x100fe4000000000a */
[----:B------:R-:W-:-:S02]  /*fa6e0*/  SHF.R.U32.HI R17, RZ, 0x8, R10 ;  /* 0x00000008ff117819 */ /* 0x000fc4000001160a */
[----:B------:R-:W-:Y:S02]  /*fa6f0*/  SHF.R.U32.HI R10, RZ, 0x8, R13 ;  /* 0x00000008ff0a7819 */ /* 0x000fe4000001160d */
[----:B------:R-:W-:Y:S02]  /*fa700*/  PRMT R13, R13, 0x3340, R9 ;  /* 0x000033400d0d7816 */ /* 0x000fe40000000009 */
[----:B-1----:R-:W-:Y:S01]  /*fa710*/  LOP3.LUT R8, R53, 0xffff, RZ, 0xc0, !PT ;  /* 0x0000ffff35087812 */ /* 0x002fe200078ec0ff */
[----:B------:R-:W5:Y:S01]  /*fa720*/  LDL.LU R60, [R1+0x48b8] ;  /* 0x0048b800013c7983 */ /* 0x000f620000300800 */
[----:B------:R-:W-:-:S03]  /*fa730*/  LOP3.LUT R28, R28, 0xffff, RZ, 0xc0, !PT ;  /* 0x0000ffff1c1c7812 */ /* 0x000fc600078ec0ff */
[----:B------:R-:W5:Y:S04]  /*fa740*/  LDL.LU R53, [R1+0x48b4] ;  /* 0x0048b40001357983 */ /* 0x000f680000300800 */
[----:B------:R0:W-:Y:S01]  /*fa750*/  STL [R1+0x26b8], R14 ;  /* 0x0026b80e01007387 */ /* 0x0001e20000100800 */
[----:B------:R-:W-:Y:S02]  /*fa760*/  SHF.R.U32.HI R16, RZ, 0x8, R9 ;  /* 0x00000008ff107819 */ /* 0x000fe40000011609 */
[----:B------:R-:W-:Y:S01]  /*fa770*/  SHF.R.U32.HI R15, RZ, 0x8, R12 ;  /* 0x00000008ff0f7819 */ /* 0x000fe2000001160c */
[----:B------:R1:W-:Y:S01]  /*fa780*/  STL [R1+0x145c], R13 ;  /* 0x00145c0d01007387 */ /* 0x0003e20000100800 */
[----:B------:R-:W-:Y:S02]  /*fa790*/  PRMT R9, R12, 0x3340, R8 ;  /* 0x000033400c097816 */ /* 0x000fe40000000008 */
[----:B------:R-:W-:-:S02]  /*fa7a0*/  SHF.R.U32.HI R12, RZ, 0x8, R28 ;  /* 0x00000008ff0c7819 */ /* 0x000fc4000001161c */
[----:B------:R-:W-:Y:S02]  /*fa7b0*/  LOP3.LUT R15, R15, 0xffff, RZ, 0xc0, !PT ;  /* 0x0000ffff0f0f7812 */ /* 0x000fe400078ec0ff */
[----:B0-----:R-:W-:Y:S02]  /*fa7c0*/  SHF.R.U32.HI R14, RZ, 0x8, R8 ;  /* 0x00000008ff0e7819 */ /* 0x001fe40000011608 */
[----:B------:R-:W-:Y:S02]  /*fa7d0*/  PRMT R8, R11, 0x3340, R28 ;  /* 0x000033400b087816 */ /* 0x000fe4000000001c */
[----:B-1----:R-:W-:Y:S02]  /*fa7e0*/  SHF.R.U32.HI R13, RZ, 0x8, R11 ;  /* 0x00000008ff0d7819 */ /* 0x002fe4000001160b */
[----:B------:R-:W-:Y:S01]  /*fa7f0*/  LOP3.LUT R14, R14, 0xffff, RZ, 0xc0, !PT ;  /* 0x0000ffff0e0e7812 */ /* 0x000fe200078ec0ff */
[----:B------:R0:W-:Y:S01]  /*fa800*/  STL [R1+0x3b0], R9 ;  /* 0x0003b00901007387 */ /* 0x0001e20000100800 */
[----:B------:R-:W-:-:S02]  /*fa810*/  LOP3.LUT R12, R12, 0xffff, RZ, 0xc0, !PT ;  /* 0x0000ffff0c0c7812 */ /* 0x000fc400078ec0ff */
[----:B------:R-:W-:Y:S02]  /*fa820*/  LOP3.LUT R13, R13, 0xffff, RZ, 0xc0, !PT ;  /* 0x0000ffff0d0d7812 */ /* 0x000fe400078ec0ff */
[----:B------:R-:W-:Y:S01]  /*fa830*/  LOP3.LUT R11, R10, 0xffff, RZ, 0xc0, !PT ;  /* 0x0000ffff0a0b7812 */ /* 0x000fe200078ec0ff */
[----:B------:R1:W-:Y:S01]  /*fa840*/  STL [R1+0x1458], R8 ;  /* 0x0014580801007387 */ /* 0x0003e20000100800 */
[----:B------:R-:W-:Y:S02]  /*fa850*/  LOP3.LUT R10, R18, 0xffff, RZ, 0xc0, !PT ;  /* 0x0000ffff120a7812 */ /* 0x000fe400078ec0ff */
[----:B------:R-:W-:Y:S02]  /*fa860*/  PRMT R14, R15, 0x3340, R14 ;  /* 0x000033400f0e7816 */ /* 0x000fe4000000000e */
[----:B------:R-:W-:Y:S02]  /*fa870*/  PRMT R12, R13, 0x3340, R12 ;  /* 0x000033400d0c7816 */ /* 0x000fe4000000000c */
[----:B0-----:R-:W-:-:S02]  /*fa880*/  LOP3.LUT R9, R17, 0xffff, RZ, 0xc0, !PT ;  /* 0x0000ffff11097812 */ /* 0x001fc400078ec0ff */
[----:B-1----:R-:W-:Y:S02]  /*fa890*/  LOP3.LUT R8, R16, 0xffff, RZ, 0xc0, !PT ;  /* 0x0000ffff10087812 */ /* 0x002fe400078ec0ff */
[----:B------:R-:W-:Y:S01]  /*fa8a0*/  PRMT R9, R10, 0x3340, R9 ;  /* 0x000033400a097816 */ /* 0x000fe20000000009 */
[----:B------:R-:W-:Y:S01]  /*fa8b0*/  STL [R1+0x1f8], R14 ;  /* 0x0001f80e01007387 */ /* 0x000fe20000100800 */
[----:B------:R-:W-:-:S03]  /*fa8c0*/  PRMT R8, R11, 0x3340, R8 ;  /* 0x000033400b087816 */ /* 0x000fc60000000008 */
        /* <DEDUP_REMOVED lines=13> */
[----:B-1----:R-:W-:Y:S02]  /*fa9a0*/  LOP3.LUT R8, R52, 0xffff, RZ, 0xc0, !PT ;  /* 0x0000ffff34087812 */ /* 0x002fe400078ec0ff */
[----:B------:R-:W-:Y:S02]  /*fa9b0*/  SHF.R.U32.HI R17, RZ, 0x8, R13 ;  /* 0x00000008ff117819 */ /* 0x000fe4000001160d */
[--C-:B------:R-:W-:Y:S02]  /*fa9c0*/  PRMT R13, R13, 0x3340, R9.reuse ;  /* 0x000033400d0d7816 */ /* 0x100fe40000000009 */
[----:B------:R-:W-:-:S02]  /*fa9d0*/  SHF.R.U32.HI R16, RZ, 0x8, R9 ;  /* 0x00000008ff107819 */ /* 0x000fc40000011609 */
[----:B------:R-:W-:Y:S02]  /*fa9e0*/  SHF.R.U32.HI R9, RZ, 0x8, R12 ;  /* 0x00000008ff097819 */ /* 0x000fe4000001160c */
[----:B------:R-:W-:Y:S02]  /*fa9f0*/  LOP3.LUT R30, R30, 0xffff, RZ, 0xc0, !PT ;  /* 0x0000ffff1e1e7812 */ /* 0x000fe400078ec0ff */
[----:B------:R-:W-:Y:S02]  /*faa00*/  PRMT R12, R12, 0x3340, R8 ;  /* 0x000033400c0c7816 */ /* 0x000fe40000000008 */
[----:B------:R-:W-:Y:S01]  /*faa10*/  LOP3.LUT R29, R29, 0xffff, RZ, 0xc0, !PT ;  /* 0x0000ffff1d1d7812 */ /* 0x000fe200078ec0ff */
[----:B------:R-:W5:Y:S01]  /*faa20*/  LDL.LU R52, [R1+0x48ac] ;  /* 0x0048ac0001347983 */ /* 0x000f620000300800 */
[----:B------:R-:W-:-:S03]  /*faa30*/  SHF.R.U32.HI R14, RZ, 0x8, R11 ;  /* 0x00000008ff0e7819 */ /* 0x000fc6000001160b */
[----:B------:R0:W-:Y:S01]  /*faa40*/  STL [R1+0x1454], R13 ;  /* 0x0014540d01007387 */ /* 0x0001e20000100800 */
[----:B------:R-:W-:Y:S02]  /*faa50*/  PRMT R11, R11, 0x3340, R30 ;  /* 0x000033400b0b7816 */ /* 0x000fe4000000001e */
[----:B------:R-:W-:Y:S01]  /*faa60*/  SHF.R.U32.HI R15, RZ, 0x8, R10 ;  /* 0x00000008ff0f7819 */ /* 0x000fe2000001160a */
[----:B------:R1:W-:Y:S01]  /*faa70*/  STL [R1+0x1450], R12 ;  /* 0x0014500c01007387 */ /* 0x0003e20000100800 */
[--C-:B------:R-:W-:Y:S02]  /*faa80*/  PRMT R10, R10, 0x3340, R29.reuse ;  /* 0x000033400a0a7816 */ /* 0x100fe4000000001d */
[----:B------:R-:W-:Y:S01]  /*faa90*/  SHF.R.U32.HI R8, RZ, 0x8, R8 ;  /* 0x00000008ff087819 */ /* 0x000fe20000011608 */
[----:B------:R1:W-:Y:S01]  /*faaa0*/  STL [R1+0x3b8], R11 ;  /* 0x0003b80b01007387 */ /* 0x0003e20000100800 */
[----:B0-----:R-:W-:Y:S02]  /*faab0*/  SHF.R.U32.HI R13, RZ, 0x8, R30 ;  /* 0x00000008ff0d7819 */ /* 0x001fe4000001161e */
[----:B-1----:R-:W-:-:S02]  /*faac0*/  SHF.R.U32.HI R12, RZ, 0x8, R29 ;  /* 0x00000008ff0c7819 */ /* 0x002fc4000001161d */
[----:B------:R-:W-:Y:S02]  /*faad0*/  LOP3.LUT R14, R14, 0xffff, RZ, 0xc0, !PT ;  /* 0x0000ffff0e0e7812 */ /* 0x000fe400078ec0ff */
[----:B------:R-:W-:Y:S02]  /*faae0*/  LOP3.LUT R13, R13, 0xffff, RZ, 0xc0, !PT ;  /* 0x0000ffff0d0d7812 */ /* 0x000fe400078ec0ff */
[----:B------:R-:W-:Y:S01]  /*faaf0*/  LOP3.LUT R15, R15, 0xffff, RZ, 0xc0, !PT ;  /* 0x0000ffff0f0f7812 */ /* 0x000fe200078ec0ff */
[----:B------:R0:W-:Y:S01]  /*fab00*/  STL [R1+0x3b4], R10 ;  /* 0x0003b40a01007387 */ /* 0x0001e20000100800 */
[----:B------:R-:W-:Y:S02]  /*fab10*/  LOP3.LUT R12, R12, 0xffff, RZ, 0xc0, !PT ;  /* 0x0000ffff0c0c7812 */ /* 0x000fe400078ec0ff */
[----:B------:R-:W-:Y:S02]  /*fab20*/  LOP3.LUT R11, R9, 0xffff, RZ, 0xc0, !PT ;  /* 0x0000ffff090b7812 */ /* 0x000fe400078ec0ff */
[----:B------:R-:W-:-:S02]  /*fab30*/  LOP3.LUT R9, R16, 0xffff, RZ, 0xc0, !PT ;  /* 0x0000ffff10097812 */ /* 0x000fc400078ec0ff */
[----:B------:R-:W-:Y:S02]  /*fab40*/  LOP3.LUT R8, R8, 0xffff, RZ, 0xc0, !PT ;  /* 0x0000ffff08087812 */ /* 0x000fe400078ec0ff */
[----:B------:R-:W-:Y:S02]  /*fab50*/  PRMT R13, R14, 0x3340, R13 ;  /* 0x000033400e0d7816 */ /* 0x000fe4000000000d */
[----:B------:R-:W-:Y:S02]  /*fab60*/  PRMT R12, R15, 0x3340, R12 ;  /* 0x000033400f0c7816 */ /* 0x000fe4000000000c */
[----:B0-----:R-:W-:Y:S02]  /*fab70*/  LOP3.LUT R10, R17, 0xffff, RZ, 0xc0, !PT ;  /* 0x0000ffff110a7812 */ /* 0x001fe400078ec0ff */
[----:B------:R-:W-:Y:S02]  /*fab80*/  PRMT R8, R11, 0x3340, R8 ;  /* 0x000033400b087816 */ /* 0x000fe40000000008 */
[----:B------:R-:W-:Y:S01]  /*fab90*/  PRMT R9, R10, 0x3340, R9 ;  /* 0x000033400a097816 */ /* 0x000fe20000000009 */
[----:B------:R-:W-:Y:S04]  /*faba0*/  STL [R1+0x244], R13 ;  /* 0x0002440d01007387 */ /* 0x000fe80000100800 */
        /* <DEDUP_REMOVED lines=14> */
[----:B------:R-:W-:Y:S02]  /*fac90*/  LOP3.LUT R31, R31, 0xffff, RZ, 0xc0, !PT ;  /* 0x0000ffff1f1f7812 */ /* 0x000fe400078ec0ff */
[--C-:B------:R-:W-:Y:S02]  /*faca0*/  PRMT R14, R13, 0x3340, R9.reuse ;  /* 0x000033400d0e7816 */ /* 0x100fe40000000009 */
[----:B------:R-:W-:-:S02]  /*facb0*/  SHF.R.U32.HI R17, RZ, 0x8, R9 ;  /* 0x00000008ff117819 */ /* 0x000fc40000011609 */
[----:B------:R-:W-:Y:S02]  /*facc0*/  LOP3.LUT R33, R33, 0xffff, RZ, 0xc0, !PT ;  /* 0x0000ffff21217812 */ /* 0x000fe400078ec0ff */
[--C-:B------:R-:W-:Y:S02]  /*facd0*/  PRMT R9, R12, 0x3340, R8.reuse ;  /* 0x000033400c097816 */ /* 0x100fe40000000008 */
[----:B------:R-:W-:Y:S02]  /*face0*/  SHF.R.U32.HI R16, RZ, 0x8, R8 ;  /* 0x00000008ff107819 */ /* 0x000fe40000011608 */
[----:B------:R-:W-:Y:S01]  /*facf0*/  PRMT R8, R10, 0x3340, R31 ;  /* 0x000033400a087816 */ /* 0x000fe2000000001f */
[----:B------:R-:W5:Y:S04]  /*fad00*/  LDL.LU R50, [R1+0x48a4] ;  /* 0x0048a40001327983 */ /* 0x000f680000300800 */
[----:B------:R0:W-:Y:S01]  /*fad10*/  STL [R1+0x144c], R14 ;  /* 0x00144c0e01007387 */ /* 0x0001e20000100800 */
[----:B------:R-:W-:-:S02]  /*fad20*/  SHF.R.U32.HI R15, RZ, 0x8, R10 ;  /* 0x00000008ff0f7819 */ /* 0x000fc4000001160a */
[----:B------:R-:W-:Y:S02]  /*fad30*/  PRMT R10, R11, 0x3340, R33 ;  /* 0x000033400b0a7816 */ /* 0x000fe40000000021 */
[----:B------:R-:W-:Y:S01]  /*fad40*/  SHF.R.U32.HI R18, RZ, 0x8, R13 ;  /* 0x00000008ff127819 */ /* 0x000fe2000001160d */
[----:B------:R1:W-:Y:S01]  /*fad50*/  STL [R1+0x1448], R9 ;  /* 0x0014480901007387 */ /* 0x0003e20000100800 */
[----:B------:R-:W-:-:S03]  /*fad60*/  SHF.R.U32.HI R13, RZ, 0x8, R12 ;  /* 0x00000008ff0d7819 */ /* 0x000fc6000001160c */
[----:B------:R1:W-:Y:S01]  /*fad70*/  STL [R1+0x328], R8 ;  /* 0x0003280801007387 */ /* 0x0003e20000100800 */
[----:B0-----:R-:W-:Y:S02]  /*fad80*/  SHF.R.U32.HI R14, RZ, 0x8, R31 ;  /* 0x00000008ff0e7819 */ /* 0x001fe4000001161f */
[----:B------:R-:W-:Y:S01]  /*fad90*/  LOP3.LUT R15, R15, 0xffff, RZ, 0xc0, !PT ;  /* 0x0000ffff0f0f7812 */ /* 0x000fe200078ec0ff */
[----:B------:R0:W-:Y:S01]  /*fada0*/  STL [R1+0x1444], R10 ;  /* 0x0014440a01007387 */ /* 0x0001e20000100800 */
[----:B-1----:R-:W-:Y:S02]  /*fadb0*/  SHF.R.U32.HI R9, RZ, 0x8, R11 ;  /* 0x00000008ff097819 */ /* 0x002fe4000001160b */
[----:B------:R-:W-:Y:S02]  /*fadc0*/  LOP3.LUT R14, R14, 0xffff, RZ, 0xc0, !PT ;  /* 0x0000ffff0e0e7812 */ /* 0x000fe400078ec0ff */
[----:B------:R-:W-:Y:S02]  /*fadd0*/  SHF.R.U32.HI R8, RZ, 0x8, R33 ;  /* 0x00000008ff087819 */ /* 0x000fe40000011621 */
[----:B------:R-:W-:-:S02]  /*fade0*/  LOP3.LUT R12, R18, 0xffff, RZ, 0xc0, !PT ;  /* 0x0000ffff120c7812 */ /* 0x000fc400078ec0ff */
[----:B------:R-:W-:Y:S02]  /*fadf0*/  LOP3.LUT R11, R17, 0xffff, RZ, 0xc0, !PT ;  /* 0x0000ffff110b7812 */ /* 0x000fe400078ec0ff */
[----:B------:R-:W-:Y:S02]  /*fae00*/  LOP3.LUT R13, R13, 0xffff, RZ, 0xc0, !PT ;  /* 0x0000ffff0d0d7812 */ /* 0x000fe400078ec0ff */
[----:B------:R-:W-:Y:S02]  /*fae10*/  LOP3.LUT R9, R9, 0xffff, RZ, 0xc0, !PT ;  /* 0x0000ffff09097812 */ /* 0x000fe400078ec0ff */
[----:B------:R-:W-:Y:S02]  /*fae20*/  LOP3.LUT R8, R8, 0xffff, RZ, 0xc0, !PT ;  /* 0x0000ffff08087812 */ /* 0x000fe400078ec0ff */
[----:B0-----:R-:W-:Y:S02]  /*fae30*/  LOP3.LUT R10, R16, 0xffff, RZ, 0xc0, !PT ;  /* 0x0000ffff100a7812 */ /* 0x001fe400078ec0ff */
[----:B------:R-:W-:-:S02]  /*fae40*/  PRMT R14, R15, 0x3340, R14 ;  /* 0x000033400f0e7816 */ /* 0x000fc4000000000e */
[----:B------:R-:W-:Y:S02]  /*fae50*/  PRMT R11, R12, 0x3340, R11 ;  /* 0x000033400c0b7816 */ /* 0x000fe4000000000b */
[----:B------:R-:W-:Y:S02]  /*fae60*/  PRMT R8, R9, 0x3340, R8 ;  /* 0x0000334009087816 */ /* 0x000fe40000000008 */
[----:B------:R-:W-:Y:S01]  /*fae70*/  PRMT R10, R13, 0x3340, R10 ;  /* 0x000033400d0a7816 */ /* 0x000fe2000000000a */
[----:B------:R-:W-:Y:S04]  /*fae80*/  STL [R1+0x1b8], R14 ;  /* 0x0001b80e01007387 */ /* 0x000fe80000100800 */
[----:B------:R4:W-:Y:S04]  /*fae90*/  STL [R1+0x1b4], R11 ;  /* 0x0001b40b01007387 */ /* 0x0009e80000100800 */
[----:B------:R5:W-:Y:S04]  /*faea0*/  STL [R1+0x1b0], R10 ;  /* 0x0001b00a01007387 */ /* 0x000be80000100800 */
[----:B------:R0:W-:Y:S01]  /*faeb0*/  STL [R1+0x19c], R8 ;  /* 0x00019c0801007387 */ /* 0x0001e20000100800 */
[----:B------:R-:W-:-:S03]  /*faec0*/  LOP3.LUT R9, R54, 0xffff, RZ, 0xc0, !PT ;  /* 0x0000ffff36097812 */ /* 0x000fc600078ec0ff */
        /* <DEDUP_REMOVED lines=56> */
[----:B------:R-:W-:Y:S02]  /*fb250*/  PRMT R16, R13, 0x3340, R9 ;  /* 0x000033400d107816 */ /* 0x000fe40000000009 */
[----:B------:R-:W-:Y:S02]  /*fb260*/  LOP3.LUT R55, R55, 0xffff, RZ, 0xc0, !PT ;  /* 0x0000ffff37377812 */ /* 0x000fe400078ec0ff */
[----:B------:R-:W-:-:S02]  /*fb270*/  SHF.R.U32.HI R14, RZ, 0x8, R13 ;  /* 0x00000008ff0e7819 */ /* 0x000fc4000001160d */
[----:B------:R-:W-:Y:S02]  /*fb280*/  SHF.R.U32.HI R13, RZ, 0x8, R9 ;  /* 0x00000008ff0d7819 */ /* 0x000fe40000011609 */
[----:B------:R-:W-:Y:S02]  /*fb290*/  SHF.R.U32.HI R15, RZ, 0x8, R12 ;  /* 0x00000008ff0f7819 */ /* 0x000fe4000001160c */
[--C-:B------:R-:W-:Y:S01]  /*fb2a0*/  PRMT R9, R12, 0x3340, R8.reuse ;  /* 0x000033400c097816 */ /* 0x100fe20000000008 */
[----:B------:R-:W2:Y:S01]  /*fb2b0*/  LDL.LU R52, [R1+0x4894] ;  /* 0x0048940001347983 */ /* 0x000ea20000300800 */
[----:B------:R-:W-:Y:S02]  /*fb2c0*/  LOP3.LUT R35, R35, 0xffff, RZ, 0xc0, !PT ;  /* 0x0000ffff23237812 */ /* 0x000fe400078ec0ff */
        /* <DEDUP_REMOVED lines=27> */
[----:B------:R-:W-:-:S02]  /*fb480*/  LOP3.LUT R10, R60, 0xffff, RZ, 0xc0, !PT ;  /* 0x0000ffff3c0a7812 */ /* 0x000fc400078ec0ff */
[----:B0-----:R-:W-:Y:S02]  /*fb490*/  LOP3.LUT R9, R54, 0xffff, RZ, 0xc0, !PT ;  /* 0x0000ffff36097812 */ /* 0x001fe400078ec0ff */
[----:B---3--:R-:W-:Y:S02]  /*fb4a0*/  LOP3.LUT R13, R20, 0xffff, RZ, 0xc0, !PT ;  /* 0x0000ffff140d7812 */ /* 0x008fe400078ec0ff */
[----:B----4-:R-:W-:Y:S01]  /*fb4b0*/  LOP3.LUT R12, R21, 0xffff, RZ, 0xc0, !PT ;  /* 0x0000ffff150c7812 */ /* 0x010fe200078ec0ff */
[----:B------:R-:W3:Y:S01]  /*fb4c0*/  LDL.LU R20, [R1+0x2aac] ;  /* 0x002aac0001147983 */ /* 0x000ee20000300800 */
[----:B-----5:R-:W-:-:S03]  /*fb4d0*/  LOP3.LUT R11, R19, 0xffff, RZ, 0xc0, !PT ;  /* 0x0000ffff130b7812 */ /* 0x020fc600078ec0ff */
[----:B------:R-:W4:Y:S04]  /*fb4e0*/  LDL.LU R21, [R1+0x2aa8] ;  /* 0x002aa80001157983 */ /* 0x000f280000300800 */
[----:B------:R-:W5:Y:S04]  /*fb4f0*/  LDL.LU R19, [R1+0x29e8] ;  /* 0x0029e80001137983 */ /* 0x000f680000300800 */
[----:B------:R-:W3:Y:S04]  /*fb500*/  LDL.LU R60, [R1+0x29e0] ;  /* 0x0029e000013c7983 */ /* 0x000ee80000300800 */
[----:B------:R-:W3:Y:S01]  /*fb510*/  LDL.LU R54, [R1+0x4890] ;  /* 0x0048900001367983 */ /* 0x000ee20000300800 */
[----:B--2---:R-:W-:-:S02]  /*fb520*/  LOP3.LUT R14, R22, 0xffff, RZ, 0xc0, !PT ;  /* 0x0000ffff160e7812 */ /* 0x004fc400078ec0ff */
[----:B-1----:R-:W-:Y:S02]  /*fb530*/  LOP3.LUT R8, R50, 0xffff, RZ, 0xc0, !PT ;  /* 0x0000ffff32087812 */ /* 0x002fe400078ec0ff */
[----:B------:R-:W-:Y:S01]  /*fb540*/  SHF.R.U32.HI R16, RZ, 0x8, R10 ;  /* 0x00000008ff107819 */ /* 0x000fe2000001160a */
[----:B------:R-:W2:Y:S01]  /*fb550*/  LDL.LU R50, [R1+0x488c] ;  /* 0x00488c0001327983 */ /* 0x000ea20000300800 */
[----:B------:R-:W-:Y:S02]  /*fb560*/  SHF.R.U32.HI R17, RZ, 0x8, R14 ;  /* 0x00000008ff117819 */ /* 0x000fe4000001160e */
[----:B------:R-:W-:Y:S02]  /*fb570*/  PRMT R15, R14, 0x3340, R10 ;  /* 0x000033400e0f7816 */ /* 0x000fe4000000000a */
[----:B------:R-:W-:Y:S02]  /*fb580*/  SHF.R.U32.HI R14, RZ, 0x8, R13 ;  /* 0x00000008ff0e7819 */ /* 0x000fe4000001160d */
[----:B------:R-:W-:-:S02]  /*fb590*/  PRMT R10, R13, 0x3340, R9 ;  /* 0x000033400d0a7816 */ /* 0x000fc40000000009 */
[----:B------:R-:W-:Y:S02]  /*fb5a0*/  SHF.R.U32.HI R13, RZ, 0x8, R9 ;  /* 0x00000008ff0d7819 */ /* 0x000fe40000011609 */
[----:B------:R-:W-:Y:S02]  /*fb5b0*/  PRMT R9, R12, 0x3340, R8 ;  /* 0x000033400c097816 */ /* 0x000fe40000000008 */
[----:B------:R-:W-:Y:S01]  /*fb5c0*/  LOP3.LUT R56, R56, 0xffff, RZ, 0xc0, !PT ;  /* 0x0000ffff38387812 */ /* 0x000fe200078ec0ff */
[----:B------:R0:W-:Y:S04]  /*fb5d0*/  STL [R1+0x1418], R15 ;  /* 0x0014180f01007387 */ /* 0x0001e80000100800 */
[----:B------:R-:W-:Y:S04]  /*fb5e0*/  STL [R1+0x370], R10 ;  /* 0x0003700a01007387 */ /* 0x000fe80000100800 */
[----:B------:R1:W-:Y:S01]  /*fb5f0*/  STL [R1+0x374], R9 ;  /* 0x0003740901007387 */ /* 0x0003e20000100800 */
[----:B------:R-:W-:-:S02]  /*fb600*/  LOP3.LUT R14, R14, 0xffff, RZ, 0xc0, !PT ;  /* 0x0000ffff0e0e7812 */ /* 0x000fc400078ec0ff */
[----:B------:R-:W-:Y:S02]  /*fb610*/  LOP3.LUT R13, R13, 0xffff, RZ, 0xc0, !PT ;  /* 0x0000ffff0d0d7812 */ /* 0x000fe400078ec0ff */
[----:B0-----:R-:W-:Y:S02]  /*fb620*/  SHF.R.U32.HI R15, RZ, 0x8, R12 ;  /* 0x00000008ff0f7819 */ /* 0x001fe4000001160c */
[----:B------:R-:W-:Y:S02]  /*fb630*/  SHF.R.U32.HI R12, RZ, 0x8, R8 ;  /* 0x00000008ff0c7819 */ /* 0x000fe40000011608 */
[--C-:B-1----:R-:W-:Y:S02]  /*fb640*/  PRMT R9, R11, 0x3340, R56.reuse ;  /* 0x000033400b097816 */ /* 0x102fe40000000038 */
[----:B------:R-:W-:Y:S02]  /*fb650*/  SHF.R.U32.HI R8, RZ, 0x8, R11 ;  /* 0x00000008ff087819 */ /* 0x000fe4000001160b */
[----:B------:R-:W-:-:S02]  /*fb660*/  SHF.R.U32.HI R10, RZ, 0x8, R56 ;  /* 0x00000008ff0a7819 */ /* 0x000fc40000011638 */
[----:B------:R-:W-:Y:S02]  /*fb670*/  LOP3.LUT R15, R15, 0xffff, RZ, 0xc0, !PT ;  /* 0x0000ffff0f0f7812 */ /* 0x000fe400078ec0ff */
[----:B------:R-:W-:Y:S01]  /*fb680*/  LOP3.LUT R12, R12, 0xffff, RZ, 0xc0, !PT ;  /* 0x0000ffff0c0c7812 */ /* 0x000fe200078ec0ff */
[----:B------:R0:W-:Y:S01]  /*fb690*/  STL [R1+0x378], R9 ;  /* 0x0003780901007387 */ /* 0x0001e20000100800 */
[----:B------:R-:W-:Y:S02]  /*fb6a0*/  LOP3.LUT R11, R8, 0xffff, RZ, 0xc0, !PT ;  /* 0x0000ffff080b7812 */ /* 0x000fe400078ec0ff */
        /* <DEDUP_REMOVED lines=9> */
[----:B------:R-:W-:Y:S04]  /*fb740*/  STL [R1+0x164], R10 ;  /* 0x0001640a01007387 */ /* 0x000fe80000100800 */
[----:B------:R0:W-:Y:S02]  /*fb750*/  STL [R1+0x160], R8 ;  /* 0x0001600801007387 */ /* 0x0001e40000100800 */
[----:B0-----:R-:W-:-:S02]  /*fb760*/  LOP3.LUT R8, R53, 0xffff, RZ, 0xc0, !PT ;  /* 0x0000ffff35087812 */ /* 0x001fc400078ec0ff */
[----:B----4-:R-:W-:Y:S02]  /*fb770*/  LOP3.LUT R12, R21, 0xffff, RZ, 0xc0, !PT ;  /* 0x0000ffff150c7812 */ /* 0x010fe400078ec0ff */
[----:B-----5:R-:W-:Y:S01]  /*fb780*/  LOP3.LUT R11, R19, 0xffff, RZ, 0xc0, !PT ;  /* 0x0000ffff130b7812 */ /* 0x020fe200078ec0ff */
[----:B------:R-:W4:Y:S01]  /*fb790*/  LDL.LU R21, [R1+0x2ac4] ;  /* 0x002ac40001157983 */ /* 0x000f220000300800 */
[----:B---3--:R-:W-:-:S03]  /*fb7a0*/  LOP3.LUT R10, R60, 0xffff, RZ, 0xc0, !PT ;  /* 0x0000ffff3c0a7812 */ /* 0x008fc600078ec0ff */
[----:B------:R-:W3:Y:S01]  /*fb7b0*/  LDL.LU R19, [R1+0x2ac0] ;  /* 0x002ac00001137983 */ /* 0x000ee20000300800 */
[----:B------:R-:W-:-:S03]  /*fb7c0*/  LOP3.LUT R9, R54, 0xffff, RZ, 0xc0, !PT ;  /* 0x0000ffff36097812 */ /* 0x000fc600078ec0ff */
[----:B------:R-:W5:Y:S04]  /*fb7d0*/  LDL.LU R60, [R1+0x2abc] ;  /* 0x002abc00013c7983 */ /* 0x000f680000300800 */
[----:B------:R-:W4:Y:S04]  /*fb7e0*/  LDL.LU R54, [R1+0x2a00] ;  /* 0x002a000001367983 */ /* 0x000f280000300800 */
[----:B------:R-:W4:Y:S01]  /*fb7f0*/  LDL.LU R53, [R1+0x4888] ;  /* 0x0048880001357983 */ /* 0x000f220000300800 */
[----:B------:R-:W-:Y:S02]  /*fb800*/  LOP3.LUT R13, R20, 0xffff, RZ, 0xc0, !PT ;  /* 0x0000ffff140d7812 */ /* 0x000fe400078ec0ff */
[----:B------:R-:W-:-:S02]  /*fb810*/  LOP3.LUT R58, R58, 0xffff, RZ, 0xc0, !PT ;  /* 0x0000ffff3a3a7812 */ /* 0x000fc400078ec0ff */
[----:B------:R-:W-:Y:S02]  /*fb820*/  SHF.R.U32.HI R16, RZ, 0x8, R9 ;  /* 0x00000008ff107819 */ /* 0x000fe40000011609 */
[----:B------:R-:W-:Y:S02]  /*fb830*/  SHF.R.U32.HI R17, RZ, 0x8, R13 ;  /* 0x00000008ff117819 */ /* 0x000fe4000001160d */
[----:B------:R-:W-:Y:S02]  /*fb840*/  PRMT R13, R13, 0x3340, R9 ;  /* 0x000033400d0d7816 */ /* 0x000fe40000000009 */
[--C-:B------:R-:W-:Y:S02]  /*fb850*/  PRMT R9, R12, 0x3340, R8.reuse ;  /* 0x000033400c097816 */ /* 0x100fe40000000008 */
[----:B------:R-:W-:Y:S02]  /*fb860*/  SHF.R.U32.HI R14, RZ, 0x8, R8 ;  /* 0x00000008ff0e7819 */ /* 0x000fe40000011608 */
[----:B------:R-:W-:-:S02]  /*fb870*/  PRMT R8, R11, 0x3340, R58 ;  /* 0x000033400b087816 */ /* 0x000fc4000000003a */
[----:B------:R-:W-:Y:S01]  /*fb880*/  LOP3.LUT R57, R57, 0xffff, RZ, 0xc0, !PT ;  /* 0x0000ffff39397812 */ /* 0x000fe200078ec0ff */
        /* <DEDUP_REMOVED lines=25> */
[----:B------:R0:W-:Y:S01]  /*fba20*/  STL [R1+0x150], R8 ;  /* 0x0001500801007387 */ /* 0x0001e20000100800 */
[----:B--2---:R-:W-:-:S02]  /*fba30*/  LOP3.LUT R9, R50, 0xffff, RZ, 0xc0, !PT ;  /* 0x0000ffff32097812 */ /* 0x004fc400078ec0ff */
[----:B0-----:R-:W-:Y:S02]  /*fba40*/  LOP3.LUT R8, R52, 0xffff, RZ, 0xc0, !PT ;  /* 0x0000ffff34087812 */ /* 0x001fe400078ec0ff */
[----:B---3--:R-:W-:Y:S02]  /*fba50*/  LOP3.LUT R13, R19, 0xffff, RZ, 0xc0, !PT ;  /* 0x0000ffff130d7812 */ /* 0x008fe400078ec0ff */
[----:B-----5:R-:W-:Y:S01]  /*fba60*/  LOP3.LUT R12, R60, 0xffff, RZ, 0xc0, !PT ;  /* 0x0000ffff3c0c7812 */ /* 0x020fe200078ec0ff */
[----:B------:R-:W2:Y:S01]  /*fba70*/  LDL.LU R19, [R1+0x2adc] ;  /* 0x002adc0001137983 */ /* 0x000ea20000300800 */
[----:B----4-:R-:W-:-:S03]  /*fba80*/  LOP3.LUT R11, R54, 0xffff, RZ, 0xc0, !PT ;  /* 0x0000ffff360b7812 */ /* 0x010fc600078ec0ff */
[----:B------:R-:W3:Y:S01]  /*fba90*/  LDL.LU R60, [R1+0x2ad8] ;  /* 0x002ad800013c7983 */ /* 0x000ee20000300800 */
[----:B------:R-:W-:-:S03]  /*fbaa0*/  LOP3.LUT R10, R53, 0xffff, RZ, 0xc0, !PT ;  /* 0x0000ffff350a7812 */ /* 0x000fc600078ec0ff */
[----:B------:R-:W4:Y:S04]  /*fbab0*/  LDL.LU R54, [R1+0x2a1c] ;  /* 0x002a1c0001367983 */ /* 0x000f280000300800 */
[----:B------:R-:W5:Y:S04]  /*fbac0*/  LDL.LU R53, [R1+0x2a18] ;  /* 0x002a180001357983 */ /* 0x000f680000300800 */
[----:B------:R-:W2:Y:S04]  /*fbad0*/  LDL.LU R50, [R1+0x4884] ;  /* 0x0048840001327983 */ /* 0x000ea80000300800 */
[----:B------:R-:W2:Y:S01]  /*fbae0*/  LDL.LU R52, [R1+0x4880] ;  /* 0x0048800001347983 */ /* 0x000ea20000300800 */
[----:B------:R-:W-:-:S02]  /*fbaf0*/  LOP3.LUT R14, R21, 0xffff, RZ, 0xc0, !PT ;  /* 0x0000ffff150e7812 */ /* 0x000fc400078ec0ff */
[----:B------:R-:W-:Y:S02]  /*fbb00*/  SHF.R.U32.HI R17, RZ, 0x8, R10 ;  /* 0x00000008ff117819 */ /* 0x000fe4000001160a */
[----:B------:R-:W-:Y:S02]  /*fbb10*/  SHF.R.U32.HI R18, RZ, 0x8, R14 ;  /* 0x00000008ff127819 */ /* 0x000fe4000001160e */
[----:B------:R-:W-:Y:S02]  /*fbb20*/  PRMT R14, R14, 0x3340, R10 ;  /* 0x000033400e0e7816 */ /* 0x000fe4000000000a */
[----:B------:R-:W-:Y:S02]  /*fbb30*/  SHF.R.U32.HI R10, RZ, 0x8, R13 ;  /* 0x00000008ff0a7819 */ /* 0x000fe4000001160d */
[----:B------:R-:W-:Y:S02]  /*fbb40*/  PRMT R13, R13, 0x3340, R9 ;  /* 0x000033400d0d7816 */ /* 0x000fe40000000009 */
[----:B------:R-:W-:-:S02]  /*fbb50*/  LOP3.LUT R59, R59, 0xffff, RZ, 0xc0, !PT ;  /* 0x0000ffff3b3b7812 */ /* 0x000fc400078ec0ff */
[----:B------:R-:W-:Y:S01]  /*fbb60*/  SHF.R.U32.HI R16, RZ, 0x8, R9 ;  /* 0x00000008ff107819 */ /* 0x000fe20000011609 */
[----:B------:R0:W-:Y:S01]  /*fbb70*/  STL [R1+0x13e8], R14 ;  /* 0x0013e80e01007387 */ /* 0x0001e20000100800 */
[----:B------:R-:W-:-:S03]  /*fbb80*/  SHF.R.U32.HI R15, RZ, 0x8, R12 ;  /* 0x00000008ff0f7819 */ /* 0x000fc6000001160c */
[----:B------:R1:W-:Y:S01]  /*fbb90*/  STL [R1+0x13e4], R13 ;  /* 0x0013e40d01007387 */ /* 0x0003e20000100800 */
[--C-:B------:R-:W-:Y:S02]  /*fbba0*/  PRMT R9, R12, 0x3340, R8.reuse ;  /* 0x000033400c097816 */ /* 0x100fe40000000008 */
[--C-:B------:R-:W-:Y:S02]  /*fbbb0*/  SHF.R.U32.HI R12, RZ, 0x8, R59.reuse ;  /* 0x00000008ff0c7819 */ /* 0x100fe4000001163b */
[----:B------:R-:W-:Y:S02]  /*fbbc0*/  LOP3.LUT R15, R15, 0xffff, RZ, 0xc0, !PT ;  /* 0x0000ffff0f0f7812 */ /* 0x000fe400078ec0ff */
[----:B0-----:R-:W-:Y:S02]  /*fbbd0*/  SHF.R.U32.HI R14, RZ, 0x8, R8 ;  /* 0x00000008ff0e7819 */ /* 0x001fe40000011608 */
[----:B------:R-:W-:Y:S02]  /*fbbe0*/  PRMT R8, R11, 0x3340, R59 ;  /* 0x000033400b087816 */ /* 0x000fe4000000003b */
[----:B-1----:R-:W-:Y:S01]  /*fbbf0*/  SHF.R.U32.HI R13, RZ, 0x8, R11 ;  /* 0x00000008ff0d7819 */ /* 0x002fe2000001160b */
[----:B------:R0:W-:Y:S01]  /*fbc00*/  STL [R1+0x354], R9 ;  /* 0x0003540901007387 */ /* 0x0001e20000100800 */
[----:B------:R-:W-:-:S02]  /*fbc10*/  LOP3.LUT R14, R14, 0xffff, RZ, 0xc0, !PT ;  /* 0x0000ffff0e0e7812 */ /* 0x000fc400078ec0ff */
[----:B------:R-:W-:Y:S02]  /*fbc20*/  LOP3.LUT R12, R12, 0xffff, RZ, 0xc0, !PT ;  /* 0x0000ffff0c0c7812 */ /* 0x000fe400078ec0ff */
[----:B------:R-:W-:Y:S02]  /*fbc30*/  LOP3.LUT R13, R13, 0xffff, RZ, 0xc0, !PT ;  /* 0x0000ffff0d0d7812 */ /* 0x000fe400078ec0ff */
[----:B------:R-:W-:Y:S01]  /*fbc40*/  LOP3.LUT R11, R10, 0xffff, RZ, 0xc0, !PT ;  /* 0x0000ffff0a0b7812 */ /* 0x000fe200078ec0ff */
[----:B------:R1:W-:Y:S01]  /*fbc50*/  STL [R1+0x358], R8 ;  /* 0x0003580801007387 */ /* 0x0003e20000100800 */
[----:B------:R-:W-:Y:S02]  /*fbc60*/  LOP3.LUT R10, R18, 0xffff, RZ, 0xc0, !PT ;  /* 0x0000ffff120a7812 */ /* 0x000fe400078ec0ff */
[----:B------:R-:W-:Y:S02]  /*fbc70*/  PRMT R14, R15, 0x3340, R14 ;  /* 0x000033400f0e7816 */ /* 0x000fe4000000000e */
[----:B0-----:R-:W-:-:S02]  /*fbc80*/  LOP3.LUT R9, R17, 0xffff, RZ, 0xc0, !PT ;  /* 0x0000ffff11097812 */ /* 0x001fc400078ec0ff */
[----:B------:R-:W-:Y:S02]  /*fbc90*/  PRMT R12, R13, 0x3340, R12 ;  /* 0x000033400d0c7816 */ /* 0x000fe4000000000c */
[----:B-1----:R-:W-:Y:S02]  /*fbca0*/  LOP3.LUT R8, R16, 0xffff, RZ, 0xc0, !PT ;  /* 0x0000ffff10087812 */ /* 0x002fe400078ec0ff */
[----:B------:R-:W-:Y:S01]  /*fbcb0*/  PRMT R9, R10, 0x3340, R9 ;  /* 0x000033400a097816 */ /* 0x000fe20000000009 */
[----:B------:R-:W-:Y:S01]  /*fbcc0*/  STL [R1+0x148], R14 ;  /* 0x0001480e01007387 */ /* 0x000fe20000100800 */
[----:B------:R-:W-:-:S03]  /*fbcd0*/  PRMT R8, R11, 0x3340, R8 ;  /* 0x000033400b087816 */ /* 0x000fc60000000008 */
[----:B------:R-:W-:Y:S04]  /*fbce0*/  STL [R1+0x144], R12 ;  /* 0x0001440c01007387 */ /* 0x000fe80000100800 */
[----:B------:R0:W-:Y:S04]  /*fbcf0*/  STL [R1+0x140], R9 ;  /* 0x0001400901007387 */ /* 0x0001e80000100800 */
[----:B------:R1:W-:Y:S01]  /*fbd00*/  STL [R1+0x13c], R8 ;  /* 0x00013c0801007387 */ /* 0x0003e20000100800 */
[----:B0-----:R-:W-:Y:S02]  /*fbd10*/  LOP3.LUT R9, R49, 0xffff, RZ, 0xc0, !PT ;  /* 0x0000ffff31097812 */ /* 0x001fe400078ec0ff */
[----:B---3--:R-:W-:-:S02]  /*fbd20*/  LOP3.LUT R14, R60, 0xffff, RZ, 0xc0, !PT ;  /* 0x0000ffff3c0e7812 */ /* 0x008fc400078ec0ff */
[----:B----4-:R-:W-:Y:S01]  /*fbd30*/  LOP3.LUT R13, R54, 0xffff, RZ, 0xc0, !PT ;  /* 0x0000ffff360d7812 */ /* 0x010fe200078ec0ff */
[----:B------:R-:W3:Y:S01]  /*fbd40*/  LDL.LU R60, [R1+0x2af4] ;  /* 0x002af400013c7983 */ /* 0x000ee20000300800 */
[----:B-----5:R-:W-:-:S03]  /*fbd50*/  LOP3.LUT R12, R53, 0xffff, RZ, 0xc0, !PT ;  /* 0x0000ffff350c7812 */ /* 0x020fc600078ec0ff */
[----:B------:R-:W4:Y:S01]  /*fbd60*/  LDL.LU R54, [R1+0x2af0] ;  /* 0x002af00001367983 */ /* 0x000f220000300800 */
[----:B--2---:R-:W-:-:S03]  /*fbd70*/  LOP3.LUT R11, R52, 0xffff, RZ, 0xc0, !PT ;  /* 0x0000ffff340b7812 */ /* 0x004fc600078ec0ff */
[----:B------:R-:W2:Y:S01]  /*fbd80*/  LDL.LU R53, [R1+0x2a34] ;  /* 0x002a340001357983 */ /* 0x000ea20000300800 */
[----:B------:R-:W-:-:S03]  /*fbd90*/  LOP3.LUT R10, R50, 0xffff, RZ, 0xc0, !PT ;  /* 0x0000ffff320a7812 */ /* 0x000fc600078ec0ff */
[----:B------:R-:W5:Y:S04]  /*fbda0*/  LDL.LU R52, [R1+0x2a30] ;  /* 0x002a300001347983 */ /* 0x000f680000300800 */
[----:B------:R-:W3:Y:S04]  /*fbdb0*/  LDL.LU R50, [R1+0x2958] ;  /* 0x0029580001327983 */ /* 0x000ee80000300800 */
[----:B------:R-:W3:Y:S01]  /*fbdc0*/  LDL.LU R49, [R1+0x2968] ;  /* 0x0029680001317983 */ /* 0x000ee20000300800 */
[----:B------:R-:W-:-:S04]  /*fbdd0*/  LOP3.LUT R15, R19, 0xffff, RZ, 0xc0, !PT ;  /* 0x0000ffff130f7812 */ /* 0x000fc800078ec0ff */
[----:B------:R-:W-:Y:S02]  /*fbde0*/  SHF.R.U32.HI R18, RZ, 0x8, R15 ;  /* 0x00000008ff127819 */ /* 0x000fe4000001160f */
[--C-:B------:R-:W-:Y:S02]  /*fbdf0*/  PRMT R15, R15, 0x3340, R11.reuse ;  /* 0x000033400f0f7816 */ /* 0x100fe4000000000b */
[----:B-1----:R-:W-:Y:S02]  /*fbe00*/  LOP3.LUT R8, R61, 0xffff, RZ, 0xc0, !PT ;  /* 0x0000ffff3d087812 */ /* 0x002fe400078ec0ff */
[----:B------:R-:W-:Y:S01]  /*fbe10*/  SHF.R.U32.HI R17, RZ, 0x8, R11 ;  /* 0x00000008ff117819 */ /* 0x000fe2000001160b */
[----:B------:R0:W-:Y:S01]  /*fbe20*/  STL [R1+0x13e0], R15 ;  /* 0x0013e00f01007387 */ /* 0x0001e20000100800 */
[----:B------:R-:W-:Y:S02]  /*fbe30*/  SHF.R.U32.HI R11, RZ, 0x8, R14 ;  /* 0x00000008ff0b7819 */ /* 0x000fe4000001160e */
[----:B------:R-:W-:-:S02]  /*fbe40*/  SHF.R.U32.HI R16, RZ, 0x8, R10 ;  /* 0x00000008ff107819 */ /* 0x000fc4000001160a */
[----:B0-----:R-:W-:Y:S02]  /*fbe50*/  PRMT R15, R14, 0x3340, R10 ;  /* 0x000033400e0f7816 */ /* 0x001fe4000000000a */
[----:B------:R-:W-:Y:S02]  /*fbe60*/  SHF.R.U32.HI R14, RZ, 0x8, R13 ;  /* 0x00000008ff0e7819 */ /* 0x000fe4000001160d */
[--C-:B------:R-:W-:Y:S02]  /*fbe70*/  PRMT R10, R13, 0x3340, R9.reuse ;  /* 0x000033400d0a7816 */ /* 0x100fe40000000009 */
[----:B------:R-:W-:Y:S02]  /*fbe80*/  SHF.R.U32.HI R13, RZ, 0x8, R9 ;  /* 0x00000008ff0d7819 */ /* 0x000fe40000011609 */
[----:B------:R-:W-:Y:S01]  /*fbe90*/  PRMT R9, R12, 0x3340, R8 ;  /* 0x000033400c097816 */ /* 0x000fe20000000008 */
[----:B------:R0:W-:Y:S04]  /*fbea0*/  STL [R1+0x13dc], R15 ;  /* 0x0013dc0f01007387 */ /* 0x0001e80000100800 */
[----:B------:R1:W-:Y:S01]  /*fbeb0*/  STL [R1+0x334], R10 ;  /* 0x0003340a01007387 */ /* 0x0003e20000100800 */
[----:B------:R-:W-:-:S02]  /*fbec0*/  LOP3.LUT R14, R14, 0xffff, RZ, 0xc0, !PT ;  /* 0x0000ffff0e0e7812 */ /* 0x000fc400078ec0ff */
[----:B------:R-:W-:Y:S01]  /*fbed0*/  LOP3.LUT R13, R13, 0xffff, RZ, 0xc0, !PT ;  /* 0x0000ffff0d0d7812 */ /* 0x000fe200078ec0ff */
[----:B------:R1:W-:Y:S01]  /*fbee0*/  STL [R1+0x330], R9 ;  /* 0x0003300901007387 */ /* 0x0003e20000100800 */
[----:B0-----:R-:W-:Y:S02]  /*fbef0*/  SHF.R.U32.HI R15, RZ, 0x8, R12 ;  /* 0x00000008ff0f7819 */ /* 0x001fe4000001160c */
[----:B------:R-:W-:Y:S02]  /*fbf00*/  SHF.R.U32.HI R12, RZ, 0x8, R8 ;  /* 0x00000008ff0c7819 */ /* 0x000fe40000011608 */
[----:B-1----:R-:W-:Y:S02]  /*fbf10*/  LOP3.LUT R10, R18, 0xffff, RZ, 0xc0, !PT ;  /* 0x0000ffff120a7812 */ /* 0x002fe400078ec0ff */
[----:B------:R-:W-:Y:S02]  /*fbf20*/  LOP3.LUT R15, R15, 0xffff, RZ, 0xc0, !PT ;  /* 0x0000ffff0f0f7812 */ /* 0x000fe400078ec0ff */
[----:B------:R-:W-:-:S02]  /*fbf30*/  LOP3.LUT R12, R12, 0xffff, RZ, 0xc0, !PT ;  /* 0x0000ffff0c0c7812 */ /* 0x000fc400078ec0ff */
[----:B------:R-:W-:Y:S02]  /*fbf40*/  LOP3.LUT R9, R17, 0xffff, RZ, 0xc0, !PT ;  /* 0x0000ffff11097812 */ /* 0x000fe400078ec0ff */
[----:B------:R-:W-:Y:S02]  /*fbf50*/  LOP3.LUT R11, R11, 0xffff, RZ, 0xc0, !PT ;  /* 0x0000ffff0b0b7812 */ /* 0x000fe400078ec0ff */
[----:B------:R-:W-:Y:S02]  /*fbf60*/  LOP3.LUT R8, R16, 0xffff, RZ, 0xc0, !PT ;  /* 0x0000ffff10087812 */ /* 0x000fe400078ec0ff */
[----:B------:R-:W-:Y:S02]  /*fbf70*/  PRMT R13, R14, 0x3340, R13 ;  /* 0x000033400e0d7816 */ /* 0x000fe4000000000d */
[----:B------:R-:W-:Y:S02]  /*fbf80*/  PRMT R12, R15, 0x3340, R12 ;  /* 0x000033400f0c7816 */ /* 0x000fe4000000000c */
[----:B------:R-:W-:-:S02]  /*fbf90*/  PRMT R9, R10, 0x3340, R9 ;  /* 0x000033400a097816 */ /* 0x000fc40000000009 */
[----:B------:R-:W-:Y:S01]  /*fbfa0*/  PRMT R8, R11, 0x3340, R8 ;  /* 0x000033400b087816 */ /* 0x000fe20000000008 */
[----:B------:R-:W-:Y:S04]  /*fbfb0*/  STL [R1+0x138], R13 ;  /* 0x0001380d01007387 */ /* 0x000fe80000100800 */
[----:B------:R-:W-:Y:S04]  /*fbfc0*/  STL [R1+0x134], R12 ;  /* 0x0001340c01007387 */ /* 0x000fe80000100800 */
[----:B------:R0:W-:Y:S04]  /*fbfd0*/  STL [R1+0x130], R9 ;  /* 0x0001300901007387 */ /* 0x0001e80000100800 */
[----:B------:R1:W-:Y:S01]  /*fbfe0*/  STL [R1+0x12c], R8 ;  /* 0x00012c0801007387 */ /* 0x0003e20000100800 */
[----:B0-----:R-:W-:-:S03]  /*fbff0*/  LOP3.LUT R9, R48, 0xffff, RZ, 0xc0, !PT ;  /* 0x0000ffff30097812 */ /* 0x001fc600078ec0ff */
[----:B------:R-:W3:Y:S01]  /*fc000*/  LDL.LU R48, [R1+0x2b0c] ;  /* 0x002b0c0001307983 */ /* 0x000ee20000300800 */
[----:B----4-:R-:W-:Y:S02]  /*fc010*/  LOP3.LUT R14, R54, 0xffff, RZ, 0xc0, !PT ;  /* 0x0000ffff360e7812 */ /* 0x010fe400078ec0ff */
[----:B--2---:R-:W-:Y:S01]  /*fc020*/  LOP3.LUT R13, R53, 0xffff, RZ, 0xc0, !PT ;  /* 0x0000ffff350d7812 */ /* 0x004fe200078ec0ff */
[----:B------:R-:W2:Y:S01]  /*fc030*/  LDL.LU R54, [R1+0x2b08] ;  /* 0x002b080001367983 */ /* 0x000ea20000300800 */
[----:B-----5:R-:W-:-:S03]  /*fc040*/  LOP3.LUT R12, R52, 0xffff, RZ, 0xc0, !PT ;  /* 0x0000ffff340c7812 */ /* 0x020fc600078ec0ff */
[----:B------:R-:W4:Y:S01]  /*fc050*/  LDL.LU R53, [R1+0x2a4c] ;  /* 0x002a4c0001357983 */ /* 0x000f220000300800 */
[----:B---3--:R-:W-:-:S03]  /*fc060*/  LOP3.LUT R11, R50, 0xffff, RZ, 0xc0, !PT ;  /* 0x0000ffff320b7812 */ /* 0x008fc600078ec0ff */
[----:B------:R-:W3:Y:S04]  /*fc070*/  LDL.LU R52, [R1+0x2a48] ;  /* 0x002a480001347983 */ /* 0x000ee80000300800 */
[----:B------:R-:W5:Y:S01]  /*fc080*/  LDL.LU R50, [R1+0x2984] ;  /* 0x0029840001327983 */ /* 0x000f620000300800 */
[----:B------:R-:W-:-:S03]  /*fc090*/  LOP3.LUT R10, R49, 0xffff, RZ, 0xc0, !PT ;  /* 0x0000ffff310a7812 */ /* 0x000fc600078ec0ff */
[----:B------:R-:W5:Y:S01]  /*fc0a0*/  LDL.LU R49, [R1+0x2980] ;  /* 0x0029800001317983 */ /* 0x000f620000300800 */
[----:B------:R-:W-:Y:S02]  /*fc0b0*/  LOP3.LUT R15, R60, 0xffff, RZ, 0xc0, !PT ;  /* 0x0000ffff3c0f7812 */ /* 0x000fe400078ec0ff */
[----:B-1----:R-:W-:Y:S02]  /*fc0c0*/  LOP3.LUT R8, R51, 0xffff, RZ, 0xc0, !PT ;  /* 0x0000ffff33087812 */ /* 0x002fe400078ec0ff */
[----:B------:R-:W-:Y:S02]  /*fc0d0*/  SHF.R.U32.HI R16, RZ, 0x8, R11 ;  /* 0x00000008ff107819 */ /* 0x000fe4000001160b */
[----:B------:R-:W-:Y:S02]  /*fc0e0*/  SHF.R.U32.HI R18, RZ, 0x8, R15 ;  /* 0x00000008ff127819 */ /* 0x000fe4000001160f */
[----:B------:R-:W-:Y:S02]  /*fc0f0*/  PRMT R15, R15, 0x3340, R11 ;  /* 0x000033400f0f7816 */ /* 0x000fe4000000000b */
[----:B------:R-:W-:-:S02]  /*fc100*/  PRMT R11, R14, 0x3340, R10 ;  /* 0x000033400e0b7816 */ /* 0x000fc4000000000a */
[----:B------:R-:W-:Y:S02]  /*fc110*/  SHF.R.U32.HI R17, RZ, 0x8, R10 ;  /* 0x00000008ff117819 */ /* 0x000fe4000001160a */
[----:B------:R-:W-:Y:S01]  /*fc120*/  PRMT R10, R12, 0x3340, R8 ;  /* 0x000033400c0a7816 */ /* 0x000fe20000000008 */
[----:B------:R0:W-:Y:S04]  /*fc130*/  STL [R1+0x13c8], R15 ;  /* 0x0013c80f01007387 */ /* 0x0001e80000100800 */
[----:B------:R-:W-:Y:S01]  /*fc140*/  STL [R1+0x13c4], R11 ;  /* 0x0013c40b01007387 */ /* 0x000fe20000100800 */
[----:B------:R-:W-:-:S03]  /*fc150*/  SHF.R.U32.HI R19, RZ, 0x8, R14 ;  /* 0x00000008ff137819 */ /* 0x000fc6000001160e */
[----:B------:R1:W-:Y:S01]  /*fc160*/  STL [R1+0x338], R10 ;  /* 0x0003380a01007387 */ /* 0x0003e20000100800 */
[----:B------:R-:W-:Y:S02]  /*fc170*/  SHF.R.U32.HI R14, RZ, 0x8, R8 ;  /* 0x00000008ff0e7819 */ /* 0x000fe40000011608 */
[--C-:B------:R-:W-:Y:S02]  /*fc180*/  SHF.R.U32.HI R8, RZ, 0x8, R9.reuse ;  /* 0x00000008ff087819 */ /* 0x100fe40000011609 */
[----:B0-----:R-:W-:Y:S02]  /*fc190*/  SHF.R.U32.HI R15, RZ, 0x8, R12 ;  /* 0x00000008ff0f7819 */ /* 0x001fe4000001160c */
[----:B-1----:R-:W-:Y:S02]  /*fc1a0*/  PRMT R10, R13, 0x3340, R9 ;  /* 0x000033400d0a7816 */ /* 0x002fe40000000009 */
[----:B------:R-:W-:Y:S02]  /*fc1b0*/  SHF.R.U32.HI R11, RZ, 0x8, R13 ;  /* 0x00000008ff0b7819 */ /* 0x000fe4000001160d */
[----:B------:R-:W-:-:S02]  /*fc1c0*/  LOP3.LUT R15, R15, 0xffff, RZ, 0xc0, !PT ;  /* 0x0000ffff0f0f7812 */ /* 0x000fc400078ec0ff */
[----:B------:R-:W-:Y:S02]  /*fc1d0*/  LOP3.LUT R14, R14, 0xffff, RZ, 0xc0, !PT ;  /* 0x0000ffff0e0e7812 */ /* 0x000fe400078ec0ff */
[----:B------:R-:W-:Y:S01]  /*fc1e0*/  LOP3.LUT R13, R18, 0xffff, RZ, 0xc0, !PT ;  /* 0x0000ffff120d7812 */ /* 0x000fe200078ec0ff */
        /* <DEDUP_REMOVED lines=11> */
[----:B------:R3:W-:Y:S04]  /*fc2a0*/  STL [R1+0x118], R12 ;  /* 0x0001180c01007387 */ /* 0x0007e80000100800 */
[----:B------:R-:W-:Y:S04]  /*fc2b0*/  STL [R1+0x114], R9 ;  /* 0x0001140901007387 */ /* 0x000fe80000100800 */
[----:B------:R0:W-:Y:S01]  /*fc2c0*/  STL [R1+0x110], R8 ;  /* 0x0001100801007387 */ /* 0x0001e20000100800 */
[----:B------:R-:W-:-:S03]  /*fc2d0*/  LOP3.LUT R15, R48, 0xffff, RZ, 0xc0, !PT ;  /* 0x0000ffff300f7812 */ /* 0x000fc600078ec0ff */
[----:B------:R-:W5:Y:S01]  /*fc2e0*/  LDL.LU R48, [R1+0x2b38] ;  /* 0x002b380001307983 */ /* 0x000f620000300800 */
[----:B--2---:R-:W-:Y:S02]  /*fc2f0*/  LOP3.LUT R14, R54, 0xffff, RZ, 0xc0, !PT ;  /* 0x0000ffff360e7812 */ /* 0x004fe400078ec0ff */
[----:B----4-:R-:W-:Y:S01]  /*fc300*/  LOP3.LUT R13, R53, 0xffff, RZ, 0xc0, !PT ;  /* 0x0000ffff350d7812 */ /* 0x010fe200078ec0ff */
[----:B------:R-:W2:Y:S01]  /*fc310*/  LDL.LU R54, [R1+0x2b30] ;  /* 0x002b300001367983 */ /* 0x000ea20000300800 */
[----:B---3--:R-:W-:-:S03]  /*fc320*/  LOP3.LUT R12, R52, 0xffff, RZ, 0xc0, !PT ;  /* 0x0000ffff340c7812 */ /* 0x008fc600078ec0ff */
[----:B------:R-:W3:Y:S01]  /*fc330*/  LDL.LU R53, [R1+0x2a64] ;  /* 0x002a640001357983 */ /* 0x000ee20000300800 */
[----:B-----5:R-:W-:-:S03]  /*fc340*/  LOP3.LUT R11, R50, 0xffff, RZ, 0xc0, !PT ;  /* 0x0000ffff320b7812 */ /* 0x020fc600078ec0ff */
[----:B------:R-:W4:Y:S04]  /*fc350*/  LDL.LU R52, [R1+0x2a60] ;  /* 0x002a600001347983 */ /* 0x000f280000300800 */
[----:B------:R-:W5:Y:S01]  /*fc360*/  LDL.LU R50, [R1+0x299c] ;  /* 0x00299c0001327983 */ /* 0x000f620000300800 */
[----:B------:R-:W-:-:S03]  /*fc370*/  LOP3.LUT R10, R49, 0xffff, RZ, 0xc0, !PT ;  /* 0x0000ffff310a7812 */ /* 0x000fc600078ec0ff */
[----:B------:R-:W5:Y:S01]  /*fc380*/  LDL.LU R49, [R1+0x2998] ;  /* 0x0029980001317983 */ /* 0x000f620000300800 */
[----:B0-----:R-:W-:Y:S02]  /*fc390*/  LOP3.LUT R8, R46, 0xffff, RZ, 0xc0, !PT ;  /* 0x0000ffff2e087812 */ /* 0x001fe400078ec0ff */
[----:B------:R-:W-:Y:S02]  /*fc3a0*/  SHF.R.U32.HI R17, RZ, 0x8, R15 ;  /* 0x00000008ff117819 */ /* 0x000fe4000001160f */
[--C-:B------:R-:W-:Y:S02]  /*fc3b0*/  PRMT R15, R15, 0x3340, R11.reuse ;  /* 0x000033400f0f7816 */ /* 0x100fe4000000000b */
[----:B------:R-:W-:Y:S02]  /*fc3c0*/  SHF.R.U32.HI R18, RZ, 0x8, R11 ;  /* 0x00000008ff127819 */ /* 0x000fe4000001160b */
[--C-:B------:R-:W-:Y:S02]  /*fc3d0*/  PRMT R11, R14, 0x3340, R10.reuse ;  /* 0x000033400e0b7816 */ /* 0x100fe4000000000a */
[----:B------:R-:W-:-:S02]  /*fc3e0*/  SHF.R.U32.HI R19, RZ, 0x8, R10 ;  /* 0x00000008ff137819 */ /* 0x000fc4000001160a */
[----:B------:R-:W-:Y:S02]  /*fc3f0*/  PRMT R10, R12, 0x3340, R8 ;  /* 0x000033400c0a7816 */ /* 0x000fe40000000008 */
[----:B------:R-:W-:Y:S01]  /*fc400*/  LOP3.LUT R9, R47, 0xffff, RZ, 0xc0, !PT ;  /* 0x0000ffff2f097812 */ /* 0x000fe200078ec0ff */
[----:B------:R-:W-:Y:S04]  /*fc410*/  STL [R1+0x13ac], R15 ;  /* 0x0013ac0f01007387 */ /* 0x000fe80000100800 */
[----:B------:R-:W-:Y:S01]  /*fc420*/  STL [R1+0x13a8], R11 ;  /* 0x0013a80b01007387 */ /* 0x000fe20000100800 */
[----:B------:R-:W-:-:S03]  /*fc430*/  SHF.R.U32.HI R20, RZ, 0x8, R14 ;  /* 0x00000008ff147819 */ /* 0x000fc6000001160e */
[----:B------:R0:W-:Y:S01]  /*fc440*/  STL [R1+0x13a0], R10 ;  /* 0x0013a00a01007387 */ /* 0x0001e20000100800 */
[----:B------:R-:W-:Y:S02]  /*fc450*/  SHF.R.U32.HI R14, RZ, 0x8, R12 ;  /* 0x00000008ff0e7819 */ /* 0x000fe4000001160c */
[----:B------:R-:W-:Y:S02]  /*fc460*/  SHF.R.U32.HI R8, RZ, 0x8, R8 ;  /* 0x00000008ff087819 */ /* 0x000fe40000011608 */
[--C-:B------:R-:W-:Y:S02]  /*fc470*/  SHF.R.U32.HI R16, RZ, 0x8, R9.reuse ;  /* 0x00000008ff107819 */ /* 0x100fe40000011609 */
[----:B------:R-:W-:Y:S02]  /*fc480*/  LOP3.LUT R12, R18, 0xffff, RZ, 0xc0, !PT ;  /* 0x0000ffff120c7812 */ /* 0x000fe400078ec0ff */
[----:B------:R-:W-:Y:S02]  /*fc490*/  LOP3.LUT R14, R14, 0xffff, RZ, 0xc0, !PT ;  /* 0x0000ffff0e0e7812 */ /* 0x000fe400078ec0ff */
[----:B0-----:R-:W-:-:S02]  /*fc4a0*/  PRMT R10, R13, 0x3340, R9 ;  /* 0x000033400d0a7816 */ /* 0x001fc40000000009 */
[----:B------:R-:W-:Y:S02]  /*fc4b0*/  SHF.R.U32.HI R11, RZ, 0x8, R13 ;  /* 0x00000008ff0b7819 */ /* 0x000fe4000001160d */
[----:B------:R-:W-:Y:S02]  /*fc4c0*/  LOP3.LUT R13, R8, 0xffff, RZ, 0xc0, !PT ;  /* 0x0000ffff080d7812 */ /* 0x000fe400078ec0ff */
[----:B------:R-:W-:Y:S02]  /*fc4d0*/  LOP3.LUT R15, R17, 0xffff, RZ, 0xc0, !PT ;  /* 0x0000ffff110f7812 */ /* 0x000fe400078ec0ff */
[----:B------:R-:W-:Y:S01]  /*fc4e0*/  LOP3.LUT R9, R19, 0xffff, RZ, 0xc0, !PT ;  /* 0x0000ffff13097812 */ /* 0x000fe200078ec0ff */
[----:B------:R0:W-:Y:S01]  /*fc4f0*/  STL [R1+0x13a4], R10 ;  /* 0x0013a40a01007387 */ /* 0x0001e20000100800 */
        /* <DEDUP_REMOVED lines=9> */
[----:B------:R0:W-:Y:S04]  /*fc590*/  STL [R1+0x104], R9 ;  /* 0x0001040901007387 */ /* 0x0001e80000100800 */
[----:B------:R1:W-:Y:S04]  /*fc5a0*/  STL [R1+0x100], R8 ;  /* 0x0001000801007387 */ /* 0x0003e80000100800 */
[----:B------:R-:W5:Y:S01]  /*fc5b0*/  LDL.LU R47, [R1+0x2b50] ;  /* 0x002b5000012f7983 */ /* 0x000f620000300800 */
        /* <DEDUP_REMOVED lines=14> */
[----:B-1----:R-:W-:Y:S02]  /*fc6a0*/  LOP3.LUT R8, R44, 0xffff, RZ, 0xc0, !PT ;  /* 0x0000ffff2c087812 */ /* 0x002fe400078ec0ff */
[--C-:B------:R-:W-:Y:S02]  /*fc6b0*/  PRMT R15, R15, 0x3340, R11.reuse ;  /* 0x000033400f0f7816 */ /* 0x100fe4000000000b */
[----:B------:R-:W-:Y:S02]  /*fc6c0*/  SHF.R.U32.HI R16, RZ, 0x8, R11 ;  /* 0x00000008ff107819 */ /* 0x000fe4000001160b */
[----:B------:R-:W-:-:S02]  /*fc6d0*/  SHF.R.U32.HI R18, RZ, 0x8, R14 ;  /* 0x00000008ff127819 */ /* 0x000fc4000001160e */
[--C-:B------:R-:W-:Y:S02]  /*fc6e0*/  PRMT R14, R14, 0x3340, R10.reuse ;  /* 0x000033400e0e7816 */ /* 0x100fe4000000000a */
[----:B------:R-:W-:Y:S02]  /*fc6f0*/  SHF.R.U32.HI R11, RZ, 0x8, R10 ;  /* 0x00000008ff0b7819 */ /* 0x000fe4000001160a */
[----:B------:R-:W-:Y:S02]  /*fc700*/  SHF.R.U32.HI R17, RZ, 0x8, R13 ;  /* 0x00000008ff117819 */ /* 0x000fe4000001160d */
[--C-:B------:R-:W-:Y:S02]  /*fc710*/  PRMT R13, R13, 0x3340, R9.reuse ;  /* 0x000033400d0d7816 */ /* 0x100fe40000000009 */
[----:B------:R-:W-:Y:S02]  /*fc720*/  SHF.R.U32.HI R10, RZ, 0x8, R9 ;  /* 0x00000008ff0a7819 */ /* 0x000fe40000011609 */
[----:B------:R-:W-:-:S02]  /*fc730*/  SHF.R.U32.HI R9, RZ, 0x8, R12 ;  /* 0x00000008ff097819 */ /* 0x000fc4000001160c */
[--C-:B------:R-:W-:Y:S01]  /*fc740*/  PRMT R12, R12, 0x3340, R8.reuse ;  /* 0x000033400c0c7816 */ /* 0x100fe20000000008 */
[----:B------:R0:W-:Y:S04]  /*fc750*/  STL [R1+0x1384], R15 ;  /* 0x0013840f01007387 */ /* 0x0001e80000100800 */
[----:B------:R1:W-:Y:S04]  /*fc760*/  STL [R1+0x1380], R14 ;  /* 0x0013800e01007387 */ /* 0x0003e80000100800 */
[----:B------:R1:W-:Y:S01]  /*fc770*/  STL [R1+0x137c], R13 ;  /* 0x00137c0d01007387 */ /* 0x0003e20000100800 */
[----:B------:R-:W-:-:S03]  /*fc780*/  SHF.R.U32.HI R8, RZ, 0x8, R8 ;  /* 0x00000008ff087819 */ /* 0x000fc60000011608 */
[----:B------:R1:W-:Y:S01]  /*fc790*/  STL [R1+0x1378], R12 ;  /* 0x0013780c01007387 */ /* 0x0003e20000100800 */
[----:B------:R-:W-:Y:S02]  /*fc7a0*/  LOP3.LUT R10, R10, 0xffff, RZ, 0xc0, !PT ;  /* 0x0000ffff0a0a7812 */ /* 0x000fe400078ec0ff */
[----:B------:R-:W-:Y:S02]  /*fc7b0*/  LOP3.LUT R9, R9, 0xffff, RZ, 0xc0, !PT ;  /* 0x0000ffff09097812 */ /* 0x000fe400078ec0ff */
[----:B------:R-:W-:Y:S02]  /*fc7c0*/  LOP3.LUT R8, R8, 0xffff, RZ, 0xc0, !PT ;  /* 0x0000ffff08087812 */ /* 0x000fe400078ec0ff */
[----:B0-----:R-:W-:Y:S02]  /*fc7d0*/  LOP3.LUT R15, R19, 0xffff, RZ, 0xc0, !PT ;  /* 0x0000ffff130f7812 */ /* 0x001fe400078ec0ff */
[----:B-1----:R-:W-:Y:S02]  /*fc7e0*/  LOP3.LUT R14, R16, 0xffff, RZ, 0xc0, !PT ;  /* 0x0000ffff100e7812 */ /* 0x002fe400078ec0ff */
[----:B------:R-:W-:-:S02]  /*fc7f0*/  LOP3.LUT R13, R18, 0xffff, RZ, 0xc0, !PT ;  /* 0x0000ffff120d7812 */ /* 0x000fc400078ec0ff */
[----:B------:R-:W-:Y:S02]  /*fc800*/  LOP3.LUT R12, R11, 0xffff, RZ, 0xc0, !PT ;  /* 0x0000ffff0b0c7812 */ /* 0x000fe400078ec0ff */
[----:B------:R-:W-:Y:S02]  /*fc810*/  LOP3.LUT R11, R17, 0xffff, RZ, 0xc0, !PT ;  /* 0x0000ffff110b7812 */ /* 0x000fe400078ec0ff */
[----:B------:R-:W-:Y:S02]  /*fc820*/  PRMT R14, R15, 0x3340, R14 ;  /* 0x000033400f0e7816 */ /* 0x000fe4000000000e */
[----:B------:R-:W-:Y:S02]  /*fc830*/  PRMT R12, R13, 0x3340, R12 ;  /* 0x000033400d0c7816 */ /* 0x000fe4000000000c */
[----:B------:R-:W-:Y:S02]  /*fc840*/  PRMT R10, R11, 0x3340, R10 ;  /* 0x000033400b0a7816 */ /* 0x000fe4000000000a */
[----:B------:R-:W-:Y:S01]  /*fc850*/  PRMT R8, R9, 0x3340, R8 ;  /* 0x0000334009087816 */ /* 0x000fe20000000008 */
[----:B------:R0:W-:Y:S04]  /*fc860*/  STL [R1], R14 ;  /* 0x0000000e01007387 */ /* 0x0001e80000100800 */
[----:B------:R3:W-:Y:S04]  /*fc870*/  STL [R1+0x4], R12 ;  /* 0x0000040c01007387 */ /* 0x0007e80000100800 */
        /* <DEDUP_REMOVED lines=13> */
[----:B------:R-:W4:Y:S01]  /*fc950*/  LDL.LU R49, [R1+0x29c8] ;  /* 0x0029c80001317983 */ /* 0x000f220000300800 */
[----:B------:R-:W-:Y:S02]  /*fc960*/  LOP3.LUT R15, R47, 0xffff, RZ, 0xc0, !PT ;  /* 0x0000ffff2f0f7812 */ /* 0x000fe400078ec0ff */
[--C-:B------:R-:W-:Y:S02]  /*fc970*/  SHF.R.U32.HI R17, RZ, 0x8, R11.reuse ;  /* 0x00000008ff117819 */ /* 0x100fe4000001160b */
[----:B------:R-:W-:Y:S02]  /*fc980*/  PRMT R16, R15, 0x3340, R11 ;  /* 0x000033400f107816 */ /* 0x000fe4000000000b */
[----:B------:R-:W-:Y:S02]  /*fc990*/  SHF.R.U32.HI R18, RZ, 0x8, R15 ;  /* 0x00000008ff127819 */ /* 0x000fe4000001160f */
[----:B------:R-:W-:Y:S02]  /*fc9a0*/  PRMT R11, R14, 0x3340, R10 ;  /* 0x000033400e0b7816 */ /* 0x000fe4000000000a */
[----:B------:R-:W-:-:S02]  /*fc9b0*/  SHF.R.U32.HI R15, RZ, 0x8, R14 ;  /* 0x00000008ff0f7819 */ /* 0x000fc4000001160e */
[----:B------:R-:W-:Y:S02]  /*fc9c0*/  SHF.R.U32.HI R14, RZ, 0x8, R10 ;  /* 0x00000008ff0e7819 */ /* 0x000fe4000001160a */
[----:B-1----:R-:W-:Y:S02]  /*fc9d0*/  LOP3.LUT R8, R43, 0xffff, RZ, 0xc0, !PT ;  /* 0x0000ffff2b087812 */ /* 0x002fe400078ec0ff */
[--C-:B------:R-:W-:Y:S01]  /*fc9e0*/  PRMT R10, R13, 0x3340, R9.reuse ;  /* 0x000033400d0a7816 */ /* 0x100fe20000000009 */
[----:B------:R-:W-:Y:S04]  /*fc9f0*/  STL [R1+0x1354], R16 ;  /* 0x0013541001007387 */ /* 0x000fe80000100800 */
[----:B------:R0:W-:Y:S01]  /*fca00*/  STL [R1+0x1350], R11 ;  /* 0x0013500b01007387 */ /* 0x0001e20000100800 */
[----:B------:R-:W-:-:S03]  /*fca10*/  SHF.R.U32.HI R9, RZ, 0x8, R9 ;  /* 0x00000008ff097819 */ /* 0x000fc60000011609 */
[----:B------:R1:W-:Y:S01]  /*fca20*/  STL [R1+0x134c], R10 ;  /* 0x00134c0a01007387 */ /* 0x0003e20000100800 */
[----:B------:R-:W-:Y:S02]  /*fca30*/  LOP3.LUT R15, R15, 0xffff, RZ, 0xc0, !PT ;  /* 0x0000ffff0f0f7812 */ /* 0x000fe400078ec0ff */
[----:B0-----:R-:W-:Y:S02]  /*fca40*/  SHF.R.U32.HI R11, RZ, 0x8, R12 ;  /* 0x00000008ff0b7819 */ /* 0x001fe4000001160c */
[--C-:B------:R-:W-:Y:S02]  /*fca50*/  PRMT R12, R12, 0x3340, R8.reuse ;  /* 0x000033400c0c7816 */ /* 0x100fe40000000008 */
[----:B------:R-:W-:Y:S02]  /*fca60*/  SHF.R.U32.HI R16, RZ, 0x8, R13 ;  /* 0x00000008ff107819 */ /* 0x000fe4000001160d */
[----:B-1----:R-:W-:Y:S02]  /*fca70*/  SHF.R.U32.HI R10, RZ, 0x8, R8 ;  /* 0x00000008ff0a7819 */ /* 0x002fe40000011608 */
        /* <DEDUP_REMOVED lines=8> */
[----:B0-----:R-:W-:Y:S02]  /*fcb00*/  LOP3.LUT R12, R9, 0xffff, RZ, 0xc0, !PT ;  /* 0x0000ffff090c7812 */ /* 0x001fe400078ec0ff */
[----:B------:R-:W-:Y:S02]  /*fcb10*/  LOP3.LUT R9, R18, 0xffff, RZ, 0xc0, !PT ;  /* 0x0000ffff12097812 */ /* 0x000fe400078ec0ff */
[----:B------:R-:W-:Y:S02]  /*fcb20*/  PRMT R12, R13, 0x3340, R12 ;  /* 0x000033400d0c7816 */ /* 0x000fe4000000000c */
[----:B------:R-:W-:Y:S01]  /*fcb30*/  PRMT R32, R9, 0x3340, R8 ;  /* 0x0000334009207816 */ /* 0x000fe20000000008 */
[----:B------:R2:W-:Y:S04]  /*fcb40*/  STL [R1+0xfc], R14 ;  /* 0x0000fc0e01007387 */ /* 0x0005e80000100800 */
[----:B------:R4:W-:Y:S04]  /*fcb50*/  STL [R1+0xf8], R12 ;  /* 0x0000f80c01007387 */ /* 0x0009e80000100800 */
[----:B------:R-:W-:Y:S01]  /*fcb60*/  STL [R1+0x47e8], R32 ;  /* 0x0047e82001007387 */ /* 0x000fe20000100800 */
[----:B------:R-:W-:-:S03]  /*fcb70*/  LOP3.LUT R15, R48, 0xffff, RZ, 0xc0, !PT ;  /* 0x0000ffff300f7812 */ /* 0x000fc600078ec0ff */
[----:B------:R0:W-:Y:S04]  /*fcb80*/  STL [R1+0xf4], R10 ;  /* 0x0000f40a01007387 */ /* 0x0001e80000100800 */
[----:B------:R-:W4:Y:S04]  /*fcb90*/  LDL.LU R47, [R1+0x2b7c] ;  /* 0x002b7c00012f7983 */ /* 0x000f280000300800 */
[----:B------:R-:W4:Y:S01]  /*fcba0*/  LDL.LU R48, [R1+0x2b78] ;  /* 0x002b780001307983 */ /* 0x000f220000300800 */
[----:B------:R-:W-:Y:S02]  /*fcbb0*/  SHF.R.U32.HI R17, RZ, 0x8, R15 ;  /* 0x00000008ff117819 */ /* 0x000fe4000001160f */
[----:B-----5:R-:W-:-:S04]  /*fcbc0*/  LOP3.LUT R11, R50, 0xffff, RZ, 0xc0, !PT ;  /* 0x0000ffff320b7812 */ /* 0x020fc800078ec0ff */
[----:B------:R-:W-:Y:S02]  /*fcbd0*/  PRMT R15, R15, 0x3340, R11 ;  /* 0x000033400f0f7816 */ /* 0x000fe4000000000b */
[----:B--2---:R-:W-:Y:S02]  /*fcbe0*/  LOP3.LUT R14, R54, 0xffff, RZ, 0xc0, !PT ;  /* 0x0000ffff360e7812 */ /* 0x004fe400078ec0ff */
[----:B---3--:R-:W-:Y:S02]  /*fcbf0*/  LOP3.LUT R13, R53, 0xffff, RZ, 0xc0, !PT ;  /* 0x0000ffff350d7812 */ /* 0x008fe400078ec0ff */
[----:B----4-:R-:W-:Y:S01]  /*fcc00*/  LOP3.LUT R12, R52, 0xffff, RZ, 0xc0, !PT ;  /* 0x0000ffff340c7812 */ /* 0x010fe200078ec0ff */
[----:B------:R1:W-:Y:S04]  /*fcc10*/  STL [R1+0x1334], R15 ;  /* 0x0013340f01007387 */ /* 0x0003e80000100800 */
[----:B------:R-:W2:Y:S04]  /*fcc20*/  LDL.LU R54, [R1+0x2b74] ;  /* 0x002b740001367983 */ /* 0x000ea80000300800 */
[----:B------:R-:W3:Y:S04]  /*fcc30*/  LDL.LU R53, [R1+0x2ab0] ;  /* 0x002ab00001357983 */ /* 0x000ee80000300800 */
[----:B------:R-:W4:Y:S01]  /*fcc40*/  LDL.LU R52, [R1+0x29f4] ;  /* 0x0029f40001347983 */ /* 0x000f220000300800 */
[----:B0-----:R-:W-:-:S03]  /*fcc50*/  LOP3.LUT R10, R49, 0xffff, RZ, 0xc0, !PT ;  /* 0x0000ffff310a7812 */ /* 0x001fc600078ec0ff */
[----:B------:R-:W5:Y:S04]  /*fcc60*/  LDL.LU R50, [R1+0x29f0] ;  /* 0x0029f00001327983 */ /* 0x000f680000300800 */
[----:B------:R-:W5:Y:S01]  /*fcc70*/  LDL.LU R49, [R1+0x29ec] ;  /* 0x0029ec0001317983 */ /* 0x000f620000300800 */
[----:B------:R-:W-:Y:S02]  /*fcc80*/  LOP3.LUT R9, R42, 0xffff, RZ, 0xc0, !PT ;  /* 0x0000ffff2a097812 */ /* 0x000fe400078ec0ff */
[----:B------:R-:W-:Y:S02]  /*fcc90*/  LOP3.LUT R8, R41, 0xffff, RZ, 0xc0, !PT ;  /* 0x0000ffff29087812 */ /* 0x000fe400078ec0ff */
[----:B------:R-:W-:Y:S02]  /*fcca0*/  SHF.R.U32.HI R18, RZ, 0x8, R11 ;  /* 0x00000008ff127819 */ /* 0x000fe4000001160b */
[----:B------:R-:W-:-:S02]  /*fccb0*/  SHF.R.U32.HI R11, RZ, 0x8, R14 ;  /* 0x00000008ff0b7819 */ /* 0x000fc4000001160e */
[----:B------:R-:W-:Y:S02]  /*fccc0*/  PRMT R14, R14, 0x3340, R10 ;  /* 0x000033400e0e7816 */ /* 0x000fe4000000000a */
[----:B-1----:R-:W-:Y:S02]  /*fccd0*/  SHF.R.U32.HI R15, RZ, 0x8, R13 ;  /* 0x00000008ff0f7819 */ /* 0x002fe4000001160d */
[----:B------:R-:W-:Y:S02]  /*fcce0*/  PRMT R13, R13, 0x3340, R9 ;  /* 0x000033400d0d7816 */ /* 0x000fe40000000009 */
[----:B------:R-:W-:Y:S02]  /*fccf0*/  SHF.R.U32.HI R16, RZ, 0x8, R12 ;  /* 0x00000008ff107819 */ /* 0x000fe4000001160c */
[----:B------:R-:W-:Y:S02]  /*fcd00*/  PRMT R12, R12, 0x3340, R8 ;  /* 0x000033400c0c7816 */ /* 0x000fe40000000008 */
[----:B------:R-:W-:-:S02]  /*fcd10*/  SHF.R.U32.HI R10, RZ, 0x8, R10 ;  /* 0x00000008ff0a7819 */ /* 0x000fc4000001160a */
[----:B------:R-:W-:Y:S01]  /*fcd20*/  SHF.R.U32.HI R9, RZ, 0x8, R9 ;  /* 0x00000008ff097819 */ /* 0x000fe20000011609 */
[----:B------:R0:W-:Y:S01]  /*fcd30*/  STL [R1+0x1330], R14 ;  /* 0x0013300e01007387 */ /* 0x0001e20000100800 */
[----:B------:R-:W-:-:S03]  /*fcd40*/  SHF.R.U32.HI R8, RZ, 0x8, R8 ;  /* 0x00000008ff087819 */ /* 0x000fc60000011608 */
[----:B------:R1:W-:Y:S04]  /*fcd50*/  STL [R1+0x132c], R13 ;  /* 0x00132c0d01007387 */ /* 0x0003e80000100800 */
[----:B------:R1:W-:Y:S01]  /*fcd60*/  STL [R1+0x1328], R12 ;  /* 0x0013280c01007387 */ /* 0x0003e20000100800 */
[----:B------:R-:W-:Y:S02]  /*fcd70*/  LOP3.LUT R15, R15, 0xffff, RZ, 0xc0, !PT ;  /* 0x0000ffff0f0f7812 */ /* 0x000fe400078ec0ff */
[----:B0-----:R-:W-:Y:S02]  /*fcd80*/  LOP3.LUT R14, R11, 0xffff, RZ, 0xc0, !PT ;  /* 0x0000ffff0b0e7812 */ /* 0x001fe400078ec0ff */
[----:B-1----:R-:W-:Y:S02]  /*fcd90*/  LOP3.LUT R13, R10, 0xffff, RZ, 0xc0, !PT ;  /* 0x0000ffff0a0d7812 */ /* 0x002fe400078ec0ff */
[----:B------:R-:W-:-:S02]  /*fcda0*/  LOP3.LUT R12, R9, 0xffff, RZ, 0xc0, !PT ;  /* 0x0000ffff090c7812 */ /* 0x000fc400078ec0ff */
[----:B------:R-:W-:Y:S02]  /*fcdb0*/  LOP3.LUT R10, R16, 0xffff, RZ, 0xc0, !PT ;  /* 0x0000ffff100a7812 */ /* 0x000fe400078ec0ff */
[----:B------:R-:W-:Y:S02]  /*fcdc0*/  LOP3.LUT R9, R8, 0xffff, RZ, 0xc0, !PT ;  /* 0x0000ffff08097812 */ /* 0x000fe400078ec0ff */
[----:B------:R-:W-:Y:S02]  /*fcdd0*/  LOP3.LUT R11, R17, 0xffff, RZ, 0xc0, !PT ;  /* 0x0000ffff110b7812 */ /* 0x000fe400078ec0ff */
[----:B------:R-:W-:Y:S02]  /*fcde0*/  LOP3.LUT R8, R18, 0xffff, RZ, 0xc0, !PT ;  /* 0x0000ffff12087812 */ /* 0x000fe400078ec0ff */
[----:B------:R-:W-:Y:S02]  /*fcdf0*/  PRMT R33, R14, 0x3340, R13 ;  /* 0x000033400e217816 */ /* 0x000fe4000000000d */
[----:B------:R-:W-:-:S02]  /*fce00*/  PRMT R34, R15, 0x3340, R12 ;  /* 0x000033400f227816 */ /* 0x000fc4000000000c */
[----:B------:R-:W-:Y:S02]  /*fce10*/  PRMT R35, R10, 0x3340, R9 ;  /* 0x000033400a237816 */ /* 0x000fe40000000009 */
[----:B------:R-:W-:Y:S01]  /*fce20*/  PRMT R8, R11, 0x3340, R8 ;  /* 0x000033400b087816 */ /* 0x000fe20000000008 */
[----:B------:R-:W-:Y:S04]  /*fce30*/  STL [R1+0x47e4], R33 ;  /* 0x0047e42101007387 */ /* 0x000fe80000100800 */
[----:B------:R-:W-:Y:S04]  /*fce40*/  STL [R1+0x47e0], R34 ;  /* 0x0047e02201007387 */ /* 0x000fe80000100800 */
[----:B------:R-:W-:Y:S04]  /*fce50*/  STL [R1+0x47dc], R35 ;  /* 0x0047dc2301007387 */ /* 0x000fe80000100800 */
        /* <DEDUP_REMOVED lines=9> */
[----:B------:R-:W4:Y:S01]  /*fcef0*/  LDL.LU R52, [R1+0x2ac8] ;  /* 0x002ac80001347983 */ /* 0x000f220000300800 */
[----:B------:R-:W-:-:S03]  /*fcf00*/  LOP3.LUT R9, R49, 0xffff, RZ, 0xc0, !PT ;  /* 0x0000ffff31097812 */ /* 0x000fc600078ec0ff */
[----:B------:R-:W5:Y:S04]  /*fcf10*/  LDL.LU R50, [R1+0x2a08] ;  /* 0x002a080001327983 */ /* 0x000f680000300800 */
[----:B------:R-:W5:Y:S01]  /*fcf20*/  LDL.LU R49, [R1+0x2a04] ;  /* 0x002a040001317983 */ /* 0x000f620000300800 */
[----:B------:R-:W-:Y:S02]  /*fcf30*/  LOP3.LUT R15, R47, 0xffff, RZ, 0xc0, !PT ;  /* 0x0000ffff2f0f7812 */ /* 0x000fe400078ec0ff */
[----:B0-----:R-:W-:Y:S02]  /*fcf40*/  LOP3.LUT R8, R40, 0xffff, RZ, 0xc0, !PT ;  /* 0x0000ffff28087812 */ /* 0x001fe400078ec0ff */
[----:B------:R-:W-:Y:S02]  /*fcf50*/  SHF.R.U32.HI R19, RZ, 0x8, R15 ;  /* 0x00000008ff137819 */ /* 0x000fe4000001160f */
[----:B------:R-:W-:-:S02]  /*fcf60*/  PRMT R15, R15, 0x3340, R11 ;  /* 0x000033400f0f7816 */ /* 0x000fc4000000000b */
[----:B------:R-:W-:Y:S02]  /*fcf70*/  SHF.R.U32.HI R17, RZ, 0x8, R11 ;  /* 0x00000008ff117819 */ /* 0x000fe4000001160b */
[----:B------:R-:W-:Y:S02]  /*fcf80*/  SHF.R.U32.HI R18, RZ, 0x8, R14 ;  /* 0x00000008ff127819 */ /* 0x000fe4000001160e */
[--C-:B------:R-:W-:Y:S02]  /*fcf90*/  PRMT R11, R14, 0x3340, R10.reuse ;  /* 0x000033400e0b7816 */ /* 0x100fe4000000000a */
[----:B------:R-:W-:Y:S02]  /*fcfa0*/  SHF.R.U32.HI R16, RZ, 0x8, R10 ;  /* 0x00000008ff107819 */ /* 0x000fe4000001160a */
[----:B------:R-:W-:Y:S02]  /*fcfb0*/  SHF.R.U32.HI R14, RZ, 0x8, R13 ;  /* 0x00000008ff0e7819 */ /* 0x000fe4000001160d */
[--C-:B------:R-:W-:Y:S01]  /*fcfc0*/  PRMT R10, R13, 0x3340, R9.reuse ;  /* 0x000033400d0a7816 */ /* 0x100fe20000000009 */
[----:B------:R0:W-:Y:S01]  /*fcfd0*/  STL [R1+0x131c], R15 ;  /* 0x00131c0f01007387 */ /* 0x0001e20000100800 */
[----:B------:R-:W-:-:S02]  /*fcfe0*/  SHF.R.U32.HI R13, RZ, 0x8, R9 ;  /* 0x00000008ff0d7819 */ /* 0x000fc40000011609 */
[----:B------:R-:W-:Y:S01]  /*fcff0*/  PRMT R9, R12, 0x3340, R8 ;  /* 0x000033400c097816 */ /* 0x000fe20000000008 */
[----:B------:R1:W-:Y:S04]  /*fd000*/  STL [R1+0x1314], R11 ;  /* 0x0013140b01007387 */ /* 0x0003e80000100800 */
[----:B------:R1:W-:Y:S01]  /*fd010*/  STL [R1+0x130c], R10 ;  /* 0x00130c0a01007387 */ /* 0x0003e20000100800 */
[----:B------:R-:W-:Y:S02]  /*fd020*/  LOP3.LUT R14, R14, 0xffff, RZ, 0xc0, !PT ;  /* 0x0000ffff0e0e7812 */ /* 0x000fe400078ec0ff */
[----:B------:R-:W-:Y:S02]  /*fd030*/  LOP3.LUT R13, R13, 0xffff, RZ, 0xc0, !PT ;  /* 0x0000ffff0d0d7812 */ /* 0x000fe400078ec0ff */
[----:B0-----:R-:W-:-:S02]  /*fd040*/  SHF.R.U32.HI R15, RZ, 0x8, R12 ;  /* 0x00000008ff0f7819 */ /* 0x001fc4000001160c */
[----:B------:R-:W-:Y:S01]  /*fd050*/  SHF.R.U32.HI R12, RZ, 0x8, R8 ;  /* 0x00000008ff0c7819 */ /* 0x000fe20000011608 */
[----:B------:R0:W-:Y:S01]  /*fd060*/  STL [R1+0x1308], R9 ;  /* 0x0013080901007387 */ /* 0x0001e20000100800 */
[----:B-1----:R-:W-:Y:S02]  /*fd070*/  LOP3.LUT R11, R19, 0xffff, RZ, 0xc0, !PT ;  /* 0x0000ffff130b7812 */ /* 0x002fe400078ec0ff */
[----:B------:R-:W-:Y:S02]  /*fd080*/  LOP3.LUT R10, R17, 0xffff, RZ, 0xc0, !PT ;  /* 0x0000ffff110a7812 */ /* 0x000fe400078ec0ff */
[----:B------:R-:W-:Y:S02]  /*fd090*/  LOP3.LUT R15, R15, 0xffff, RZ, 0xc0, !PT ;  /* 0x0000ffff0f0f7812 */ /* 0x000fe400078ec0ff */
[----:B------:R-:W-:Y:S02]  /*fd0a0*/  LOP3.LUT R12, R12, 0xffff, RZ, 0xc0, !PT ;  /* 0x0000ffff0c0c7812 */ /* 0x000fe400078ec0ff */
[----:B------:R-:W-:-:S02]  /*fd0b0*/  LOP3.LUT R8, R16, 0xffff, RZ, 0xc0, !PT ;  /* 0x0000ffff10087812 */ /* 0x000fc400078ec0ff */
[----:B------:R-:W-:Y:S02]  /*fd0c0*/  PRMT R13, R14, 0x3340, R13 ;  /* 0x000033400e0d7816 */ /* 0x000fe4000000000d */
[----:B------:R-:W-:Y:S02]  /*fd0d0*/  PRMT R24, R11, 0x3340, R10 ;  /* 0x000033400b187816 */ /* 0x000fe4000000000a */
[----:B0-----:R-:W-:Y:S02]  /*fd0e0*/  LOP3.LUT R9, R18, 0xffff, RZ, 0xc0, !PT ;  /* 0x0000ffff12097812 */ /* 0x001fe400078ec0ff */
[----:B------:R-:W-:Y:S01]  /*fd0f0*/  PRMT R12, R15, 0x3340, R12 ;  /* 0x000033400f0c7816 */ /* 0x000fe2000000000c */
[----:B------:R3:W-:Y:S01]  /*fd100*/  STL [R1+0xec], R13 ;  /* 0x0000ec0d01007387 */ /* 0x0007e20000100800 */
[----:B------:R-:W-:-:S03]  /*fd110*/  PRMT R25, R9, 0x3340, R8 ;  /* 0x0000334009197816 */ /* 0x000fc60000000008 */
[----:B------:R-:W-:Y:S04]  /*fd120*/  STL [R1+0x47ec], R24 ;  /* 0x0047ec1801007387 */ /* 0x000fe80000100800 */
[----:B------:R4:W-:Y:S04]  /*fd130*/  STL [R1+0xe8], R12 ;  /* 0x0000e80c01007387 */ /* 0x0009e80000100800 */
[----:B------:R-:W-:Y:S01]  /*fd140*/  STL [R1+0x47f0], R25 ;  /* 0x0047f01901007387 */ /* 0x000fe20000100800 */
        /* <DEDUP_REMOVED lines=12> */
[----:B------:R-:W-:Y:S02]  /*fd210*/  SHF.R.U32.HI R19, RZ, 0x8, R15 ;  /* 0x00000008ff137819 */ /* 0x000fe4000001160f */
[----:B------:R-:W-:Y:S02]  /*fd220*/  PRMT R15, R15, 0x3340, R11 ;  /* 0x000033400f0f7816 */ /* 0x000fe4000000000b */
[----:B------:R-:W-:Y:S02]  /*fd230*/  LOP3.LUT R9, R39, 0xffff, RZ, 0xc0, !PT ;  /* 0x0000ffff27097812 */ /* 0x000fe400078ec0ff */
[----:B------:R-:W-:-:S02]  /*fd240*/  LOP3.LUT R8, R38, 0xffff, RZ, 0xc0, !PT ;  /* 0x0000ffff26087812 */ /* 0x000fc400078ec0ff */
[----:B------:R-:W-:Y:S02]  /*fd250*/  SHF.R.U32.HI R17, RZ, 0x8, R11 ;  /* 0x00000008ff117819 */ /* 0x000fe4000001160b */
[----:B------:R-:W-:Y:S01]  /*fd260*/  SHF.R.U32.HI R18, RZ, 0x8, R14 ;  /* 0x00000008ff127819 */ /* 0x000fe2000001160e */
[----:B------:R0:W-:Y:S01]  /*fd270*/  STL [R1+0x12f8], R15 ;  /* 0x0012f80f01007387 */ /* 0x0001e20000100800 */
[--C-:B------:R-:W-:Y:S02]  /*fd280*/  PRMT R11, R14, 0x3340, R10.reuse ;  /* 0x000033400e0b7816 */ /* 0x100fe4000000000a */
[----:B------:R-:W-:Y:S02]  /*fd290*/  SHF.R.U32.HI R16, RZ, 0x8, R10 ;  /* 0x00000008ff107819 */ /* 0x000fe4000001160a */
[--C-:B------:R-:W-:Y:S02]  /*fd2a0*/  PRMT R10, R13, 0x3340, R9.reuse ;  /* 0x000033400d0a7816 */ /* 0x100fe40000000009 */
[----:B------:R-:W-:-:S02]  /*fd2b0*/  SHF.R.U32.HI R14, RZ, 0x8, R9 ;  /* 0x00000008ff0e7819 */ /* 0x000fc40000011609 */
[----:B------:R-:W-:Y:S02]  /*fd2c0*/  PRMT R9, R12, 0x3340, R8 ;  /* 0x000033400c097816 */ /* 0x000fe40000000008 */
[----:B0-----:R-:W-:Y:S02]  /*fd2d0*/  SHF.R.U32.HI R15, RZ, 0x8, R13 ;  /* 0x00000008ff0f7819 */ /* 0x001fe4000001160d */
[----:B------:R-:W-:Y:S02]  /*fd2e0*/  SHF.R.U32.HI R13, RZ, 0x8, R12 ;  /* 0x00000008ff0d7819 */ /* 0x000fe4000001160c */
[----:B------:R-:W-:Y:S01]  /*fd2f0*/  SHF.R.U32.HI R12, RZ, 0x8, R8 ;  /* 0x00000008ff0c7819 */ /* 0x000fe20000011608 */
[----:B------:R0:W-:Y:S01]  /*fd300*/  STL [R1+0x12f4], R11 ;  /* 0x0012f40b01007387 */ /* 0x0001e20000100800 */
[----:B------:R-:W-:Y:S02]  /*fd310*/  LOP3.LUT R15, R15, 0xffff, RZ, 0xc0, !PT ;  /* 0x0000ffff0f0f7812 */ /* 0x000fe400078ec0ff */
[----:B------:R-:W-:Y:S01]  /*fd320*/  LOP3.LUT R14, R14, 0xffff, RZ, 0xc0, !PT ;  /* 0x0000ffff0e0e7812 */ /* 0x000fe200078ec0ff */
[----:B------:R1:W-:Y:S01]  /*fd330*/  STL [R1+0x12ec], R10 ;  /* 0x0012ec0a01007387 */ /* 0x0003e20000100800 */
[----:B------:R-:W-:-:S02]  /*fd340*/  LOP3.LUT R13, R13, 0xffff, RZ, 0xc0, !PT ;  /* 0x0000ffff0d0d7812 */ /* 0x000fc400078ec0ff */
[----:B------:R-:W-:Y:S01]  /*fd350*/  LOP3.LUT R12, R12, 0xffff, RZ, 0xc0, !PT ;  /* 0x0000ffff0c0c7812 */ /* 0x000fe200078ec0ff */
[----:B------:R1:W-:Y:S01]  /*fd360*/  STL [R1+0x42c], R9 ;  /* 0x00042c0901007387 */ /* 0x0003e20000100800 */
[----:B------:R-:W-:Y:S02]  /*fd370*/  LOP3.LUT R8, R16, 0xffff, RZ, 0xc0, !PT ;  /* 0x0000ffff10087812 */ /* 0x000fe400078ec0ff */
[----:B------:R-:W-:Y:S02]  /*fd380*/  PRMT R26, R15, 0x3340, R14 ;  /* 0x000033400f1a7816 */ /* 0x000fe4000000000e */
[----:B0-----:R-:W-:Y:S02]  /*fd390*/  LOP3.LUT R11, R19, 0xffff, RZ, 0xc0, !PT ;  /* 0x0000ffff130b7812 */ /* 0x001fe400078ec0ff */
[----:B-1----:R-:W-:Y:S02]  /*fd3a0*/  LOP3.LUT R10, R17, 0xffff, RZ, 0xc0, !PT ;  /* 0x0000ffff110a7812 */ /* 0x002fe400078ec0ff */
[----:B------:R-:W-:-:S02]  /*fd3b0*/  PRMT R27, R13, 0x3340, R12 ;  /* 0x000033400d1b7816 */ /* 0x000fc4000000000c */
[----:B------:R-:W-:Y:S02]  /*fd3c0*/  LOP3.LUT R9, R18, 0xffff, RZ, 0xc0, !PT ;  /* 0x0000ffff12097812 */ /* 0x000fe400078ec0ff */
[----:B------:R-:W-:Y:S01]  /*fd3d0*/  PRMT R10, R11, 0x3340, R10 ;  /* 0x000033400b0a7816 */ /* 0x000fe2000000000a */
[----:B------:R-:W-:Y:S01]  /*fd3e0*/  STL [R1+0x47f4], R26 ;  /* 0x0047f41a01007387 */ /* 0x000fe20000100800 */
[----:B------:R-:W-:-:S03]  /*fd3f0*/  PRMT R8, R9, 0x3340, R8 ;  /* 0x0000334009087816 */ /* 0x000fc60000000008 */
[----:B------:R-:W-:Y:S04]  /*fd400*/  STL [R1+0x47f8], R27 ;  /* 0x0047f81b01007387 */ /* 0x000fe80000100800 */
[----:B------:R-:W-:Y:S04]  /*fd410*/  STL [R1+0x30], R10 ;  /* 0x0000300a01007387 */ /* 0x000fe80000100800 */
[----:B------:R0:W-:Y:S04]  /*fd420*/  STL [R1+0x34], R8 ;  /* 0x0000340801007387 */ /* 0x0001e80000100800 */
[----:B------:R-:W5:Y:S04]  /*fd430*/  LDL.LU R61, [R1+0x2bc4] ;  /* 0x002bc400013d7983 */ /* 0x000f680000300800 */
[----:B------:R-:W5:Y:S01]  /*fd440*/  LDL.LU R60, [R1+0x2bc0] ;  /* 0x002bc000013c7983 */ /* 0x000f620000300800 */
[----:B------:R-:W-:-:S02]  /*fd450*/  LOP3.LUT R15, R48, 0xffff, RZ, 0xc0, !PT ;  /* 0x0000ffff300f7812 */ /* 0x000fc400078ec0ff */
[----:B------:R-:W-:Y:S02]  /*fd460*/  LOP3.LUT R9, R37, 0xffff, RZ, 0xc0, !PT ;  /* 0x0000ffff25097812 */ /* 0x000fe400078ec0ff */
[----:B------:R-:W-:Y:S02]  /*fd470*/  SHF.R.U32.HI R18, RZ, 0x8, R15 ;  /* 0x00000008ff127819 */ /* 0x000fe4000001160f */
[----:B0-----:R-:W-:Y:S02]  /*fd480*/  LOP3.LUT R8, R36, 0xffff, RZ, 0xc0, !PT ;  /* 0x0000ffff24087812 */ /* 0x001fe400078ec0ff */
[----:B--2---:R-:W-:Y:S02]  /*fd490*/  LOP3.LUT R14, R54, 0xffff, RZ, 0xc0, !PT ;  /* 0x0000ffff360e7812 */ /* 0x004fe400078ec0ff */
[----:B---3--:R-:W-:Y:S01]  /*fd4a0*/  LOP3.LUT R13, R53, 0xffff, RZ, 0xc0, !PT ;  /* 0x0000ffff350d7812 */ /* 0x008fe200078ec0ff */
[----:B------:R-:W2:Y:S01]  /*fd4b0*/  LDL.LU R54, [R1+0x2afc] ;  /* 0x002afc0001367983 */ /* 0x000ea20000300800 */
[----:B----4-:R-:W-:-:S03]  /*fd4c0*/  LOP3.LUT R12, R52, 0xffff, RZ, 0xc0, !PT ;  /* 0x0000ffff340c7812 */ /* 0x010fc600078ec0ff */
[----:B------:R-:W3:Y:S04]  /*fd4d0*/  LDL.LU R53, [R1+0x2af8] ;  /* 0x002af80001357983 */ /* 0x000ee80000300800 */
[----:B------:R-:W4:Y:S01]  /*fd4e0*/  LDL.LU R52, [R1+0x2a3c] ;  /* 0x002a3c0001347983 */ /* 0x000f220000300800 */
[----:B-----5:R-:W-:-:S03]  /*fd4f0*/  LOP3.LUT R10, R49, 0xffff, RZ, 0xc0, !PT ;  /* 0x0000ffff310a7812 */ /* 0x020fc600078ec0ff */
[----:B------:R-:W5:Y:S01]  /*fd500*/  LDL.LU R49, [R1+0x2a38] ;  /* 0x002a380001317983 */ /* 0x000f620000300800 */
[----:B------:R-:W-:Y:S02]  /*fd510*/  LOP3.LUT R11, R50, 0xffff, RZ, 0xc0, !PT ;  /* 0x0000ffff320b7812 */ /* 0x000fe400078ec0ff */
[----:B------:R-:W-:Y:S02]  /*fd520*/  SHF.R.U32.HI R19, RZ, 0x8, R14 ;  /* 0x00000008ff137819 */ /* 0x000fe4000001160e */
[----:B------:R-:W-:Y:S02]  /*fd530*/  PRMT R48, R14, 0x3340, R10 ;  /* 0x000033400e307816 */ /* 0x000fe4000000000a */
[----:B------:R-:W-:Y:S02]  /*fd540*/  SHF.R.U32.HI R14, RZ, 0x8, R8 ;  /* 0x00000008ff0e7819 */ /* 0x000fe40000011608 */
[----:B------:R-:W-:Y:S02]  /*fd550*/  PRMT R47, R15, 0x3340, R11 ;  /* 0x000033400f2f7816 */ /* 0x000fe4000000000b */
[----:B------:R-:W-:-:S02]  /*fd560*/  SHF.R.U32.HI R15, RZ, 0x8, R12 ;  /* 0x00000008ff0f7819 */ /* 0x000fc4000001160c */
[----:B------:R-:W-:Y:S02]  /*fd570*/  SHF.R.U32.HI R16, RZ, 0x8, R11 ;  /* 0x00000008ff107819 */ /* 0x000fe4000001160b */
[----:B------:R-:W-:Y:S02]  /*fd580*/  SHF.R.U32.HI R17, RZ, 0x8, R10 ;  /* 0x00000008ff117819 */ /* 0x000fe4000001160a */
[----:B------:R-:W-:Y:S02]  /*fd590*/  PRMT R51, R12, 0x3340, R8 ;  /* 0x000033400c337816 */ /* 0x000fe40000000008 */
[----:B------:R-:W-:Y:S02]  /*fd5a0*/  SHF.R.U32.HI R11, RZ, 0x8, R13 ;  /* 0x00000008ff0b7819 */ /* 0x000fe4000001160d */
[--C-:B------:R-:W-:Y:S02]  /*fd5b0*/  SHF.R.U32.HI R8, RZ, 0x8, R9.reuse ;  /* 0x00000008ff087819 */ /* 0x100fe40000011609 */
[----:B------:R-:W-:-:S02]  /*fd5c0*/  PRMT R50, R13, 0x3340, R9 ;  /* 0x000033400d327816 */ /* 0x000fc40000000009 */
[----:B------:R-:W-:Y:S02]  /*fd5d0*/  LOP3.LUT R15, R15, 0xffff, RZ, 0xc0, !PT ;  /* 0x0000ffff0f0f7812 */ /* 0x000fe400078ec0ff */
[----:B------:R-:W-:Y:S02]  /*fd5e0*/  LOP3.LUT R14, R14, 0xffff, RZ, 0xc0, !PT ;  /* 0x0000ffff0e0e7812 */ /* 0x000fe400078ec0ff */
[----:B------:R-:W-:Y:S02]  /*fd5f0*/  LOP3.LUT R13, R18, 0xffff, RZ, 0xc0, !PT ;  /* 0x0000ffff120d7812 */ /* 0x000fe400078ec0ff */
[----:B------:R-:W-:Y:S02]  /*fd600*/  LOP3.LUT R12, R16, 0xffff, RZ, 0xc0, !PT ;  /* 0x0000ffff100c7812 */ /* 0x000fe400078ec0ff */
[----:B------:R-:W-:Y:S02]  /*fd610*/  LOP3.LUT R10, R19, 0xffff, RZ, 0xc0, !PT ;  /* 0x0000ffff130a7812 */ /* 0x000fe400078ec0ff */
[----:B------:R-:W-:-:S02]  /*fd620*/  LOP3.LUT R9, R17, 0xffff, RZ, 0xc0, !PT ;  /* 0x0000ffff11097812 */ /* 0x000fc400078ec0ff */
[----:B------:R-:W-:Y:S02]  /*fd630*/  LOP3.LUT R11, R11, 0xffff, RZ, 0xc0, !PT ;  /* 0x0000ffff0b0b7812 */ /* 0x000fe400078ec0ff */
[----:B------:R-:W-:Y:S02]  /*fd640*/  LOP3.LUT R8, R8, 0xffff, RZ, 0xc0, !PT ;  /* 0x0000ffff08087812 */ /* 0x000fe400078ec0ff */
[----:B------:R-:W-:Y:S01]  /*fd650*/  PRMT R43, R15, 0x3340, R14 ;  /* 0x000033400f2b7816 */ /* 0x000fe2000000000e */
[----:B------:R-:W-:Y:S01]  /*fd660*/  STL [R1+0x47fc], R47 ;  /* 0x0047fc2f01007387 */ /* 0x000fe20000100800 */
[----:B------:R-:W-:-:S03]  /*fd670*/  PRMT R46, R13, 0x3340, R12 ;  /* 0x000033400d2e7816 */ /* 0x000fc6000000000c */
[----:B------:R-:W-:Y:S01]  /*fd680*/  STL [R1+0x4800], R48 ;  /* 0x0048003001007387 */ /* 0x000fe20000100800 */
[----:B------:R-:W-:-:S03]  /*fd690*/  PRMT R21, R10, 0x3340, R9 ;  /* 0x000033400a157816 */ /* 0x000fc60000000009 */
[----:B------:R-:W-:Y:S01]  /*fd6a0*/  STL [R1+0x4804], R51 ;  /* 0x0048043301007387 */ /* 0x000fe20000100800 */
[----:B------:R-:W-:-:S03]  /*fd6b0*/  PRMT R22, R11, 0x3340, R8 ;  /* 0x000033400b167816 */ /* 0x000fc60000000008 */
[----:B------:R-:W-:Y:S04]  /*fd6c0*/  STL [R1+0x4808], R50 ;  /* 0x0048083201007387 */ /* 0x000fe80000100800 */
[----:B------:R-:W-:Y:S04]  /*fd6d0*/  STL [R1+0x480c], R43 ;  /* 0x00480c2b01007387 */ /* 0x000fe80000100800 */
[----:B------:R-:W-:Y:S04]  /*fd6e0*/  STL [R1+0x4810], R46 ;  /* 0x0048102e01007387 */ /* 0x000fe80000100800 */
[----:B------:R-:W-:Y:S04]  /*fd6f0*/  STL [R1+0x4814], R21 ;  /* 0x0048141501007387 */ /* 0x000fe80000100800 */
[----:B------:R-:W-:Y:S04]  /*fd700*/  STL [R1+0x4818], R22 ;  /* 0x0048181601007387 */ /* 0x000fe80000100800 */
[----:B------:R-:W2:Y:S04]  /*fd710*/  LDL.LU R38, [R1+0x2bdc] ;  /* 0x002bdc0001267983 */ /* 0x000ea80000300800 */
[----:B------:R-:W2:Y:S01]  /*fd720*/  LDL.LU R36, [R1+0x2bd8] ;  /* 0x002bd80001247983 */ /* 0x000ea20000300800 */
[----:B------:R-:W-:-:S02]  /*fd730*/  LOP3.LUT R8, R6, 0xffff, RZ, 0xc0, !PT ;  /* 0x0000ffff06087812 */ /* 0x000fc400078ec0ff */
[----:B------:R-:W-:Y:S01]  /*fd740*/  LOP3.LUT R9, R7, 0xffff, RZ, 0xc0, !PT ;  /* 0x0000ffff07097812 */ /* 0x000fe200078ec0ff */
[----:B------:R-:W2:Y:S04]  /*fd750*/  LDL.LU R44, [R1+0x2b24] ;  /* 0x002b2400012c7983 */ /* 0x000ea80000300800 */
[----:B------:R-:W2:Y:S04]  /*fd760*/  LDL.LU R42, [R1+0x2b20] ;  /* 0x002b2000012a7983 */ /* 0x000ea80000300800 */
[----:B------:R-:W2:Y:S01]  /*fd770*/  LDL.LU R40, [R1+0x2a54] ;  /* 0x002a540001287983 */ /* 0x000ea20000300800 */
[----:B------:R-:W-:-:S02]  /*fd780*/  LOP3.LUT R14, R60, 0xffff, RZ, 0xc0, !PT ;  /* 0x0000ffff3c0e7812 */ /* 0x000fc400078ec0ff */
[----:B------:R-:W-:Y:S02]  /*fd790*/  LOP3.LUT R15, R61, 0xffff, RZ, 0xc0, !PT ;  /* 0x0000ffff3d0f7812 */ /* 0x000fe400078ec0ff */
[----:B------:R-:W-:Y:S01]  /*fd7a0*/  SHF.R.U32.HI R16, RZ, 0x8, R9 ;  /* 0x00000008ff107819 */ /* 0x000fe20000011609 */
[----:B------:R-:W2:Y:S01]  /*fd7b0*/  LDL.LU R37, [R1+0x2a50] ;  /* 0x002a500001257983 */ /* 0x000ea20000300800 */
[----:B------:R-:W-:Y:S02]  /*fd7c0*/  SHF.R.U32.HI R20, RZ, 0x8, R14 ;  /* 0x00000008ff147819 */ /* 0x000fe4000001160e */
[----:B------:R-:W-:Y:S02]  /*fd7d0*/  SHF.R.U32.HI R17, RZ, 0x8, R15 ;  /* 0x00000008ff117819 */ /* 0x000fe4000001160f */
[----:B---3--:R-:W-:Y:S02]  /*fd7e0*/  LOP3.LUT R12, R53, 0xffff, RZ, 0xc0, !PT ;  /* 0x0000ffff350c7812 */ /* 0x008fe400078ec0ff */
[----:B----4-:R-:W-:-:S02]  /*fd7f0*/  LOP3.LUT R11, R52, 0xffff, RZ, 0xc0, !PT ;  /* 0x0000ffff340b7812 */ /* 0x010fc400078ec0ff */
[----:B-----5:R-:W-:Y:S02]  /*fd800*/  LOP3.LUT R10, R49, 0xffff, RZ, 0xc0, !PT ;  /* 0x0000ffff310a7812 */ /* 0x020fe400078ec0ff */
[----:B--2---:R-:W-:Y:S02]  /*fd810*/  LOP3.LUT R13, R54, 0xffff, RZ, 0xc0, !PT ;  /* 0x0000ffff360d7812 */ /* 0x004fe400078ec0ff */
[--C-:B------:R-:W-:Y:S02]  /*fd820*/  PRMT R49, R12, 0x3340, R8.reuse ;  /* 0x000033400c317816 */ /* 0x100fe40000000008 */
[----:B------:R-:W-:Y:S02]  /*fd830*/  SHF.R.U32.HI R8, RZ, 0x8, R8 ;  /* 0x00000008ff087819 */ /* 0x000fe40000011608 */
[----:B------:R-:W-:Y:S02]  /*fd840*/  PRMT R53, R14, 0x3340, R10 ;  /* 0x000033400e357816 */ /* 0x000fe4000000000a */
[----:B------:R-:W-:-:S02]  /*fd850*/  SHF.R.U32.HI R14, RZ, 0x8, R12 ;  /* 0x00000008ff0e7819 */ /* 0x000fc4000001160c */
[--C-:B------:R-:W-:Y:S02]  /*fd860*/  SHF.R.U32.HI R18, RZ, 0x8, R11.reuse ;  /* 0x00000008ff127819 */ /* 0x100fe4000001160b */
[----:B------:R-:W-:Y:S02]  /*fd870*/  PRMT R60, R15, 0x3340, R11 ;  /* 0x000033400f3c7816 */ /* 0x000fe4000000000b */
[----:B------:R-:W-:Y:S02]  /*fd880*/  SHF.R.U32.HI R19, RZ, 0x8, R10 ;  /* 0x00000008ff137819 */ /* 0x000fe4000001160a */
[----:B------:R-:W-:Y:S02]  /*fd890*/  SHF.R.U32.HI R11, RZ, 0x8, R13 ;  /* 0x00000008ff0b7819 */ /* 0x000fe4000001160d */
[----:B------:R-:W-:Y:S02]  /*fd8a0*/  PRMT R45, R13, 0x3340, R9 ;  /* 0x000033400d2d7816 */ /* 0x000fe40000000009 */
[----:B------:R-:W-:-:S02]  /*fd8b0*/  LOP3.LUT R14, R14, 0xffff, RZ, 0xc0, !PT ;  /* 0x0000ffff0e0e7812 */ /* 0x000fc400078ec0ff */
[----:B------:R-:W-:Y:S02]  /*fd8c0*/  LOP3.LUT R13, R8, 0xffff, RZ, 0xc0, !PT ;  /* 0x0000ffff080d7812 */ /* 0x000fe400078ec0ff */
[----:B------:R-:W-:Y:S02]  /*fd8d0*/  LOP3.LUT R15, R17, 0xffff, RZ, 0xc0, !PT ;  /* 0x0000ffff110f7812 */ /* 0x000fe400078ec0ff */
[----:B------:R-:W-:Y:S02]  /*fd8e0*/  LOP3.LUT R12, R18, 0xffff, RZ, 0xc0, !PT ;  /* 0x0000ffff120c7812 */ /* 0x000fe400078ec0ff */
[----:B------:R-:W-:Y:S02]  /*fd8f0*/  LOP3.LUT R10, R20, 0xffff, RZ, 0xc0, !PT ;  /* 0x0000ffff140a7812 */ /* 0x000fe400078ec0ff */
[----:B------:R-:W-:Y:S02]  /*fd900*/  LOP3.LUT R9, R19, 0xffff, RZ, 0xc0, !PT ;  /* 0x0000ffff13097812 */ /* 0x000fe400078ec0ff */
[----:B------:R-:W-:-:S02]  /*fd910*/  LOP3.LUT R11, R11, 0xffff, RZ, 0xc0, !PT ;  /* 0x0000ffff0b0b7812 */ /* 0x000fc400078ec0ff */
        /* <DEDUP_REMOVED lines=14> */
[----:B------:R-:W3:Y:S04]  /*fda00*/  LDL.LU R28, [R1+0x2bf4] ;  /* 0x002bf400011c7983 */ /* 0x000ee80000300800 */
[----:B------:R-:W4:Y:S01]  /*fda10*/  LDL.LU R7, [R1+0x2bf0] ;  /* 0x002bf00001077983 */ /* 0x000f220000300800 */
[----:B------:R-:W-:-:S03]  /*fda20*/  LOP3.LUT R14, R36, 0xffff, RZ, 0xc0, !PT ;  /* 0x0000ffff240e7812 */ /* 0x000fc600078ec0ff */
[----:B------:R-:W5:Y:S01]  /*fda30*/  LDL.LU R6, [R1+0x2b3c] ;  /* 0x002b3c0001067983 */ /* 0x000f620000300800 */
[----:B------:R-:W-:-:S03]  /*fda40*/  LOP3.LUT R9, R5, 0xffff, RZ, 0xc0, !PT ;  /* 0x0000ffff05097812 */ /* 0x000fc600078ec0ff */
[----:B------:R-:W5:Y:S01]  /*fda50*/  LDL.LU R36, [R1+0x2a70] ;  /* 0x002a700001247983 */ /* 0x000f620000300800 */
[----:B------:R-:W-:-:S03]  /*fda60*/  LOP3.LUT R8, R4, 0xffff, RZ, 0xc0, !PT ;  /* 0x0000ffff04087812 */ /* 0x000fc600078ec0ff */
[----:B------:R-:W5:Y:S04]  /*fda70*/  LDL.LU R5, [R1+0x2a6c] ;  /* 0x002a6c0001057983 */ /* 0x000f680000300800 */
[----:B------:R-:W5:Y:S01]  /*fda80*/  LDL.LU R4, [R1+0x2a68] ;  /* 0x002a680001047983 */ /* 0x000f620000300800 */
[----:B------:R-:W-:Y:S02]  /*fda90*/  LOP3.LUT R15, R38, 0xffff, RZ, 0xc0, !PT ;  /* 0x0000ffff260f7812 */ /* 0x000fe400078ec0ff */
[----:B------:R-:W-:Y:S02]  /*fdaa0*/  LOP3.LUT R11, R40, 0xffff, RZ, 0xc0, !PT ;  /* 0x0000ffff280b7812 */ /* 0x000fe400078ec0ff */
[----:B------:R-:W-:Y:S02]  /*fdab0*/  LOP3.LUT R13, R44, 0xffff, RZ, 0xc0, !PT ;  /* 0x0000ffff2c0d7812 */ /* 0x000fe400078ec0ff */
[----:B------:R-:W-:-:S02]  /*fdac0*/  LOP3.LUT R12, R42, 0xffff, RZ, 0xc0, !PT ;  /* 0x0000ffff2a0c7812 */ /* 0x000fc400078ec0ff */
[----:B------:R-:W-:Y:S02]  /*fdad0*/  LOP3.LUT R10, R37, 0xffff, RZ, 0xc0, !PT ;  /* 0x0000ffff250a7812 */ /* 0x000fe400078ec0ff */
[----:B------:R-:W-:Y:S02]  /*fdae0*/  SHF.R.U32.HI R19, RZ, 0x8, R15 ;  /* 0x00000008ff137819 */ /* 0x000fe4000001160f */
[--C-:B------:R-:W-:Y:S02]  /*fdaf0*/  PRMT R42, R15, 0x3340, R11.reuse ;  /* 0x000033400f2a7816 */ /* 0x100fe4000000000b */
[----:B------:R-:W-:Y:S02]  /*fdb00*/  SHF.R.U32.HI R16, RZ, 0x8, R11 ;  /* 0x00000008ff107819 */ /* 0x000fe4000001160b */
[----:B------:R-:W-:Y:S02]  /*fdb10*/  SHF.R.U32.HI R18, RZ, 0x8, R14 ;  /* 0x00000008ff127819 */ /* 0x000fe4000001160e */
[----:B------:R-:W-:-:S02]  /*fdb20*/  PRMT R40, R14, 0x3340, R10 ;  /* 0x000033400e287816 */ /* 0x000fc4000000000a */
[----:B------:R-:W-:Y:S02]  /*fdb30*/  SHF.R.U32.HI R11, RZ, 0x8, R10 ;  /* 0x00000008ff0b7819 */ /* 0x000fe4000001160a */
[----:B------:R-:W-:Y:S02]  /*fdb40*/  SHF.R.U32.HI R17, RZ, 0x8, R13 ;  /* 0x00000008ff117819 */ /* 0x000fe4000001160d */
[--C-:B------:R-:W-:Y:S02]  /*fdb50*/  PRMT R38, R13, 0x3340, R9.reuse ;  /* 0x000033400d267816 */ /* 0x100fe40000000009 */
[----:B------:R-:W-:Y:S02]  /*fdb60*/  SHF.R.U32.HI R10, RZ, 0x8, R9 ;  /* 0x00000008ff0a7819 */ /* 0x000fe40000011609 */
[----:B------:R-:W-:Y:S02]  /*fdb70*/  PRMT R37, R12, 0x3340, R8 ;  /* 0x000033400c257816 */ /* 0x000fe40000000008 */
[----:B------:R-:W-:-:S02]  /*fdb80*/  SHF.R.U32.HI R9, RZ, 0x8, R12 ;  /* 0x00000008ff097819 */ /* 0x000fc4000001160c */
[----:B------:R-:W-:Y:S02]  /*fdb90*/  SHF.R.U32.HI R8, RZ, 0x8, R8 ;  /* 0x00000008ff087819 */ /* 0x000fe40000011608 */
[----:B------:R-:W-:Y:S02]  /*fdba0*/  LOP3.LUT R15, R19, 0xffff, RZ, 0xc0, !PT ;  /* 0x0000ffff130f7812 */ /* 0x000fe400078ec0ff */
[----:B------:R-:W-:Y:S02]  /*fdbb0*/  LOP3.LUT R14, R16, 0xffff, RZ, 0xc0, !PT ;  /* 0x0000ffff100e7812 */ /* 0x000fe400078ec0ff */
[----:B------:R-:W-:Y:S02]  /*fdbc0*/  LOP3.LUT R13, R18, 0xffff, RZ, 0xc0, !PT ;  /* 0x0000ffff120d7812 */ /* 0x000fe400078ec0ff */
[----:B------:R-:W-:Y:S02]  /*fdbd0*/  LOP3.LUT R12, R11, 0xffff, RZ, 0xc0, !PT ;  /* 0x0000ffff0b0c7812 */ /* 0x000fe400078ec0ff */
[----:B------:R-:W-:-:S02]  /*fdbe0*/  LOP3.LUT R11, R17, 0xffff, RZ, 0xc0, !PT ;  /* 0x0000ffff110b7812 */ /* 0x000fc400078ec0ff */
[----:B------:R-:W-:Y:S02]  /*fdbf0*/  LOP3.LUT R10, R10, 0xffff, RZ, 0xc0, !PT ;  /* 0x0000ffff0a0a7812 */ /* 0x000fe400078ec0ff */
        /* <DEDUP_REMOVED lines=13> */
[----:B------:R-:W-:Y:S01]  /*fdcd0*/  STL [R1+0x4858], R59 ;  /* 0x0048583b01007387 */ /* 0x000fe20000100800 */
[----:B------:R-:W-:-:S03]  /*fdce0*/  LOP3.LUT R8, R3, 0xffff, RZ, 0xc0, !PT ;  /* 0x0000ffff03087812 */ /* 0x000fc600078ec0ff */
[----:B------:R-:W5:Y:S04]  /*fdcf0*/  LDL.LU R31, [R1+0x2c10] ;  /* 0x002c1000011f7983 */ /* 0x000f680000300800 */
[----:B------:R-:W5:Y:S01]  /*fdd00*/  LDL.LU R29, [R1+0x2c0c] ;  /* 0x002c0c00011d7983 */ /* 0x000f620000300800 */
[----:B--2---:R-:W-:Y:S02]  /*fdd10*/  LOP3.LUT R15, R30, 0xffff, RZ, 0xc0, !PT ;  /* 0x0000ffff1e0f7812 */ /* 0x004fe400078ec0ff */
[----:B---3--:R-:W-:Y:S02]  /*fdd20*/  LOP3.LUT R14, R28, 0xffff, RZ, 0xc0, !PT ;  /* 0x0000ffff1c0e7812 */ /* 0x008fe400078ec0ff */
[----:B----4-:R-:W-:Y:S01]  /*fdd30*/  LOP3.LUT R13, R7, 0xffff, RZ, 0xc0, !PT ;  /* 0x0000ffff070d7812 */ /* 0x010fe200078ec0ff */
[----:B------:R-:W2:Y:S01]  /*fdd40*/  LDL.LU R30, [R1+0x2b58] ;  /* 0x002b5800011e7983 */ /* 0x000ea20000300800 */
[----:B-----5:R-:W-:-:S02]  /*fdd50*/  LOP3.LUT R11, R36, 0xffff, RZ, 0xc0, !PT ;  /* 0x0000ffff240b7812 */ /* 0x020fc400078ec0ff */
[----:B------:R-:W-:Y:S02]  /*fdd60*/  LOP3.LUT R10, R5, 0xffff, RZ, 0xc0, !PT ;  /* 0x0000ffff050a7812 */ /* 0x000fe400078ec0ff */
[----:B------:R-:W-:Y:S02]  /*fdd70*/  LOP3.LUT R9, R4, 0xffff, RZ, 0xc0, !PT ;  /* 0x0000ffff04097812 */ /* 0x000fe400078ec0ff */
[----:B------:R-:W-:Y:S02]  /*fdd80*/  LOP3.LUT R12, R6, 0xffff, RZ, 0xc0, !PT ;  /* 0x0000ffff060c7812 */ /* 0x000fe400078ec0ff */
[----:B------:R-:W-:Y:S02]  /*fdd90*/  SHF.R.U32.HI R18, RZ, 0x8, R15 ;  /* 0x00000008ff127819 */ /* 0x000fe4000001160f */
[----:B------:R-:W-:Y:S02]  /*fdda0*/  PRMT R5, R15, 0x3340, R11 ;  /* 0x000033400f057816 */ /* 0x000fe4000000000b */
[----:B------:R-:W-:-:S02]  /*fddb0*/  SHF.R.U32.HI R15, RZ, 0x8, R14 ;  /* 0x00000008ff0f7819 */ /* 0x000fc4000001160e */
[--C-:B------:R-:W-:Y:S02]  /*fddc0*/  PRMT R36, R14, 0x3340, R10.reuse ;  /* 0x000033400e247816 */ /* 0x100fe4000000000a */
[----:B------:R-:W-:Y:S02]  /*fddd0*/  SHF.R.U32.HI R14, RZ, 0x8, R10 ;  /* 0x00000008ff0e7819 */ /* 0x000fe4000001160a */
[----:B------:R-:W-:Y:S02]  /*fdde0*/  PRMT R7, R13, 0x3340, R9 ;  /* 0x000033400d077816 */ /* 0x000fe40000000009 */
[----:B------:R-:W-:Y:S02]  /*fddf0*/  SHF.R.U32.HI R17, RZ, 0x8, R11 ;  /* 0x00000008ff117819 */ /* 0x000fe4000001160b */
[----:B------:R-:W-:Y:S02]  /*fde00*/  SHF.R.U32.HI R16, RZ, 0x8, R13 ;  /* 0x00000008ff107819 */ /* 0x000fe4000001160d */
[----:B------:R-:W-:Y:S01]  /*fde10*/  SHF.R.U32.HI R9, RZ, 0x8, R9 ;  /* 0x00000008ff097819 */ /* 0x000fe20000011609 */
[----:B------:R-:W3:Y:S01]  /*fde20*/  LDL.LU R28, [R1+0x2b54] ;  /* 0x002b5400011c7983 */ /* 0x000ee20000300800 */
[----:B------:R-:W-:-:S02]  /*fde30*/  SHF.R.U32.HI R11, RZ, 0x8, R12 ;  /* 0x00000008ff0b7819 */ /* 0x000fc4000001160c */
[--C-:B------:R-:W-:Y:S01]  /*fde40*/  SHF.R.U32.HI R10, RZ, 0x8, R8.reuse ;  /* 0x00000008ff0a7819 */ /* 0x100fe20000011608 */
[----:B------:R-:W4:Y:S04]  /*fde50*/  LDL.LU R3, [R1+0x2a84] ;  /* 0x002a840001037983 */ /* 0x000f280000300800 */
[----:B------:R-:W5:Y:S01]  /*fde60*/  LDL.LU R4, [R1+0x2a80] ;  /* 0x002a800001047983 */ /* 0x000f620000300800 */
[----:B------:R-:W-:Y:S02]  /*fde70*/  PRMT R6, R12, 0x3340, R8 ;  /* 0x000033400c067816 */ /* 0x000fe40000000008 */
[----:B------:R-:W-:Y:S02]  /*fde80*/  LOP3.LUT R15, R15, 0xffff, RZ, 0xc0, !PT ;  /* 0x0000ffff0f0f7812 */ /* 0x000fe400078ec0ff */
[----:B------:R-:W-:-:S02]  /*fde90*/  LOP3.LUT R14, R14, 0xffff, RZ, 0xc0, !PT ;  /* 0x0000ffff0e0e7812 */ /* 0x000fc400078ec0ff */
[----:B------:R-:W-:Y:S02]  /*fdea0*/  LOP3.LUT R13, R16, 0xffff, RZ, 0xc0, !PT ;  /* 0x0000ffff100d7812 */ /* 0x000fe400078ec0ff */
[----:B------:R-:W-:Y:S02]  /*fdeb0*/  LOP3.LUT R12, R9, 0xffff, RZ, 0xc0, !PT ;  /* 0x0000ffff090c7812 */ /* 0x000fe400078ec0ff */
[----:B------:R-:W-:Y:S02]  /*fdec0*/  LOP3.LUT R11, R11, 0xffff, RZ, 0xc0, !PT ;  /* 0x0000ffff0b0b7812 */ /* 0x000fe400078ec0ff */
[----:B------:R-:W-:Y:S02]  /*fded0*/  LOP3.LUT R10, R10, 0xffff, RZ, 0xc0, !PT ;  /* 0x0000ffff0a0a7812 */ /* 0x000fe400078ec0ff */
[----:B------:R-:W-:Y:S02]  /*fdee0*/  LOP3.LUT R9, R18, 0xffff, RZ, 0xc0, !PT ;  /* 0x0000ffff12097812 */ /* 0x000fe400078ec0ff */
[----:B------:R-:W-:-:S02]  /*fdef0*/  LOP3.LUT R8, R17, 0xffff, RZ, 0xc0, !PT ;  /* 0x0000ffff11087812 */ /* 0x000fc400078ec0ff */
        /* <DEDUP_REMOVED lines=20> */
[----:B------:R-:W-:-:S02]  /*fe040*/  LOP3.LUT R15, R31, 0xffff, RZ, 0xc0, !PT ;  /* 0x0000ffff1f0f7812 */ /* 0x000fc400078ec0ff */
[----:B------:R-:W-:Y:S02]  /*fe050*/  LOP3.LUT R9, R2, 0xffff, RZ, 0xc0, !PT ;  /* 0x0000ffff02097812 */ /* 0x000fe400078ec0ff */
[----:B------:R-:W-:Y:S02]  /*fe060*/  LOP3.LUT R14, R29, 0xffff, RZ, 0xc0, !PT ;  /* 0x0000ffff1d0e7812 */ /* 0x000fe400078ec0ff */
[----:B------:R-:W-:Y:S02]  /*fe070*/  LOP3.LUT R8, R0, 0xffff, RZ, 0xc0, !PT ;  /* 0x0000ffff00087812 */ /* 0x000fe400078ec0ff */
[----:B------:R-:W-:Y:S02]  /*fe080*/  SHF.R.U32.HI R17, RZ, 0x8, R15 ;  /* 0x00000008ff117819 */ /* 0x000fe4000001160f */
[----:B--2---:R-:W-:Y:S02]  /*fe090*/  LOP3.LUT R13, R30, 0xffff, RZ, 0xc0, !PT ;  /* 0x0000ffff1e0d7812 */ /* 0x004fe400078ec0ff */
[----:B---3--:R-:W-:-:S02]  /*fe0a0*/  LOP3.LUT R12, R28, 0xffff, RZ, 0xc0, !PT ;  /* 0x0000ffff1c0c7812 */ /* 0x008fc400078ec0ff */
[----:B----4-:R-:W-:Y:S02]  /*fe0b0*/  LOP3.LUT R11, R3, 0xffff, RZ, 0xc0, !PT ;  /* 0x0000ffff030b7812 */ /* 0x010fe400078ec0ff */
[----:B-----5:R-:W-:Y:S02]  /*fe0c0*/  LOP3.LUT R10, R4, 0xffff, RZ, 0xc0, !PT ;  /* 0x0000ffff040a7812 */ /* 0x020fe400078ec0ff */
[--C-:B------:R-:W-:Y:S02]  /*fe0d0*/  PRMT R3, R13, 0x3340, R9.reuse ;  /* 0x000033400d037816 */ /* 0x100fe40000000009 */
[----:B------:R-:W-:Y:S02]  /*fe0e0*/  SHF.R.U32.HI R9, RZ, 0x8, R9 ;  /* 0x00000008ff097819 */ /* 0x000fe40000011609 */
[--C-:B------:R-:W-:Y:S02]  /*fe0f0*/  PRMT R0, R15, 0x3340, R11.reuse ;  /* 0x000033400f007816 */ /* 0x100fe4000000000b */
[----:B------:R-:W-:-:S02]  /*fe100*/  SHF.R.U32.HI R18, RZ, 0x8, R11 ;  /* 0x00000008ff127819 */ /* 0x000fc4000001160b */
[----:B------:R-:W-:Y:S02]  /*fe110*/  PRMT R4, R14, 0x3340, R10 ;  /* 0x000033400e047816 */ /* 0x000fe4000000000a */
[----:B------:R-:W-:Y:S02]  /*fe120*/  SHF.R.U32.HI R15, RZ, 0x8, R13 ;  /* 0x00000008ff0f7819 */ /* 0x000fe4000001160d */
[----:B------:R-:W-:Y:S02]  /*fe130*/  SHF.R.U32.HI R11, RZ, 0x8, R14 ;  /* 0x00000008ff0b7819 */ /* 0x000fe4000001160e */
        /* <DEDUP_REMOVED lines=12> */
[----:B------:R0:W-:Y:S01]  /*fe200*/  STL [R1+0x487c], R0 ;  /* 0x00487c0001007387 */ /* 0x0001e20000100800 */
[----:B------:R-:W-:Y:S02]  /*fe210*/  PRMT R31, R14, 0x3340, R13 ;  /* 0x000033400e1f7816 */ /* 0x000fe4000000000d */
[----:B------:R-:W-:Y:S02]  /*fe220*/  LOP3.LUT R15, R27, 0xffff, RZ, 0xc0, !PT ;  /* 0x0000ffff1b0f7812 */ /* 0x000fe400078ec0ff */
[----:B------:R-:W-:Y:S01]  /*fe230*/  LOP3.LUT R14, R26, 0xffff, RZ, 0xc0, !PT ;  /* 0x0000ffff1a0e7812 */ /* 0x000fe200078ec0ff */
[----:B------:R-:W2:Y:S01]  /*fe240*/  LDL.LU R27, [R1+0x2c44] ;  /* 0x002c4400011b7983 */ /* 0x000ea20000300800 */
[----:B------:R-:W-:-:S03]  /*fe250*/  LOP3.LUT R13, R25, 0xffff, RZ, 0xc0, !PT ;  /* 0x0000ffff190d7812 */ /* 0x000fc600078ec0ff */
[----:B------:R-:W3:Y:S01]  /*fe260*/  LDL.LU R26, [R1+0x2c40] ;  /* 0x002c4000011a7983 */ /* 0x000ee20000300800 */
[----:B------:R-:W-:Y:S02]  /*fe270*/  PRMT R28, R11, 0x3340, R8 ;  /* 0x000033400b1c7816 */ /* 0x000fe40000000008 */
[----:B------:R-:W-:Y:S01]  /*fe280*/  LOP3.LUT R12, R24, 0xffff, RZ, 0xc0, !PT ;  /* 0x0000ffff180c7812 */ /* 0x000fe200078ec0ff */
[----:B------:R-:W4:Y:S01]  /*fe290*/  LDL.LU R25, [R1+0x2b8c] ;  /* 0x002b8c0001197983 */ /* 0x000f220000300800 */
[----:B------:R-:W-:-:S03]  /*fe2a0*/  LOP3.LUT R11, R35, 0xffff, RZ, 0xc0, !PT ;  /* 0x0000ffff230b7812 */ /* 0x000fc600078ec0ff */
[----:B------:R-:W5:Y:S01]  /*fe2b0*/  LDL.LU R24, [R1+0x2b88] ;  /* 0x002b880001187983 */ /* 0x000f620000300800 */
[----:B------:R-:W-:-:S03]  /*fe2c0*/  LOP3.LUT R10, R16, 0xffff, RZ, 0xc0, !PT ;  /* 0x0000ffff100a7812 */ /* 0x000fc600078ec0ff */
[----:B------:R-:W5:Y:S01]  /*fe2d0*/  LDL.LU R35, [R1+0x2ab8] ;  /* 0x002ab80001237983 */ /* 0x000f620000300800 */
[----:B------:R-:W-:Y:S02]  /*fe2e0*/  PRMT R29, R10, 0x3340, R9 ;  /* 0x000033400a1d7816 */ /* 0x000fe40000000009 */
[----:B------:R-:W-:Y:S02]  /*fe2f0*/  LOP3.LUT R10, R34, 0xffff, RZ, 0xc0, !PT ;  /* 0x0000ffff220a7812 */ /* 0x000fe400078ec0ff */
[----:B------:R-:W5:Y:S01]  /*fe300*/  LDL.LU R34, [R1+0x2ab4] ;  /* 0x002ab40001227983 */ /* 0x000f620000300800 */
[----:B------:R-:W-:-:S03]  /*fe310*/  LOP3.LUT R9, R33, 0xffff, RZ, 0xc0, !PT ;  /* 0x0000ffff21097812 */ /* 0x000fc600078ec0ff */
[----:B------:R-:W5:Y:S01]  /*fe320*/  LDL.LU R33, [R1+0x64] ;  /* 0x0000640001217983 */ /* 0x000f620000300800 */
[----:B------:R-:W-:-:S03]  /*fe330*/  LOP3.LUT R8, R32, 0xffff, RZ, 0xc0, !PT ;  /* 0x0000ffff20087812 */ /* 0x000fc600078ec0ff */
[----:B------:R-:W5:Y:S01]  /*fe340*/  LDL.LU R32, [R1+0x60] ;  /* 0x0000600001207983 */ /* 0x000f620000300800 */
[----:B0-----:R-:W-:-:S05]  /*fe350*/  PRMT R0, R15, 0x3340, R11 ;  /* 0x000033400f007816 */ /* 0x001fca000000000b */
[----:B------:R0:W-:Y:S01]  /*fe360*/  STL [R1+0x1440], R0 ;  /* 0x0014400001007387 */ /* 0x0001e20000100800 */
[----:B------:R-:W-:Y:S02]  /*fe370*/  SHF.R.U32.HI R18, RZ, 0x8, R14 ;  /* 0x00000008ff127819 */ /* 0x000fe4000001160e */
[----:B0-----:R-:W-:Y:S02]  /*fe380*/  PRMT R0, R14, 0x3340, R10 ;  /* 0x000033400e007816 */ /* 0x001fe4000000000a */
[----:B------:R-:W-:-:S03]  /*fe390*/  SHF.R.U32.HI R14, RZ, 0x8, R13 ;  /* 0x00000008ff0e7819 */ /* 0x000fc6000001160d */
[----:B------:R0:W-:Y:S01]  /*fe3a0*/  STL [R1+0x143c], R0 ;  /* 0x00143c0001007387 */ /* 0x0001e20000100800 */
[----:B------:R-:W-:Y:S02]  /*fe3b0*/  SHF.R.U32.HI R19, RZ, 0x8, R15 ;  /* 0x00000008ff137819 */ /* 0x000fe4000001160f */
[----:B------:R-:W-:Y:S02]  /*fe3c0*/  SHF.R.U32.HI R15, RZ, 0x8, R12 ;  /* 0x00000008ff0f7819 */ /* 0x000fe4000001160c */
[--C-:B0-----:R-:W-:Y:S02]  /*fe3d0*/  PRMT R0, R13, 0x3340, R9.reuse ;  /* 0x000033400d007816 */ /* 0x101fe40000000009 */
[----:B------:R-:W-:Y:S02]  /*fe3e0*/  SHF.R.U32.HI R13, RZ, 0x8, R9 ;  /* 0x00000008ff0d7819 */ /* 0x000fe40000011609 */
[----:B------:R-:W-:Y:S01]  /*fe3f0*/  LOP3.LUT R14, R14, 0xffff, RZ, 0xc0, !PT ;  /* 0x0000ffff0e0e7812 */ /* 0x000fe200078ec0ff */
[----:B------:R0:W-:Y:S01]  /*fe400*/  STL [R1+0x139c], R0 ;  /* 0x00139c0001007387 */ /* 0x0001e20000100800 */
[----:B------:R-:W-:-:S02]  /*fe410*/  LOP3.LUT R13, R13, 0xffff, RZ, 0xc0, !PT ;  /* 0x0000ffff0d0d7812 */ /* 0x000fc400078ec0ff */
[----:B------:R-:W-:Y:S02]  /*fe420*/  SHF.R.U32.HI R17, RZ, 0x8, R11 ;  /* 0x00000008ff117819 */ /* 0x000fe4000001160b */
[----:B------:R-:W-:Y:S02]  /*fe430*/  SHF.R.U32.HI R16, RZ, 0x8, R10 ;  /* 0x00000008ff107819 */ /* 0x000fe4000001160a */
[----:B------:R-:W-:Y:S02]  /*fe440*/  LOP3.LUT R15, R15, 0xffff, RZ, 0xc0, !PT ;  /* 0x0000ffff0f0f7812 */ /* 0x000fe400078ec0ff */
[--C-:B0-----:R-:W-:Y:S02]  /*fe450*/  PRMT R0, R12, 0x3340, R8.reuse ;  /* 0x000033400c007816 */ /* 0x101fe40000000008 */
        /* <DEDUP_REMOVED lines=9> */
[----:B0-----:R-:W-:-:S05]  /*fe4f0*/  PRMT R0, R14, 0x3340, R13 ;  /* 0x000033400e007816 */ /* 0x001fca000000000d */
[----:B------:R0:W-:Y:S04]  /*fe500*/  STL [R1+0x5e4], R0 ;  /* 0x0005e40001007387 */ /* 0x0001e80000100800 */
[----:B------:R-:W-:Y:S04]  /*fe510*/  STL [R1+0x5cc], R6 ;  /* 0x0005cc0601007387 */ /* 0x000fe80000100800 */
[----:B------:R-:W-:Y:S01]  /*fe520*/  STL [R1+0x1258], R5 ;  /* 0x0012580501007387 */ /* 0x000fe20000100800 */
[----:B0-----:R-:W-:-:S05]  /*fe530*/  PRMT R0, R9, 0x3340, R8 ;  /* 0x0000334009007816 */ /* 0x001fca0000000008 */
[----:B------:R0:W-:Y:S01]  /*fe540*/  STL [R1+0x1254], R0 ;  /* 0x0012540001007387 */ /* 0x0001e20000100800 */
[----:B--2---:R-:W-:Y:S02]  /*fe550*/  LOP3.LUT R15, R27, 0xffff, RZ, 0xc0, !PT ;  /* 0x0000ffff1b0f7812 */ /* 0x004fe400078ec0ff */
[----:B---3--:R-:W-:Y:S01]  /*fe560*/  LOP3.LUT R14, R26, 0xffff, RZ, 0xc0, !PT ;  /* 0x0000ffff1a0e7812 */ /* 0x008fe200078ec0ff */
[----:B------:R-:W2:Y:S04]  /*fe570*/  LDL.LU R27, [R1+0x2c5c] ;  /* 0x002c5c00011b7983 */ /* 0x000ea80000300800 */
[----:B------:R-:W3:Y:S01]  /*fe580*/  LDL.LU R26, [R1+0x2c58] ;  /* 0x002c5800011a7983 */ /* 0x000ee20000300800 */
[----:B----4-:R-:W-:Y:S02]  /*fe590*/  LOP3.LUT R13, R25, 0xffff, RZ, 0xc0, !PT ;  /* 0x0000ffff190d7812 */ /* 0x010fe400078ec0ff */
[----:B-----5:R-:W-:Y:S01]  /*fe5a0*/  LOP3.LUT R12, R24, 0xffff, RZ, 0xc0, !PT ;  /* 0x0000ffff180c7812 */ /* 0x020fe200078ec0ff */
[----:B------:R-:W4:Y:S01]  /*fe5b0*/  LDL.LU R25, [R1+0x2ba4] ;  /* 0x002ba40001197983 */ /* 0x000f220000300800 */
[----:B------:R-:W-:-:S03]  /*fe5c0*/  LOP3.LUT R11, R35, 0xffff, RZ, 0xc0, !PT ;  /* 0x0000ffff230b7812 */ /* 0x000fc600078ec0ff */
[----:B------:R-:W5:Y:S04]  /*fe5d0*/  LDL.LU R24, [R1+0x2ba0] ;  /* 0x002ba00001187983 */ /* 0x000f680000300800 */
[----:B------:R-:W5:Y:S01]  /*fe5e0*/  LDL.LU R35, [R1+0x2ad4] ;  /* 0x002ad40001237983 */ /* 0x000f620000300800 */
[----:B------:R-:W-:-:S03]  /*fe5f0*/  LOP3.LUT R10, R34, 0xffff, RZ, 0xc0, !PT ;  /* 0x0000ffff220a7812 */ /* 0x000fc600078ec0ff */
        /* <DEDUP_REMOVED lines=12> */
[--C-:B------:R-:W-:Y:S02]  /*fe6c0*/  SHF.R.U32.HI R14, RZ, 0x8, R9.reuse ;  /* 0x00000008ff0e7819 */ /* 0x100fe40000011609 */
[----:B0-----:R-:W-:Y:S02]  /*fe6d0*/  PRMT R0, R13, 0x3340, R9 ;  /* 0x000033400d007816 */ /* 0x001fe40000000009 */
        /* <DEDUP_REMOVED lines=54> */
[--C-:B------:R-:W-:Y:S02]  /*fea40*/  SHF.R.U32.HI R8, RZ, 0x8, R9.reuse ;  /* 0x00000008ff087819 */ /* 0x100fe40000011609 */
[----:B0-----:R-:W-:Y:S02]  /*fea50*/  PRMT R0, R13, 0x3340, R9 ;  /* 0x000033400d007816 */ /* 0x001fe40000000009 */
[----:B------:R-:W-:Y:S02]  /*fea60*/  LOP3.LUT R13, R18, 0xffff, RZ, 0xc0, !PT ;  /* 0x0000ffff120d7812 */ /* 0x000fe400078ec0ff */
        /* <DEDUP_REMOVED lines=33> */
[----:B0-----:R-:W-:-:S05]  /*fec80*/  PRMT R0, R14, 0x3340, R10 ;  /* 0x000033400e007816 */ /* 0x001fca000000000a */
[----:B------:R0:W-:Y:S01]  /*fec90*/  STL [R1+0x13f0], R0 ;  /* 0x0013f00001007387 */ /* 0x0001e20000100800 */
[----:B------:R-:W-:Y:S02]  /*feca0*/  SHF.R.U32.HI R14, RZ, 0x8, R12 ;  /* 0x00000008ff0e7819 */ /* 0x000fe4000001160c */
[----:B------:R-:W-:Y:S02]  /*fecb0*/  SHF.R.U32.HI R18, RZ, 0x8, R11 ;  /* 0x00000008ff127819 */ /* 0x000fe4000001160b */
[----:B------:R-:W-:Y:S02]  /*fecc0*/  SHF.R.U32.HI R11, RZ, 0x8, R13 ;  /* 0x00000008ff0b7819 */ /* 0x000fe4000001160d */
[--C-:B0-----:R-:W-:Y:S02]  /*fecd0*/  PRMT R0, R12, 0x3340, R8.reuse ;  /* 0x000033400c007816 */ /* 0x101fe40000000008 */
[----:B------:R-:W-:Y:S02]  /*fece0*/  SHF.R.U32.HI R8, RZ, 0x8, R8 ;  /* 0x00000008ff087819 */ /* 0x000fe40000011608 */
[----:B------:R-:W-:Y:S01]  /*fecf0*/  SHF.R.U32.HI R17, RZ, 0x8, R15 ;  /* 0x00000008ff117819 */ /* 0x000fe2000001160f */
[----:B------:R0:W-:Y:S01]  /*fed00*/  STL [R1+0x13f8], R0 ;  /* 0x0013f80001007387 */ /* 0x0001e20000100800 */
[----:B------:R-:W-:-:S02]  /*fed10*/  LOP3.LUT R14, R14, 0xffff, RZ, 0xc0, !PT ;  /* 0x0000ffff0e0e7812 */ /* 0x000fc400078ec0ff */
[----:B------:R-:W-:Y:S02]  /*fed20*/  SHF.R.U32.HI R19, RZ, 0x8, R10 ;  /* 0x00000008ff137819 */ /* 0x000fe4000001160a */
[--C-:B------:R-:W-:Y:S02]  /*fed30*/  SHF.R.U32.HI R16, RZ, 0x8, R9.reuse ;  /* 0x00000008ff107819 */ /* 0x100fe40000011609 */
[----:B------:R-:W-:Y:S02]  /*fed40*/  LOP3.LUT R15, R17, 0xffff, RZ, 0xc0, !PT ;  /* 0x0000ffff110f7812 */ /* 0x000fe400078ec0ff */
        /* <DEDUP_REMOVED lines=33> */
[----:B------:R0:W-:Y:S02]  /*fef60*/  STL [R1+0x13d8], R0 ;  /* 0x0013d80001007387 */ /* 0x0001e40000100800 */
[----:B0-----:R-:W-:-:S05]  /*fef70*/  PRMT R0, R14, 0x3340, R10 ;  /* 0x000033400e007816 */ /* 0x001fca000000000a */
[----:B------:R0:W-:Y:S01]  /*fef80*/  STL [R1+0x13d4], R0 ;  /* 0x0013d40001007387 */ /* 0x0001e20000100800 */
[----:B------:R-:W-:Y:S02]  /*fef90*/  SHF.R.U32.HI R19, RZ, 0x8, R15 ;  /* 0x00000008ff137819 */ /* 0x000fe4000001160f */
[----:B------:R-:W-:Y:S02]  /*fefa0*/  SHF.R.U32.HI R16, RZ, 0x8, R11 ;  /* 0x00000008ff107819 */ /* 0x000fe4000001160b */
[----:B------:R-:W-:Y:S02]  /*fefb0*/  SHF.R.U32.HI R18, RZ, 0x8, R14 ;  /* 0x00000008ff127819 */ /* 0x000fe4000001160e */
[----:B0-----:R-:W-:Y:S02]  /*fefc0*/  PRMT R0, R13, 0x3340, R9 ;  /* 0x000033400d007816 */ /* 0x001fe40000000009 */
[----:B------:R-:W-:Y:S02]  /*fefd0*/  SHF.R.U32.HI R11, RZ, 0x8, R10 ;  /* 0x00000008ff0b7819 */ /* 0x000fe4000001160a */
[----:B------:R-:W-:Y:S01]  /*fefe0*/  LOP3.LUT R15, R19, 0xffff, RZ, 0xc0, !PT ;  /* 0x0000ffff130f7812 */ /* 0x000fe200078ec0ff */
[----:B------:R0:W-:Y:S01]  /*feff0*/  STL [R1+0x13d0], R0 ;  /* 0x0013d00001007387 */ /* 0x0001e20000100800 */
[----:B------:R-:W-:-:S02]  /*ff000*/  LOP3.LUT R14, R16, 0xffff, RZ, 0xc0, !PT ;  /* 0x0000ffff100e7812 */ /* 0x000fc400078ec0ff */
[----:B------:R-:W-:Y:S02]  /*ff010*/  SHF.R.U32.HI R17, RZ, 0x8, R13 ;  /* 0x00000008ff117819 */ /* 0x000fe4000001160d */
[----:B------:R-:W-:Y:S02]  /*ff020*/  SHF.R.U32.HI R10, RZ, 0x8, R9 ;  /* 0x00000008ff0a7819 */ /* 0x000fe40000011609 */
[----:B------:R-:W-:Y:S02]  /*ff030*/  SHF.R.U32.HI R9, RZ, 0x8, R12 ;  /* 0x00000008ff097819 */ /* 0x000fe4000001160c */
        /* <DEDUP_REMOVED lines=8> */
[----:B------:R-:W-:Y:S02]  /*ff0c0*/  LOP3.LUT R8, R8, 0xffff, RZ, 0xc0, !PT ;  /* 0x0000ffff08087812 */ /* 0x000fe400078ec0ff */
[----:B------:R-:W-:-:S02]  /*ff0d0*/  PRMT R6, R13, 0x3340, R12 ;  /* 0x000033400d067816 */ /* 0x000fc4000000000c */
[----:B0-----:R-:W-:Y:S02]  /*ff0e0*/  PRMT R0, R15, 0x3340, R14 ;  /* 0x000033400f007816 */ /* 0x001fe4000000000e */
[----:B------:R-:W-:-:S03]  /*ff0f0*/  PRMT R5, R11, 0x3340, R10 ;  /* 0x000033400b057816 */ /* 0x000fc6000000000a */
        /* <DEDUP_REMOVED lines=29> */
[----:B0-----:R-:W-:Y:S02]  /*ff2d0*/  PRMT R0, R13, 0x3340, R9 ;  /* 0x000033400d007816 */ /* 0x001fe40000000009 */
[----:B------:R-:W-:Y:S02]  /*ff2e0*/  SHF.R.U32.HI R16, RZ, 0x8, R13 ;  /* 0x00000008ff107819 */ /* 0x000fe4000001160d */
[----:B------:R-:W-:Y:S01]  /*ff2f0*/  SHF.R.U32.HI R9, RZ, 0x8, R9 ;  /* 0x00000008ff097819 */ /* 0x000fe20000011609 */
[----:B------:R0:W-:Y:S01]  /*ff300*/  STL [R1+0x13b8], R0 ;  /* 0x0013b80001007387 */ /* 0x0001e20000100800 */
[----:B------:R-:W-:-:S02]  /*ff310*/  LOP3.LUT R15, R15, 0xffff, RZ, 0xc0, !PT ;  /* 0x0000ffff0f0f7812 */ /* 0x000fc400078ec0ff */
[----:B------:R-:W-:Y:S02]  /*ff320*/  LOP3.LUT R14, R14, 0xffff, RZ, 0xc0, !PT ;  /* 0x0000ffff0e0e7812 */ /* 0x000fe400078ec0ff */
        /* <DEDUP_REMOVED lines=186> */
[--C-:B------:R-:W-:Y:S02]  /*ffed0*/  SHF.R.U32.HI R14, RZ, 0x8, R8.reuse ;  /* 0x00000008ff0e7819 */ /* 0x100fe40000011608 */
[----:B0-----:R-:W-:Y:S02]  /*ffee0*/  PRMT R0, R12, 0x3340, R8 ;  /* 0x000033400c007816 */ /* 0x001fe40000000008 */
[----:B------:R-:W-:Y:S02]  /*ffef0*/  LOP3.LUT R15, R15, 0xffff, RZ, 0xc0, !PT ;  /* 0x0000ffff0f0f7812 */ /* 0x000fe400078ec0ff */
[----:B------:R-:W-:Y:S01]  /*fff00*/  LOP3.LUT R14, R14, 0xffff, RZ, 0xc0, !PT ;  /* 0x0000ffff0e0e7812 */ /* 0x000fe200078ec0ff */
[----:B------:R0:W-:Y:S01]  /*fff10*/  STL [R1+0x1324], R0 ;  /* 0x0013240001007387 */ /* 0x0001e20000100800 */
[----:B------:R-:W-:-:S02]  /*fff20*/  SHF.R.U32.HI R10, RZ, 0x8, R10 ;  /* 0x00000008ff0a7819 */ /* 0x000fc4000001160a */
        /* <DEDUP_REMOVED lines=10> */
[----:B------:R-:W-:Y:S02]  /*fffd0*/  PRMT R6, R12, 0x3340, R11 ;  /* 0x000033400c067816 */ /* 0x000fe4000000000b */
[----:B------:R-:W-:Y:S02]  /*fffe0*/  PRMT R5, R13, 0x3340, R10 ;  /* 0x000033400d057816 */ /* 0x000fe4000000000a */
        /* <DEDUP_REMOVED lines=229> */
[----:B------:R-:W-:Y:S02]  /*100e40*/  LOP3.LUT R15, R15, 0xffff, RZ, 0xc0, !PT ;  /* 0x0000ffff0f0f7812 */ /* 0x000fe400078ec0ff */
[--C-:B0-----:R-:W-:Y:S02]  /*100e50*/  PRMT R0, R12, 0x3340, R8.reuse ;  /* 0x000033400c007816 */ /* 0x101fe40000000008 */
[----:B------:R-:W-:Y:S02]  /*100e60*/  SHF.R.U32.HI R12, RZ, 0x8, R8 ;  /* 0x00000008ff0c7819 */ /* 0x000fe40000011608 */
[----:B------:R-:W-:Y:S02]  /*100e70*/  LOP3.LUT R10, R18, 0xffff, RZ, 0xc0, !PT ;  /* 0x0000ffff120a7812 */ /* 0x000fe400078ec0ff */
[----:B------:R-:W-:Y:S01]  /*100e80*/  LOP3.LUT R9, R17, 0xffff, RZ, 0xc0, !PT ;  /* 0x0000ffff11097812 */ /* 0x000fe200078ec0ff */
[----:B------:R0:W-:Y:S01]  /*100e90*/  STL [R1+0x12b4], R0 ;  /* 0x0012b40001007387 */ /* 0x0001e20000100800 */
[----:B------:R-:W-:-:S02]  /*100ea0*/  LOP3.LUT R12, R12, 0xffff, RZ, 0xc0, !PT ;  /* 0x0000ffff0c0c7812 */ /* 0x000fc400078ec0ff */
        /* <DEDUP_REMOVED lines=259> */
[----:B------:R-:W4:Y:S01]  /*101ee0*/  LDL.LU R35, [R1+0x2cdc] ;  /* 0x002cdc0001237983 */ /* 0x000f220000300800 */
        /* <DEDUP_REMOVED lines=14> */
[----:B------:R-:W-:Y:S02]  /*101fd0*/  SHF.R.U32.HI R15, RZ, 0x8, R13 ;  /* 0x00000008ff0f7819 */ /* 0x000fe4000001160d */
[----:B0-----:R-:W-:Y:S02]  /*101fe0*/  PRMT R0, R13, 0x3340, R9 ;  /* 0x000033400d007816 */ /* 0x001fe40000000009 */
[----:B------:R-:W-:-:S02]  /*101ff0*/  SHF.R.U32.HI R13, RZ, 0x8, R12 ;  /* 0x00000008ff0d7819 */ /* 0x000fc4000001160c */
[----:B------:R-:W-:Y:S01]  /*102000*/  SHF.R.U32.HI R14, RZ, 0x8, R9 ;  /* 0x00000008ff0e7819 */ /* 0x000fe20000011609 */
[----:B------:R0:W-:Y:S01]  /*102010*/  STL [R1+0xae8], R0 ;  /* 0x000ae80001007387 */ /* 0x0001e20000100800 */
[----:B------:R-:W-:Y:S02]  /*102020*/  LOP3.LUT R9, R11, 0xffff, RZ, 0xc0, !PT ;  /* 0x0000ffff0b097812 */ /* 0x000fe400078ec0ff */
[----:B------:R-:W-:Y:S02]  /*102030*/  LOP3.LUT R11, R15, 0xffff, RZ, 0xc0, !PT ;  /* 0x0000ffff0f0b7812 */ /* 0x000fe400078ec0ff */
[----:B------:R-:W-:Y:S02]  /*102040*/  LOP3.LUT R13, R13, 0xffff, RZ, 0xc0, !PT ;  /* 0x0000ffff0d0d7812 */ /* 0x000fe400078ec0ff */
[--C-:B0-----:R-:W-:Y:S02]  /*102050*/  PRMT R0, R12, 0x3340, R8.reuse ;  /* 0x000033400c007816 */ /* 0x101fe40000000008 */
        /* <DEDUP_REMOVED lines=16> */
[----:B---3--:R-:W-:Y:S02]  /*102160*/  LOP3.LUT R14, R26, 0xffff, RZ, 0xc0, !PT ;  /* 0x0000ffff1a0e7812 */ /* 0x008fe400078ec0ff */
[----:B----4-:R-:W-:-:S04]  /*102170*/  LOP3.LUT R11, R35, 0xffff, RZ, 0xc0, !PT ;  /* 0x0000ffff230b7812 */ /* 0x010fc800078ec0ff */
[----:B0-----:R-:W-:Y:S02]  /*102180*/  PRMT R0, R15, 0x3340, R11 ;  /* 0x000033400f007816 */ /* 0x001fe4000000000b */
[----:B-----5:R-:W-:-:S03]  /*102190*/  LOP3.LUT R10, R34, 0xffff, RZ, 0xc0, !PT ;  /* 0x0000ffff220a7812 */ /* 0x020fc600078ec0ff */
[----:B------:R0:W-:Y:S04]  /*1021a0*/  STL [R1+0xa84], R0 ;  /* 0x000a840001007387 */ /* 0x0001e80000100800 */
[----:B------:R-:W2:Y:S04]  /*1021b0*/  LDL.LU R22, [R1+0x31c] ;  /* 0x00031c0001167983 */ /* 0x000ea80000300800 */
[----:B------:R-:W2:Y:S01]  /*1021c0*/  LDL.LU R21, [R1+0x404] ;  /* 0x0004040001157983 */ /* 0x000ea20000300800 */
[----:B0-----:R-:W-:-:S05]  /*1021d0*/  PRMT R0, R14, 0x3340, R10 ;  /* 0x000033400e007816 */ /* 0x001fca000000000a */
[----:B------:R0:W-:Y:S04]  /*1021e0*/  STL [R1+0xa80], R0 ;  /* 0x000a800001007387 */ /* 0x0001e80000100800 */
[----:B------:R-:W3:Y:S04]  /*1021f0*/  LDL.LU R46, [R1+0x318] ;  /* 0x00031800012e7983 */ /* 0x000ee80000300800 */
[----:B------:R-:W3:Y:S04]  /*102200*/  LDL.LU R43, [R1+0x400] ;  /* 0x00040000012b7983 */ /* 0x000ee80000300800 */
[----:B------:R-:W4:Y:S04]  /*102210*/  LDL.LU R50, [R1+0x2fc] ;  /* 0x0002fc0001327983 */ /* 0x000f280000300800 */
[----:B------:R-:W4:Y:S04]  /*102220*/  LDL.LU R51, [R1+0x3e0] ;  /* 0x0003e00001337983 */ /* 0x000f280000300800 */
[----:B------:R-:W5:Y:S04]  /*102230*/  LDL.LU R48, [R1+0x2f8] ;  /* 0x0002f80001307983 */ /* 0x000f680000300800 */
[----:B------:R-:W5:Y:S04]  /*102240*/  LDL.LU R47, [R1+0x3c8] ;  /* 0x0003c800012f7983 */ /* 0x000f680000300800 */
[----:B------:R-:W5:Y:S01]  /*102250*/  LDL.LU R27, [R1+0x2d64] ;  /* 0x002d6400011b7983 */ /* 0x000f620000300800 */
[----:B------:R-:W-:-:S03]  /*102260*/  LOP3.LUT R13, R25, 0xffff, RZ, 0xc0, !PT ;  /* 0x0000ffff190d7812 */ /* 0x000fc600078ec0ff */
[----:B------:R-:W5:Y:S01]  /*102270*/  LDL.LU R26, [R1+0x2d5c] ;  /* 0x002d5c00011a7983 */ /* 0x000f620000300800 */
[----:B------:R-:W-:-:S03]  /*102280*/  LOP3.LUT R12, R24, 0xffff, RZ, 0xc0, !PT ;  /* 0x0000ffff180c7812 */ /* 0x000fc600078ec0ff */
[----:B------:R-:W5:Y:S04]  /*102290*/  LDL.LU R25, [R1+0x2d54] ;  /* 0x002d540001197983 */ /* 0x000f680000300800 */
[----:B------:R-:W5:Y:S04]  /*1022a0*/  LDL.LU R24, [R1+0x2d50] ;  /* 0x002d500001187983 */ /* 0x000f680000300800 */
[----:B------:R-:W5:Y:S04]  /*1022b0*/  LDL.LU R35, [R1+0x22c] ;  /* 0x00022c0001237983 */ /* 0x000f680000300800 */
[----:B------:R-:W5:Y:S01]  /*1022c0*/  LDL.LU R34, [R1+0x214] ;  /* 0x0002140001227983 */ /* 0x000f620000300800 */
[----:B------:R-:W-:-:S03]  /*1022d0*/  LOP3.LUT R9, R33, 0xffff, RZ, 0xc0, !PT ;  /* 0x0000ffff21097812 */ /* 0x000fc600078ec0ff */
[----:B------:R-:W5:Y:S01]  /*1022e0*/  LDL.LU R33, [R1+0x20c] ;  /* 0x00020c0001217983 */ /* 0x000f620000300800 */
[----:B------:R-:W-:-:S03]  /*1022f0*/  LOP3.LUT R8, R32, 0xffff, RZ, 0xc0, !PT ;  /* 0x0000ffff20087812 */ /* 0x000fc600078ec0ff */
[----:B------:R-:W5:Y:S01]  /*102300*/  LDL.LU R32, [R1+0x204] ;  /* 0x0002040001207983 */ /* 0x000f620000300800 */
[----:B0-----:R-:W-:Y:S02]  /*102310*/  PRMT R0, R13, 0x3340, R9 ;  /* 0x000033400d007816 */ /* 0x001fe40000000009 */
[----:B------:R-:W-:Y:S02]  /*102320*/  SHF.R.U32.HI R18, RZ, 0x8, R15 ;  /* 0x00000008ff127819 */ /* 0x000fe4000001160f */
[----:B------:R-:W-:Y:S02]  /*102330*/  SHF.R.U32.HI R17, RZ, 0x8, R11 ;  /* 0x00000008ff117819 */ /* 0x000fe4000001160b */
[----:B------:R-:W-:Y:S02]  /*102340*/  SHF.R.U32.HI R15, RZ, 0x8, R14 ;  /* 0x00000008ff0f7819 */ /* 0x000fe4000001160e */
[----:B------:R-:W-:Y:S02]  /*102350*/  SHF.R.U32.HI R16, RZ, 0x8, R10 ;  /* 0x00000008ff107819 */ /* 0x000fe4000001160a */
[----:B------:R-:W-:-:S02]  /*102360*/  SHF.R.U32.HI R14, RZ, 0x8, R13 ;  /* 0x00000008ff0e7819 */ /* 0x000fc4000001160d */
[----:B------:R-:W-:Y:S02]  /*102370*/  SHF.R.U32.HI R11, RZ, 0x8, R9 ;  /* 0x00000008ff0b7819 */ /* 0x000fe40000011609 */
[----:B------:R-:W-:Y:S02]  /*102380*/  SHF.R.U32.HI R13, RZ, 0x8, R12 ;  /* 0x00000008ff0d7819 */ /* 0x000fe4000001160c */
[--C-:B------:R-:W-:Y:S01]  /*102390*/  SHF.R.U32.HI R10, RZ, 0x8, R8.reuse ;  /* 0x00000008ff0a7819 */ /* 0x100fe20000011608 */
[----:B------:R0:W-:Y:S01]  /*1023a0*/  STL [R1+0xab8], R0 ;  /* 0x000ab80001007387 */ /* 0x0001e20000100800 */
[----:B------:R-:W-:Y:S02]  /*1023b0*/  LOP3.LUT R9, R14, 0xffff, RZ, 0xc0, !PT ;  /* 0x0000ffff0e097812 */ /* 0x000fe400078ec0ff */
[----:B------:R-:W-:Y:S02]  /*1023c0*/  LOP3.LUT R10, R10, 0xffff, RZ, 0xc0, !PT ;  /* 0x0000ffff0a0a7812 */ /* 0x000fe400078ec0ff */
[----:B0-----:R-:W-:-:S02]  /*1023d0*/  PRMT R0, R12, 0x3340, R8 ;  /* 0x000033400c007816 */ /* 0x001fc40000000008 */
[----:B------:R-:W-:Y:S02]  /*1023e0*/  LOP3.LUT R8, R11, 0xffff, RZ, 0xc0, !PT ;  /* 0x0000ffff0b087812 */ /* 0x000fe400078ec0ff */
[----:B------:R-:W-:Y:S02]  /*1023f0*/  LOP3.LUT R11, R13, 0xffff, RZ, 0xc0, !PT ;  /* 0x0000ffff0d0b7812 */ /* 0x000fe400078ec0ff */
[----:B------:R-:W-:Y:S02]  /*102400*/  LOP3.LUT R13, R18, 0xffff, RZ, 0xc0, !PT ;  /* 0x0000ffff120d7812 */ /* 0x000fe400078ec0ff */
[----:B------:R-:W-:Y:S01]  /*102410*/  LOP3.LUT R12, R17, 0xffff, RZ, 0xc0, !PT ;  /* 0x0000ffff110c7812 */ /* 0x000fe200078ec0ff */
[----:B------:R0:W-:Y:S01]  /*102420*/  STL [R1+0xab4], R0 ;  /* 0x000ab40001007387 */ /* 0x0001e20000100800 */
[----:B------:R-:W-:Y:S02]  /*102430*/  PRMT R5, R9, 0x3340, R8 ;  /* 0x0000334009057816 */ /* 0x000fe40000000008 */
[----:B------:R-:W-:-:S02]  /*102440*/  LOP3.LUT R15, R15, 0xffff, RZ, 0xc0, !PT ;  /* 0x0000ffff0f0f7812 */ /* 0x000fc400078ec0ff */
[----:B------:R-:W-:Y:S02]  /*102450*/  LOP3.LUT R14, R16, 0xffff, RZ, 0xc0, !PT ;  /* 0x0000ffff100e7812 */ /* 0x000fe400078ec0ff */
[----:B------:R-:W-:Y:S01]  /*102460*/  PRMT R6, R13, 0x3340, R12 ;  /* 0x000033400d067816 */ /* 0x000fe2000000000c */
[----:B------:R1:W-:Y:S01]  /*102470*/  STL [R1+0x524], R5 ;  /* 0x0005240501007387 */ /* 0x0003e20000100800 */
[----:B0-----:R-:W-:-:S05]  /*102480*/  PRMT R0, R11, 0x3340, R10 ;  /* 0x000033400b007816 */ /* 0x001fca000000000a */
[----:B------:R2:W-:Y:S01]  /*102490*/  STL [R1+0x528], R0 ;  /* 0x0005280001007387 */ /* 0x0005e20000100800 */
[----:B-1----:R-:W-:-:S03]  /*1024a0*/  PRMT R5, R15, 0x3340, R14 ;  /* 0x000033400f057816 */ /* 0x002fc6000000000e */
[----:B------:R3:W-:Y:S04]  /*1024b0*/  STL [R1+0x43c], R6 ;  /* 0x00043c0601007387 */ /* 0x0007e80000100800 */
[----:B------:R4:W-:Y:S01]  /*1024c0*/  STL [R1+0x44c], R5 ;  /* 0x00044c0501007387 */ /* 0x0009e20000100800 */
[----:B--2---:R-:W-:-:S05]  /*1024d0*/  PRMT R0, R21, 0x5410, R22 ;  /* 0x0000541015007816 */ /* 0x004fca0000000016 */
[----:B------:R5:W-:Y:S01]  /*1024e0*/  STL [R1+0x450], R0 ;  /* 0x0004500001007387 */ /* 0x000be20000100800 */
[----:B---3--:R-:W-:Y:S02]  /*1024f0*/  PRMT R6, R43, 0x5410, R46 ;  /* 0x000054102b067816 */ /* 0x008fe4000000002e */
[----:B----4-:R-:W-:Y:S02]  /*102500*/  PRMT R5, R51, 0x5410, R50 ;  /* 0x0000541033057816 */ /* 0x010fe40000000032 */
[----:B-----5:R-:W-:Y:S02]  /*102510*/  PRMT R0, R47, 0x5410, R48 ;  /* 0x000054102f007816 */ /* 0x020fe40000000030 */
[----:B------:R-:W-:Y:S01]  /*102520*/  LOP3.LUT R15, R27, 0xffff, RZ, 0xc0, !PT ;  /* 0x0000ffff1b0f7812 */ /* 0x000fe200078ec0ff */
[----:B------:R-:W-:Y:S04]  /*102530*/  STL [R1+0x454], R6 ;  /* 0x0004540601007387 */ /* 0x000fe80000100800 */
[----:B------:R-:W-:Y:S04]  /*102540*/  STL [R1+0x400], R5 ;  /* 0x0004000501007387 */ /* 0x000fe80000100800 */
[----:B------:R0:W-:Y:S01]  /*102550*/  STL [R1+0x404], R0 ;  /* 0x0004040001007387 */ /* 0x0001e20000100800 */
[----:B------:R-:W-:-:S02]  /*102560*/  LOP3.LUT R11, R35, 0xffff, RZ, 0xc0, !PT ;  /* 0x0000ffff230b7812 */ /* 0x000fc400078ec0ff */
[----:B------:R-:W-:Y:S02]  /*102570*/  LOP3.LUT R14, R26, 0xffff, RZ, 0xc0, !PT ;  /* 0x0000ffff1a0e7812 */ /* 0x000fe400078ec0ff */
[----:B------:R-:W-:Y:S02]  /*102580*/  LOP3.LUT R10, R34, 0xffff, RZ, 0xc0, !PT ;  /* 0x0000ffff220a7812 */ /* 0x000fe400078ec0ff */
[----:B0-----:R-:W-:Y:S02]  /*102590*/  PRMT R0, R15, 0x3340, R11 ;  /* 0x000033400f007816 */ /* 0x001fe4000000000b */
[----:B------:R-:W-:Y:S02]  /*1025a0*/  LOP3.LUT R13, R25, 0xffff, RZ, 0xc0, !PT ;  /* 0x0000ffff190d7812 */ /* 0x000fe400078ec0ff */
[----:B------:R-:W-:Y:S01]  /*1025b0*/  LOP3.LUT R9, R33, 0xffff, RZ, 0xc0, !PT ;  /* 0x0000ffff21097812 */ /* 0x000fe200078ec0ff */
[----:B------:R0:W-:Y:S02]  /*1025c0*/  STL [R1+0xa1c], R0 ;  /* 0x000a1c0001007387 */ /* 0x0001e40000100800 */
[----:B0-----:R-:W-:-:S05]  /*1025d0*/  PRMT R0, R14, 0x3340, R10 ;  /* 0x000033400e007816 */ /* 0x001fca000000000a */
        /* <DEDUP_REMOVED lines=21> */
[----:B------:R-:W-:-:S03]  /*102730*/  LOP3.LUT R12, R24, 0xffff, RZ, 0xc0, !PT ;  /* 0x0000ffff180c7812 */ /* 0x000fc600078ec0ff */
[----:B------:R-:W5:Y:S04]  /*102740*/  LDL.LU R25, [R1+0x2d6c] ;  /* 0x002d6c0001197983 */ /* 0x000f680000300800 */
[----:B------:R-:W5:Y:S04]  /*102750*/  LDL.LU R24, [R1+0x2d58] ;  /* 0x002d580001187983 */ /* 0x000f680000300800 */
[----:B------:R-:W5:Y:S04]  /*102760*/  LDL.LU R35, [R1+0x290] ;  /* 0x0002900001237983 */ /* 0x000f680000300800 */
[----:B------:R-:W5:Y:S04]  /*102770*/  LDL.LU R34, [R1+0x258] ;  /* 0x0002580001227983 */ /* 0x000f680000300800 */
[----:B------:R-:W5:Y:S01]  /*102780*/  LDL.LU R33, [R1+0x228] ;  /* 0x0002280001217983 */ /* 0x000f620000300800 */
[----:B------:R-:W-:-:S03]  /*102790*/  LOP3.LUT R8, R32, 0xffff, RZ, 0xc0, !PT ;  /* 0x0000ffff20087812 */ /* 0x000fc600078ec0ff */
[----:B------:R-:W5:Y:S01]  /*1027a0*/  LDL.LU R32, [R1+0x208] ;  /* 0x0002080001207983 */ /* 0x000f620000300800 */
[----:B------:R-:W-:Y:S02]  /*1027b0*/  SHF.R.U32.HI R19, RZ, 0x8, R15 ;  /* 0x00000008ff137819 */ /* 0x000fe4000001160f */
[----:B------:R-:W-:Y:S02]  /*1027c0*/  SHF.R.U32.HI R11, RZ, 0x8, R11 ;  /* 0x00000008ff0b7819 */ /* 0x000fe4000001160b */
[----:B------:R-:W-:Y:S02]  /*1027d0*/  SHF.R.U32.HI R18, RZ, 0x8, R14 ;  /* 0x00000008ff127819 */ /* 0x000fe4000001160e */
[----:B------:R-:W-:Y:S02]  /*1027e0*/  SHF.R.U32.HI R10, RZ, 0x8, R10 ;  /* 0x00000008ff0a7819 */ /* 0x000fe4000001160a */
[----:B------:R-:W-:Y:S02]  /*1027f0*/  SHF.R.U32.HI R17, RZ, 0x8, R13 ;  /* 0x00000008ff117819 */ /* 0x000fe4000001160d */
[----:B------:R-:W-:-:S02]  /*102800*/  SHF.R.U32.HI R15, RZ, 0x8, R9 ;  /* 0x00000008ff0f7819 */ /* 0x000fc40000011609 */
[--C-:B0-----:R-:W-:Y:S02]  /*102810*/  PRMT R0, R12, 0x3340, R8.reuse ;  /* 0x000033400c007816 */ /* 0x101fe40000000008 */
[----:B------:R-:W-:Y:S02]  /*102820*/  SHF.R.U32.HI R14, RZ, 0x8, R8 ;  /* 0x00000008ff0e7819 */ /* 0x000fe40000011608 */
[----:B------:R-:W-:Y:S02]  /*102830*/  LOP3.LUT R9, R19, 0xffff, RZ, 0xc0, !PT ;  /* 0x0000ffff13097812 */ /* 0x000fe400078ec0ff */
[----:B------:R-:W-:Y:S02]  /*102840*/  LOP3.LUT R8, R11, 0xffff, RZ, 0xc0, !PT ;  /* 0x0000ffff0b087812 */ /* 0x000fe400078ec0ff */
[----:B------:R-:W-:Y:S02]  /*102850*/  SHF.R.U32.HI R16, RZ, 0x8, R12 ;  /* 0x00000008ff107819 */ /* 0x000fe4000001160c */
[----:B------:R-:W-:-:S02]  /*102860*/  LOP3.LUT R11, R18, 0xffff, RZ, 0xc0, !PT ;  /* 0x0000ffff120b7812 */ /* 0x000fc400078ec0ff */
[----:B------:R-:W-:Y:S02]  /*102870*/  LOP3.LUT R10, R10, 0xffff, RZ, 0xc0, !PT ;  /* 0x0000ffff0a0a7812 */ /* 0x000fe400078ec0ff */
[----:B------:R-:W-:Y:S02]  /*102880*/  LOP3.LUT R13, R17, 0xffff, RZ, 0xc0, !PT ;  /* 0x0000ffff110d7812 */ /* 0x000fe400078ec0ff */
[----:B------:R-:W-:Y:S02]  /*102890*/  LOP3.LUT R12, R15, 0xffff, RZ, 0xc0, !PT ;  /* 0x0000ffff0f0c7812 */ /* 0x000fe400078ec0ff */
[----:B------:R-:W-:Y:S01]  /*1028a0*/  PRMT R6, R9, 0x3340, R8 ;  /* 0x0000334009067816 */ /* 0x000fe20000000008 */
[----:B------:R0:W-:Y:S01]  /*1028b0*/  STL [R1+0xaa4], R0 ;  /* 0x000aa40001007387 */ /* 0x0001e20000100800 */
[----:B------:R-:W-:Y:S02]  /*1028c0*/  PRMT R5, R11, 0x3340, R10 ;  /* 0x000033400b057816 */ /* 0x000fe4000000000a */
[----:B------:R-:W-:-:S02]  /*1028d0*/  LOP3.LUT R15, R16, 0xffff, RZ, 0xc0, !PT ;  /* 0x0000ffff100f7812 */ /* 0x000fc400078ec0ff */
[----:B------:R-:W-:Y:S01]  /*1028e0*/  LOP3.LUT R14, R14, 0xffff, RZ, 0xc0, !PT ;  /* 0x0000ffff0e0e7812 */ /* 0x000fe200078ec0ff */
[----:B------:R1:W-:Y:S04]  /*1028f0*/  STL [R1+0x458], R6 ;  /* 0x0004580601007387 */ /* 0x0003e80000100800 */
[----:B------:R2:W-:Y:S01]  /*102900*/  STL [R1+0x45c], R5 ;  /* 0x00045c0501007387 */ /* 0x0005e20000100800 */
[----:B0-----:R-:W-:Y:S02]  /*102910*/  PRMT R0, R13, 0x3340, R12 ;  /* 0x000033400d007816 */ /* 0x001fe4000000000c */
[----:B-1----:R-:W-:-:S03]  /*102920*/  PRMT R6, R15, 0x3340, R14 ;  /* 0x000033400f067816 */ /* 0x002fc6000000000e */
[----:B------:R3:W-:Y:S04]  /*102930*/  STL [R1+0x52c], R0 ;  /* 0x00052c0001007387 */ /* 0x0007e80000100800 */
[----:B------:R4:W-:Y:S01]  /*102940*/  STL [R1+0x5c0], R6 ;  /* 0x0005c00601007387 */ /* 0x0009e20000100800 */
[----:B--2---:R-:W-:-:S05]  /*102950*/  PRMT R5, R54, 0x5410, R52 ;  /* 0x0000541036057816 */ /* 0x004fca0000000034 */
[----:B------:R5:W-:Y:S01]  /*102960*/  STL [R1+0x408], R5 ;  /* 0x0004080501007387 */ /* 0x000be20000100800 */
[----:B---3--:R-:W-:Y:S02]  /*102970*/  PRMT R0, R23, 0x5410, R61 ;  /* 0x0000541017007816 */ /* 0x008fe4000000003d */
[----:B----4-:R-:W-:Y:S02]  /*102980*/  PRMT R6, R49, 0x5410, R45 ;  /* 0x0000541031067816 */ /* 0x010fe4000000002d */
[----:B-----5:R-:W-:Y:S01]  /*102990*/  PRMT R5, R60, 0x5410, R53 ;  /* 0x000054103c057816 */ /* 0x020fe20000000035 */
[----:B------:R0:W-:Y:S04]  /*1029a0*/  STL [R1+0x40c], R0 ;  /* 0x00040c0001007387 */ /* 0x0001e80000100800 */
[----:B------:R1:W-:Y:S04]  /*1029b0*/  STL [R1+0x440], R6 ;  /* 0x0004400601007387 */ /* 0x0003e80000100800 */
[----:B------:R2:W-:Y:S01]  /*1029c0*/  STL [R1+0x444], R5 ;  /* 0x0004440501007387 */ /* 0x0005e20000100800 */
[----:B0-----:R-:W-:-:S02]  /*1029d0*/  PRMT R0, R21, 0x5410, R22 ;  /* 0x0000541015007816 */ /* 0x001fc40000000016 */
[----:B-1----:R-:W-:Y:S02]  /*1029e0*/  PRMT R6, R43, 0x5410, R46 ;  /* 0x000054102b067816 */ /* 0x002fe4000000002e */
[----:B--2---:R-:W-:Y:S01]  /*1029f0*/  PRMT R5, R51, 0x5410, R50 ;  /* 0x0000541033057816 */ /* 0x004fe20000000032 */
[----:B------:R0:W-:Y:S01]  /*102a00*/  STL [R1+0x448], R0 ;  /* 0x0004480001007387 */ /* 0x0001e20000100800 */
[----:B------:R-:W-:Y:S02]  /*102a10*/  LOP3.LUT R15, R27, 0xffff, RZ, 0xc0, !PT ;  /* 0x0000ffff1b0f7812 */ /* 0x000fe400078ec0ff */
[----:B------:R-:W-:Y:S01]  /*102a20*/  LOP3.LUT R11, R35, 0xffff, RZ, 0xc0, !PT ;  /* 0x0000ffff230b7812 */ /* 0x000fe200078ec0ff */
[----:B------:R-:W-:Y:S04]  /*102a30*/  STL [R1+0x3e0], R6 ;  /* 0x0003e00601007387 */ /* 0x000fe80000100800 */
[----:B------:R-:W-:Y:S01]  /*102a40*/  STL [R1+0x3e4], R5 ;  /* 0x0003e40501007387 */ /* 0x000fe20000100800 */
[----:B0-----:R-:W-:-:S02]  /*102a50*/  PRMT R0, R47, 0x5410, R48 ;  /* 0x000054102f007816 */ /* 0x001fc40000000030 */
[----:B------:R-:W-:Y:S02]  /*102a60*/  LOP3.LUT R14, R26, 0xffff, RZ, 0xc0, !PT ;  /* 0x0000ffff1a0e7812 */ /* 0x000fe400078ec0ff */
[----:B------:R-:W-:Y:S01]  /*102a70*/  LOP3.LUT R10, R34, 0xffff, RZ, 0xc0, !PT ;  /* 0x0000ffff220a7812 */ /* 0x000fe200078ec0ff */
[----:B------:R0:W-:Y:S01]  /*102a80*/  STL [R1+0x3e8], R0 ;  /* 0x0003e80001007387 */ /* 0x0001e20000100800 */
[----:B------:R-:W-:Y:S02]  /*102a90*/  LOP3.LUT R13, R25, 0xffff, RZ, 0xc0, !PT ;  /* 0x0000ffff190d7812 */ /* 0x000fe400078ec0ff */
[----:B------:R-:W-:Y:S02]  /*102aa0*/  LOP3.LUT R9, R33, 0xffff, RZ, 0xc0, !PT ;  /* 0x0000ffff21097812 */ /* 0x000fe400078ec0ff */
[----:B0-----:R-:W-:-:S05]  /*102ab0*/  PRMT R0, R15, 0x3340, R11 ;  /* 0x000033400f007816 */ /* 0x001fca000000000b */
        /* <DEDUP_REMOVED lines=105> */
[----:B------:R-:W5:Y:S01]  /*103150*/  LDL.LU R34, [R1+0x27c] ;  /* 0x00027c0001227983 */ /* 0x000f620000300800 */
[----:B------:R-:W-:-:S03]  /*103160*/  LOP3.LUT R8, R32, 0xffff, RZ, 0xc0, !PT ;  /* 0x0000ffff20087812 */ /* 0x000fc600078ec0ff */
[----:B------:R-:W5:Y:S04]  /*103170*/  LDL.LU R33, [R1+0x254] ;  /* 0x0002540001217983 */ /* 0x000f680000300800 */
[----:B------:R-:W5:Y:S01]  /*103180*/  LDL.LU R32, [R1+0x224] ;  /* 0x0002240001207983 */ /* 0x000f620000300800 */
[----:B------:R-:W-:Y:S02]  /*103190*/  SHF.R.U32.HI R19, RZ, 0x8, R15 ;  /* 0x00000008ff137819 */ /* 0x000fe4000001160f */
[----:B------:R-:W-:Y:S02]  /*1031a0*/  SHF.R.U32.HI R16, RZ, 0x8, R11 ;  /* 0x00000008ff107819 */ /* 0x000fe4000001160b */
[----:B------:R-:W-:Y:S02]  /*1031b0*/  SHF.R.U32.HI R18, RZ, 0x8, R14 ;  /* 0x00000008ff127819 */ /* 0x000fe4000001160e */
[----:B------:R-:W-:-:S02]  /*1031c0*/  SHF.R.U32.HI R11, RZ, 0x8, R10 ;  /* 0x00000008ff0b7819 */ /* 0x000fc4000001160a */
[----:B------:R-:W-:Y:S02]  /*1031d0*/  SHF.R.U32.HI R10, RZ, 0x8, R9 ;  /* 0x00000008ff0a7819 */ /* 0x000fe40000011609 */
[----:B0-----:R-:W-:Y:S02]  /*1031e0*/  PRMT R0, R12, 0x3340, R8 ;  /* 0x000033400c007816 */ /* 0x001fe40000000008 */
[----:B------:R-:W-:Y:S02]  /*1031f0*/  SHF.R.U32.HI R17, RZ, 0x8, R13 ;  /* 0x00000008ff117819 */ /* 0x000fe4000001160d */
[----:B------:R-:W-:Y:S02]  /*103200*/  SHF.R.U32.HI R9, RZ, 0x8, R12 ;  /* 0x00000008ff097819 */ /* 0x000fe4000001160c */
[----:B------:R-:W-:Y:S02]  /*103210*/  LOP3.LUT R15, R19, 0xffff, RZ, 0xc0, !PT ;  /* 0x0000ffff130f7812 */ /* 0x000fe400078ec0ff */
[----:B------:R-:W-:-:S02]  /*103220*/  LOP3.LUT R14, R16, 0xffff, RZ, 0xc0, !PT ;  /* 0x0000ffff100e7812 */ /* 0x000fc400078ec0ff */
[----:B------:R-:W-:Y:S02]  /*103230*/  LOP3.LUT R13, R18, 0xffff, RZ, 0xc0, !PT ;  /* 0x0000ffff120d7812 */ /* 0x000fe400078ec0ff */
[----:B------:R-:W-:Y:S02]  /*103240*/  LOP3.LUT R12, R11, 0xffff, RZ, 0xc0, !PT ;  /* 0x0000ffff0b0c7812 */ /* 0x000fe400078ec0ff */
[----:B------:R-:W-:Y:S01]  /*103250*/  SHF.R.U32.HI R8, RZ, 0x8, R8 ;  /* 0x00000008ff087819 */ /* 0x000fe20000011608 */
[----:B------:R0:W-:Y:S01]  /*103260*/  STL [R1+0xb0c], R0 ;  /* 0x000b0c0001007387 */ /* 0x0001e20000100800 */
[----:B------:R-:W-:Y:S02]  /*103270*/  PRMT R5, R15, 0x3340, R14 ;  /* 0x000033400f057816 */ /* 0x000fe4000000000e */
[----:B------:R-:W-:Y:S02]  /*103280*/  LOP3.LUT R11, R17, 0xffff, RZ, 0xc0, !PT ;  /* 0x0000ffff110b7812 */ /* 0x000fe400078ec0ff */
[----:B------:R-:W-:-:S02]  /*103290*/  LOP3.LUT R10, R10, 0xffff, RZ, 0xc0, !PT ;  /* 0x0000ffff0a0a7812 */ /* 0x000fc400078ec0ff */
[----:B------:R-:W-:Y:S02]  /*1032a0*/  LOP3.LUT R9, R9, 0xffff, RZ, 0xc0, !PT ;  /* 0x0000ffff09097812 */ /* 0x000fe400078ec0ff */
[----:B------:R-:W-:Y:S01]  /*1032b0*/  LOP3.LUT R8, R8, 0xffff, RZ, 0xc0, !PT ;  /* 0x0000ffff08087812 */ /* 0x000fe200078ec0ff */
[----:B------:R1:W-:Y:S01]  /*1032c0*/  STL [R1+0x788], R5 ;  /* 0x0007880501007387 */ /* 0x0003e20000100800 */
[----:B0-----:R-:W-:Y:S02]  /*1032d0*/  PRMT R0, R13, 0x3340, R12 ;  /* 0x000033400d007816 */ /* 0x001fe4000000000c */
[----:B------:R-:W-:-:S03]  /*1032e0*/  PRMT R6, R11, 0x3340, R10 ;  /* 0x000033400b067816 */ /* 0x000fc6000000000a */
        /* <DEDUP_REMOVED lines=12> */
[----:B------:R-:W-:-:S02]  /*1033b0*/  LOP3.LUT R15, R27, 0xffff, RZ, 0xc0, !PT ;  /* 0x0000ffff1b0f7812 */ /* 0x000fc400078ec0ff */
[----:B0-----:R-:W-:Y:S02]  /*1033c0*/  PRMT R6, R43, 0x5410, R46 ;  /* 0x000054102b067816 */ /* 0x001fe4000000002e */
[----:B-1----:R-:W-:Y:S02]  /*1033d0*/  PRMT R5, R51, 0x5410, R50 ;  /* 0x0000541033057816 */ /* 0x002fe40000000032 */
[----:B------:R-:W-:Y:S02]  /*1033e0*/  LOP3.LUT R11, R35, 0xffff, RZ, 0xc0, !PT ;  /* 0x0000ffff230b7812 */ /* 0x000fe400078ec0ff */
[----:B--2---:R-:W-:Y:S01]  /*1033f0*/  PRMT R0, R47, 0x5410, R48 ;  /* 0x000054102f007816 */ /* 0x004fe20000000030 */
[----:B------:R-:W-:Y:S04]  /*103400*/  STL [R1+0x3a4], R6 ;  /* 0x0003a40601007387 */ /* 0x000fe80000100800 */
[----:B------:R-:W-:Y:S04]  /*103410*/  STL [R1+0x3a8], R5 ;  /* 0x0003a80501007387 */ /* 0x000fe80000100800 */
[----:B------:R0:W-:Y:S01]  /*103420*/  STL [R1+0x3ac], R0 ;  /* 0x0003ac0001007387 */ /* 0x0001e20000100800 */
[----:B------:R-:W-:-:S02]  /*103430*/  LOP3.LUT R14, R26, 0xffff, RZ, 0xc0, !PT ;  /* 0x0000ffff1a0e7812 */ /* 0x000fc400078ec0ff */
[----:B------:R-:W-:Y:S02]  /*103440*/  LOP3.LUT R10, R34, 0xffff, RZ, 0xc0, !PT ;  /* 0x0000ffff220a7812 */ /* 0x000fe400078ec0ff */
        /* <DEDUP_REMOVED lines=20> */
[----:B------:R-:W-:-:S02]  /*103590*/  LOP3.LUT R9, R33, 0xffff, RZ, 0xc0, !PT ;  /* 0x0000ffff21097812 */ /* 0x000fc400078ec0ff */
[----:B------:R-:W-:Y:S01]  /*1035a0*/  LOP3.LUT R8, R32, 0xffff, RZ, 0xc0, !PT ;  /* 0x0000ffff20087812 */ /* 0x000fe200078ec0ff */
[----:B------:R-:W5:Y:S04]  /*1035b0*/  LDL.LU R33, [R1+0x250] ;  /* 0x0002500001217983 */ /* 0x000f680000300800 */
[----:B------:R-:W5:Y:S01]  /*1035c0*/  LDL.LU R32, [R1+0x220] ;  /* 0x0002200001207983 */ /* 0x000f620000300800 */
[----:B0-----:R-:W-:Y:S02]  /*1035d0*/  PRMT R0, R13, 0x3340, R9 ;  /* 0x000033400d007816 */ /* 0x001fe40000000009 */
[----:B------:R-:W-:Y:S02]  /*1035e0*/  SHF.R.U32.HI R19, RZ, 0x8, R15 ;  /* 0x00000008ff137819 */ /* 0x000fe4000001160f */
[----:B------:R-:W-:-:S02]  /*1035f0*/  SHF.R.U32.HI R16, RZ, 0x8, R11 ;  /* 0x00000008ff107819 */ /* 0x000fc4000001160b */
[----:B------:R-:W-:Y:S02]  /*103600*/  SHF.R.U32.HI R18, RZ, 0x8, R14 ;  /* 0x00000008ff127819 */ /* 0x000fe4000001160e */
[----:B------:R-:W-:Y:S01]  /*103610*/  SHF.R.U32.HI R11, RZ, 0x8, R10 ;  /* 0x00000008ff0b7819 */ /* 0x000fe2000001160a */
[----:B------:R0:W-:Y:S01]  /*103620*/  STL [R1+0xb3c], R0 ;  /* 0x000b3c0001007387 */ /* 0x0001e20000100800 */
[----:B------:R-:W-:Y:S02]  /*103630*/  SHF.R.U32.HI R10, RZ, 0x8, R9 ;  /* 0x00000008ff0a7819 */ /* 0x000fe40000011609 */
[----:B------:R-:W-:Y:S02]  /*103640*/  SHF.R.U32.HI R17, RZ, 0x8, R13 ;  /* 0x00000008ff117819 */ /* 0x000fe4000001160d */
[----:B------:R-:W-:Y:S02]  /*103650*/  SHF.R.U32.HI R9, RZ, 0x8, R12 ;  /* 0x00000008ff097819 */ /* 0x000fe4000001160c */
[----:B------:R-:W-:-:S02]  /*103660*/  LOP3.LUT R15, R19, 0xffff, RZ, 0xc0, !PT ;  /* 0x0000ffff130f7812 */ /* 0x000fc400078ec0ff */
[----:B------:R-:W-:Y:S02]  /*103670*/  LOP3.LUT R14, R16, 0xffff, RZ, 0xc0, !PT ;  /* 0x0000ffff100e7812 */ /* 0x000fe400078ec0ff */
[----:B------:R-:W-:Y:S02]  /*103680*/  LOP3.LUT R13, R18, 0xffff, RZ, 0xc0, !PT ;  /* 0x0000ffff120d7812 */ /* 0x000fe400078ec0ff */
[--C-:B0-----:R-:W-:Y:S02]  /*103690*/  PRMT R0, R12, 0x3340, R8.reuse ;  /* 0x000033400c007816 */ /* 0x101fe40000000008 */
[----:B------:R-:W-:Y:S02]  /*1036a0*/  LOP3.LUT R12, R11, 0xffff, RZ, 0xc0, !PT ;  /* 0x0000ffff0b0c7812 */ /* 0x000fe400078ec0ff */
[----:B------:R-:W-:Y:S02]  /*1036b0*/  SHF.R.U32.HI R8, RZ, 0x8, R8 ;  /* 0x00000008ff087819 */ /* 0x000fe40000011608 */
[----:B------:R-:W-:-:S02]  /*1036c0*/  PRMT R5, R15, 0x3340, R14 ;  /* 0x000033400f057816 */ /* 0x000fc4000000000e */
[----:B------:R-:W-:Y:S01]  /*1036d0*/  LOP3.LUT R11, R17, 0xffff, RZ, 0xc0, !PT ;  /* 0x0000ffff110b7812 */ /* 0x000fe200078ec0ff */
[----:B------:R0:W-:Y:S01]  /*1036e0*/  STL [R1+0x1240], R0 ;  /* 0x0012400001007387 */ /* 0x0001e20000100800 */
[----:B------:R-:W-:Y:S02]  /*1036f0*/  LOP3.LUT R10, R10, 0xffff, RZ, 0xc0, !PT ;  /* 0x0000ffff0a0a7812 */ /* 0x000fe400078ec0ff */
[----:B------:R-:W-:Y:S02]  /*103700*/  LOP3.LUT R9, R9, 0xffff, RZ, 0xc0, !PT ;  /* 0x0000ffff09097812 */ /* 0x000fe400078ec0ff */
[----:B------:R-:W-:Y:S01]  /*103710*/  LOP3.LUT R8, R8, 0xffff, RZ, 0xc0, !PT ;  /* 0x0000ffff08087812 */ /* 0x000fe200078ec0ff */
[----:B------:R1:W-:Y:S01]  /*103720*/  STL [R1+0x828], R5 ;  /* 0x0008280501007387 */ /* 0x0003e20000100800 */
[----:B------:R-:W-:Y:S02]  /*103730*/  PRMT R6, R11, 0x3340, R10 ;  /* 0x000033400b067816 */ /* 0x000fe4000000000a */
[----:B0-----:R-:W-:-:S02]  /*103740*/  PRMT R0, R13, 0x3340, R12 ;  /* 0x000033400d007816 */ /* 0x001fc4000000000c */
[----:B-1----:R-:W-:-:S03]  /*103750*/  PRMT R5, R9, 0x3340, R8 ;  /* 0x0000334009057816 */ /* 0x002fc60000000008 */
[----:B------:R2:W-:Y:S04]  /*103760*/  STL [R1+0x82c], R0 ;  /* 0x00082c0001007387 */ /* 0x0005e80000100800 */
        /* <DEDUP_REMOVED lines=153> */
[----:B------:R-:W5:Y:S01]  /*104100*/  LDL.LU R27, [R1+0x3b0] ;  /* 0x0003b000011b7983 */ /* 0x000f620000300800 */
[----:B------:R-:W-:-:S03]  /*104110*/  LOP3.LUT R13, R25, 0xffff, RZ, 0xc0, !PT ;  /* 0x0000ffff190d7812 */ /* 0x000fc600078ec0ff */
[----:B------:R-:W5:Y:S01]  /*104120*/  LDL.LU R26, [R1+0x2ddc] ;  /* 0x002ddc00011a7983 */ /* 0x000f620000300800 */
[----:B------:R-:W-:-:S03]  /*104130*/  LOP3.LUT R12, R24, 0xffff, RZ, 0xc0, !PT ;  /* 0x0000ffff180c7812 */ /* 0x000fc600078ec0ff */
[----:B------:R-:W5:Y:S04]  /*104140*/  LDL.LU R25, [R1+0x2dd4] ;  /* 0x002dd40001197983 */ /* 0x000f680000300800 */
[----:B------:R-:W5:Y:S04]  /*104150*/  LDL.LU R24, [R1+0x2dbc] ;  /* 0x002dbc0001187983 */ /* 0x000f680000300800 */
[----:B------:R-:W5:Y:S01]  /*104160*/  LDL.LU R35, [R1+0x2da8] ;  /* 0x002da80001237983 */ /* 0x000f620000300800 */
[----:B------:R-:W-:-:S03]  /*104170*/  LOP3.LUT R9, R33, 0xffff, RZ, 0xc0, !PT ;  /* 0x0000ffff21097812 */ /* 0x000fc600078ec0ff */
[----:B------:R-:W5:Y:S01]  /*104180*/  LDL.LU R34, [R1+0x280] ;  /* 0x0002800001227983 */ /* 0x000f620000300800 */
[----:B------:R-:W-:-:S03]  /*104190*/  LOP3.LUT R8, R32, 0xffff, RZ, 0xc0, !PT ;  /* 0x0000ffff20087812 */ /* 0x000fc600078ec0ff */
[----:B------:R-:W5:Y:S04]  /*1041a0*/  LDL.LU R33, [R1+0x240] ;  /* 0x0002400001217983 */ /* 0x000f680000300800 */
[----:B------:R-:W5:Y:S01]  /*1041b0*/  LDL.LU R32, [R1+0x234] ;  /* 0x0002340001207983 */ /* 0x000f620000300800 */
[----:B0-----:R-:W-:Y:S02]  /*1041c0*/  PRMT R0, R13, 0x3340, R9 ;  /* 0x000033400d007816 */ /* 0x001fe40000000009 */
[----:B------:R-:W-:Y:S02]  /*1041d0*/  SHF.R.U32.HI R19, RZ, 0x8, R15 ;  /* 0x00000008ff137819 */ /* 0x000fe4000001160f */
[----:B------:R-:W-:Y:S02]  /*1041e0*/  SHF.R.U32.HI R16, RZ, 0x8, R11 ;  /* 0x00000008ff107819 */ /* 0x000fe4000001160b */
[----:B------:R-:W-:-:S02]  /*1041f0*/  SHF.R.U32.HI R18, RZ, 0x8, R14 ;  /* 0x00000008ff127819 */ /* 0x000fc4000001160e */
[----:B------:R-:W-:Y:S01]  /*104200*/  SHF.R.U32.HI R11, RZ, 0x8, R10 ;  /* 0x00000008ff0b7819 */ /* 0x000fe2000001160a */
[----:B------:R0:W-:Y:S01]  /*104210*/  STL [R1+0x1250], R0 ;  /* 0x0012500001007387 */ /* 0x0001e20000100800 */
[----:B------:R-:W-:Y:S02]  /*104220*/  SHF.R.U32.HI R10, RZ, 0x8, R9 ;  /* 0x00000008ff0a7819 */ /* 0x000fe40000011609 */
[----:B------:R-:W-:Y:S02]  /*104230*/  SHF.R.U32.HI R17, RZ, 0x8, R13 ;  /* 0x00000008ff117819 */ /* 0x000fe4000001160d */
[----:B------:R-:W-:Y:S02]  /*104240*/  SHF.R.U32.HI R9, RZ, 0x8, R12 ;  /* 0x00000008ff097819 */ /* 0x000fe4000001160c */
[----:B------:R-:W-:Y:S02]  /*104250*/  LOP3.LUT R15, R19, 0xffff, RZ, 0xc0, !PT ;  /* 0x0000ffff130f7812 */ /* 0x000fe400078ec0ff */
[----:B------:R-:W-:-:S02]  /*104260*/  LOP3.LUT R14, R16, 0xffff, RZ, 0xc0, !PT ;  /* 0x0000ffff100e7812 */ /* 0x000fc400078ec0ff */
[----:B------:R-:W-:Y:S01]  /*104270*/  LOP3.LUT R13, R18, 0xffff, RZ, 0xc0, !PT ;  /* 0x0000ffff120d7812 */ /* 0x000fe200078ec0ff */
[----:B------:R-:W5:Y:S01]  /*104280*/  LDL.LU R43, [R1+0x1d0] ;  /* 0x0001d000012b7983 */ /* 0x000f620000300800 */
[--C-:B0-----:R-:W-:Y:S02]  /*104290*/  PRMT R0, R12, 0x3340, R8.reuse ;  /* 0x000033400c007816 */ /* 0x101fe40000000008 */
[----:B------:R-:W-:Y:S02]  /*1042a0*/  LOP3.LUT R12, R11, 0xffff, RZ, 0xc0, !PT ;  /* 0x0000ffff0b0c7812 */ /* 0x000fe400078ec0ff */
[----:B------:R-:W-:Y:S02]  /*1042b0*/  SHF.R.U32.HI R8, RZ, 0x8, R8 ;  /* 0x00000008ff087819 */ /* 0x000fe40000011608 */
[----:B------:R-:W-:Y:S02]  /*1042c0*/  PRMT R5, R15, 0x3340, R14 ;  /* 0x000033400f057816 */ /* 0x000fe4000000000e */
[----:B------:R-:W-:Y:S01]  /*1042d0*/  LOP3.LUT R11, R17, 0xffff, RZ, 0xc0, !PT ;  /* 0x0000ffff110b7812 */ /* 0x000fe200078ec0ff */
[----:B------:R0:W-:Y:S01]  /*1042e0*/  STL [R1+0x1264], R0 ;  /* 0x0012640001007387 */ /* 0x0001e20000100800 */
[----:B------:R-:W-:-:S02]  /*1042f0*/  LOP3.LUT R10, R10, 0xffff, RZ, 0xc0, !PT ;  /* 0x0000ffff0a0a7812 */ /* 0x000fc400078ec0ff */
[----:B------:R-:W-:Y:S02]  /*104300*/  LOP3.LUT R9, R9, 0xffff, RZ, 0xc0, !PT ;  /* 0x0000ffff09097812 */ /* 0x000fe400078ec0ff */
[----:B------:R-:W-:Y:S01]  /*104310*/  LOP3.LUT R8, R8, 0xffff, RZ, 0xc0, !PT ;  /* 0x0000ffff08087812 */ /* 0x000fe200078ec0ff */
[----:B------:R1:W-:Y:S01]  /*104320*/  STL [R1+0x8c0], R5 ;  /* 0x0008c00501007387 */ /* 0x0003e20000100800 */
[----:B------:R-:W-:Y:S02]  /*104330*/  PRMT R6, R11, 0x3340, R10 ;  /* 0x000033400b067816 */ /* 0x000fe4000000000a */
[----:B0-----:R-:W-:Y:S02]  /*104340*/  PRMT R0, R13, 0x3340, R12 ;  /* 0x000033400d007816 */ /* 0x001fe4000000000c */
        /* <DEDUP_REMOVED lines=8> */
[----:B-----5:R-:W-:Y:S01]  /*1043d0*/  PRMT R0, R27, 0x5410, R47 ;  /* 0x000054101b007816 */ /* 0x020fe2000000002f */
[----:B------:R-:W-:Y:S04]  /*1043e0*/  STL [R1+0x36c], R6 ;  /* 0x00036c0601007387 */ /* 0x000fe80000100800 */
[----:B------:R-:W-:Y:S04]  /*1043f0*/  STL [R1+0x3d0], R5 ;  /* 0x0003d00501007387 */ /* 0x000fe80000100800 */
[----:B------:R0:W-:Y:S04]  /*104400*/  STL [R1+0x3d4], R0 ;  /* 0x0003d40001007387 */ /* 0x0001e80000100800 */
[----:B------:R-:W2:Y:S04]  /*104410*/  LDL.LU R50, [R1+0x2d4] ;  /* 0x0002d40001327983 */ /* 0x000ea80000300800 */
[----:B------:R-:W2:Y:S04]  /*104420*/  LDL.LU R51, [R1+0x1458] ;  /* 0x0014580001337983 */ /* 0x000ea80000300800 */
[----:B------:R-:W3:Y:S04]  /*104430*/  LDL.LU R48, [R1+0x2d0] ;  /* 0x0002d00001307983 */ /* 0x000ee80000300800 */
[----:B------:R-:W3:Y:S01]  /*104440*/  LDL.LU R47, [R1+0x26b8] ;  /* 0x0026b800012f7983 */ /* 0x000ee20000300800 */
[----:B------:R-:W-:-:S03]  /*104450*/  LOP3.LUT R15, R26, 0xffff, RZ, 0xc0, !PT ;  /* 0x0000ffff1a0f7812 */ /* 0x000fc600078ec0ff */
[----:B------:R-:W4:Y:S01]  /*104460*/  LDL.LU R27, [R1+0x2cc] ;  /* 0x0002cc00011b7983 */ /* 0x000f220000300800 */
[----:B------:R-:W-:-:S03]  /*104470*/  LOP3.LUT R14, R25, 0xffff, RZ, 0xc0, !PT ;  /* 0x0000ffff190e7812 */ /* 0x000fc600078ec0ff */
[----:B------:R-:W4:Y:S01]  /*104480*/  LDL.LU R26, [R1+0x145c] ;  /* 0x00145c00011a7983 */ /* 0x000f220000300800 */
[----:B------:R-:W-:-:S03]  /*104490*/  LOP3.LUT R13, R24, 0xffff, RZ, 0xc0, !PT ;  /* 0x0000ffff180d7812 */ /* 0x000fc600078ec0ff */
[----:B------:R-:W5:Y:S01]  /*1044a0*/  LDL.LU R25, [R1+0x244] ;  /* 0x0002440001197983 */ /* 0x000f620000300800 */
[----:B------:R-:W-:-:S03]  /*1044b0*/  LOP3.LUT R12, R35, 0xffff, RZ, 0xc0, !PT ;  /* 0x0000ffff230c7812 */ /* 0x000fc600078ec0ff */
[----:B------:R-:W5:Y:S01]  /*1044c0*/  LDL.LU R24, [R1+0x3b8] ;  /* 0x0003b80001187983 */ /* 0x000f620000300800 */
[----:B------:R-:W-:-:S03]  /*1044d0*/  LOP3.LUT R11, R34, 0xffff, RZ, 0xc0, !PT ;  /* 0x0000ffff220b7812 */ /* 0x000fc600078ec0ff */
[----:B------:R-:W5:Y:S01]  /*1044e0*/  LDL.LU R35, [R1+0x1fc] ;  /* 0x0001fc0001237983 */ /* 0x000f620000300800 */
[----:B------:R-:W-:-:S03]  /*1044f0*/  LOP3.LUT R10, R33, 0xffff, RZ, 0xc0, !PT ;  /* 0x0000ffff210a7812 */ /* 0x000fc600078ec0ff */
[----:B------:R-:W5:Y:S01]  /*104500*/  LDL.LU R34, [R1+0x3b4] ;  /* 0x0003b40001227983 */ /* 0x000f620000300800 */
[----:B------:R-:W-:-:S03]  /*104510*/  LOP3.LUT R9, R32, 0xffff, RZ, 0xc0, !PT ;  /* 0x0000ffff20097812 */ /* 0x000fc600078ec0ff */
[----:B------:R-:W5:Y:S04]  /*104520*/  LDL.LU R33, [R1+0x1f4] ;  /* 0x0001f40001217983 */ /* 0x000f680000300800 */
[----:B------:R-:W5:Y:S01]  /*104530*/  LDL.LU R32, [R1+0x1454] ;  /* 0x0014540001207983 */ /* 0x000f620000300800 */
[----:B0-----:R-:W-:-:S05]  /*104540*/  PRMT R0, R15, 0x3340, R11 ;  /* 0x000033400f007816 */ /* 0x001fca000000000b */
[----:B------:R0:W-:Y:S01]  /*104550*/  STL [R1+0x11d4], R0 ;  /* 0x0011d40001007387 */ /* 0x0001e20000100800 */
[----:B------:R-:W-:Y:S02]  /*104560*/  LOP3.LUT R8, R43, 0xffff, RZ, 0xc0, !PT ;  /* 0x0000ffff2b087812 */ /* 0x000fe400078ec0ff */
[----:B------:R-:W-:Y:S02]  /*104570*/  SHF.R.U32.HI R19, RZ, 0x8, R15 ;  /* 0x00000008ff137819 */ /* 0x000fe4000001160f */
[----:B0-----:R-:W-:Y:S02]  /*104580*/  PRMT R0, R14, 0x3340, R10 ;  /* 0x000033400e007816 */ /* 0x001fe4000000000a */
[----:B------:R-:W-:-:S03]  /*104590*/  SHF.R.U32.HI R16, RZ, 0x8, R11 ;  /* 0x00000008ff107819 */ /* 0x000fc6000001160b */
[----:B------:R0:W-:Y:S01]  /*1045a0*/  STL [R1+0x1248], R0 ;  /* 0x0012480001007387 */ /* 0x0001e20000100800 */
[----:B------:R-:W-:Y:S02]  /*1045b0*/  SHF.R.U32.HI R18, RZ, 0x8, R14 ;  /* 0x00000008ff127819 */ /* 0x000fe4000001160e */
[----:B------:R-:W-:Y:S02]  /*1045c0*/  SHF.R.U32.HI R11, RZ, 0x8, R10 ;  /* 0x00000008ff0b7819 */ /* 0x000fe4000001160a */
[----:B------:R-:W-:Y:S02]  /*1045d0*/  SHF.R.U32.HI R17, RZ, 0x8, R13 ;  /* 0x00000008ff117819 */ /* 0x000fe4000001160d */
[--C-:B------:R-:W-:Y:S02]  /*1045e0*/  SHF.R.U32.HI R10, RZ, 0x8, R9.reuse ;  /* 0x00000008ff0a7819 */ /* 0x100fe40000011609 */
[----:B0-----:R-:W-:Y:S02]  /*1045f0*/  PRMT R0, R13, 0x3340, R9 ;  /* 0x000033400d007816 */ /* 0x001fe40000000009 */
[----:B------:R-:W-:-:S02]  /*104600*/  LOP3.LUT R15, R19, 0xffff, RZ, 0xc0, !PT ;  /* 0x0000ffff130f7812 */ /* 0x000fc400078ec0ff */
[----:B------:R-:W-:Y:S02]  /*104610*/  LOP3.LUT R14, R16, 0xffff, RZ, 0xc0, !PT ;  /* 0x0000ffff100e7812 */ /* 0x000fe400078ec0ff */
[----:B------:R-:W-:Y:S01]  /*104620*/  SHF.R.U32.HI R9, RZ, 0x8, R12 ;  /* 0x00000008ff097819 */ /* 0x000fe2000001160c */
[----:B------:R0:W-:Y:S01]  /*104630*/  STL [R1+0x1260], R0 ;  /* 0x0012600001007387 */ /* 0x0001e20000100800 */
[----:B------:R-:W-:Y:S02]  /*104640*/  LOP3.LUT R13, R18, 0xffff, RZ, 0xc0, !PT ;  /* 0x0000ffff120d7812 */ /* 0x000fe400078ec0ff */
[----:B------:R-:W-:Y:S02]  /*104650*/  LOP3.LUT R10, R10, 0xffff, RZ, 0xc0, !PT ;  /* 0x0000ffff0a0a7812 */ /* 0x000fe400078ec0ff */
[----:B------:R-:W-:Y:S02]  /*104660*/  PRMT R5, R15, 0x3340, R14 ;  /* 0x000033400f057816 */ /* 0x000fe4000000000e */
[----:B------:R-:W-:-:S02]  /*104670*/  LOP3.LUT R9, R9, 0xffff, RZ, 0xc0, !PT ;  /* 0x0000ffff09097812 */ /* 0x000fc400078ec0ff */
[--C-:B0-----:R-:W-:Y:S02]  /*104680*/  PRMT R0, R12, 0x3340, R8.reuse ;  /* 0x000033400c007816 */ /* 0x101fe40000000008 */
[----:B------:R-:W-:Y:S02]  /*104690*/  SHF.R.U32.HI R8, RZ, 0x8, R8 ;  /* 0x00000008ff087819 */ /* 0x000fe40000011608 */
[----:B------:R-:W-:Y:S02]  /*1046a0*/  LOP3.LUT R12, R11, 0xffff, RZ, 0xc0, !PT ;  /* 0x0000ffff0b0c7812 */ /* 0x000fe400078ec0ff */
[----:B------:R-:W-:Y:S01]  /*1046b0*/  LOP3.LUT R11, R17, 0xffff, RZ, 0xc0, !PT ;  /* 0x0000ffff110b7812 */ /* 0x000fe200078ec0ff */
[----:B------:R0:W-:Y:S01]  /*1046c0*/  STL [R1+0x1268], R0 ;  /* 0x0012680001007387 */ /* 0x0001e20000100800 */
[----:B------:R-:W-:Y:S02]  /*1046d0*/  LOP3.LUT R8, R8, 0xffff, RZ, 0xc0, !PT ;  /* 0x0000ffff08087812 */ /* 0x000fe400078ec0ff */
[----:B------:R-:W-:Y:S01]  /*1046e0*/  PRMT R6, R11, 0x3340, R10 ;  /* 0x000033400b067816 */ /* 0x000fe2000000000a */
[----:B------:R1:W-:Y:S01]  /*1046f0*/  STL [R1+0x8f0], R5 ;  /* 0x0008f00501007387 */ /* 0x0003e20000100800 */
[----:B0-----:R-:W-:-:S02]  /*104700*/  PRMT R0, R13, 0x3340, R12 ;  /* 0x000033400d007816 */ /* 0x001fc4000000000c */
[----:B-1----:R-:W-:-:S03]  /*104710*/  PRMT R5, R9, 0x3340, R8 ;  /* 0x0000334009057816 */ /* 0x002fc60000000008 */
[----:B------:R2:W-:Y:S04]  /*104720*/  STL [R1+0x8f4], R0 ;  /* 0x0008f40001007387 */ /* 0x0005e80000100800 */
[----:B------:R3:W-:Y:S04]  /*104730*/  STL [R1+0x8fc], R6 ;  /* 0x0008fc0601007387 */ /* 0x0007e80000100800 */
[----:B------:R4:W-:Y:S01]  /*104740*/  STL [R1+0x914], R5 ;  /* 0x0009140501007387 */ /* 0x0009e20000100800 */
[----:B--2---:R-:W-:Y:S02]  /*104750*/  PRMT R0, R51, 0x5410, R50 ;  /* 0x0000541033007816 */ /* 0x004fe40000000032 */
[----:B---3--:R-:W-:-:S03]  /*104760*/  PRMT R6, R47, 0x5410, R48 ;  /* 0x000054102f067816 */ /* 0x008fc60000000030 */
[----:B------:R5:W-:Y:S01]  /*104770*/  STL [R1+0x3d8], R0 ;  /* 0x0003d80001007387 */ /* 0x000be20000100800 */
[----:B----4-:R-:W-:-:S03]  /*104780*/  PRMT R5, R26, 0x5410, R27 ;  /* 0x000054101a057816 */ /* 0x010fc6000000001b */
[----:B------:R0:W-:Y:S04]  /*104790*/  STL [R1+0x340], R6 ;  /* 0x0003400601007387 */ /* 0x0001e80000100800 */
[----:B------:R1:W-:Y:S01]  /*1047a0*/  STL [R1+0x344], R5 ;  /* 0x0003440501007387 */ /* 0x0003e20000100800 */
[----:B-----5:R-:W-:Y:S02]  /*1047b0*/  PRMT R0, R24, 0x5410, R25 ;  /* 0x0000541018007816 */ /* 0x020fe40000000019 */
[----:B0-----:R-:W-:-:S03]  /*1047c0*/  PRMT R6, R34, 0x5410, R35 ;  /* 0x0000541022067816 */ /* 0x001fc60000000023 */
[----:B------:R0:W-:Y:S01]  /*1047d0*/  STL [R1+0x348], R0 ;  /* 0x0003480001007387 */ /* 0x0001e20000100800 */
[----:B-1----:R-:W-:-:S03]  /*1047e0*/  PRMT R5, R32, 0x5410, R33 ;  /* 0x0000541020057816 */ /* 0x002fc60000000021 */
[----:B0-----:R-:W2:Y:S04]  /*1047f0*/  LDL.LU R0, [R1+0x1f0] ;  /* 0x0001f00001007983 */ /* 0x001ea80000300800 */
[----:B------:R0:W-:Y:S04]  /*104800*/  STL [R1+0x34c], R6 ;  /* 0x00034c0601007387 */ /* 0x0001e80000100800 */
[----:B------:R-:W2:Y:S04]  /*104810*/  LDL.LU R55, [R1+0x1450] ;  /* 0x0014500001377983 */ /* 0x000ea80000300800 */
        /* <DEDUP_REMOVED lines=8> */
[----:B0-----:R-:W5:Y:S04]  /*1048a0*/  LDL.LU R6, [R1+0x1444] ;  /* 0x0014440001067983 */ /* 0x001f680000300800 */
[----:B------:R-:W5:Y:S04]  /*1048b0*/  LDL.LU R7, [R1+0x198] ;  /* 0x0001980001077983 */ /* 0x000f680000300800 */
        /* <DEDUP_REMOVED lines=43> */
[----:B--2---:R-:W-:-:S03]  /*104b70*/  PRMT R55, R55, 0x5410, R0 ;  /* 0x0000541037377816 */ /* 0x004fc60000000000 */
[----:B------:R-:W2:Y:S01]  /*104b80*/  LDL.LU R0, [R1+0x487c] ;  /* 0x00487c0001007983 */ /* 0x000ea20000300800 */
[----:B---3--:R-:W-:-:S03]  /*104b90*/  PRMT R57, R57, 0x5410, R58 ;  /* 0x0000541039397816 */ /* 0x008fc6000000003a */
[----:B------:R0:W-:Y:S01]  /*104ba0*/  STL [R1+0x3b4], R55 ;  /* 0x0003b43701007387 */ /* 0x0001e20000100800 */
[----:B----4-:R-:W-:Y:S02]  /*104bb0*/  PRMT R24, R24, 0x5410, R25 ;  /* 0x0000541018187816 */ /* 0x010fe40000000019 */
[----:B-----5:R-:W-:Y:S01]  /*104bc0*/  PRMT R32, R32, 0x5410, R33 ;  /* 0x0000541020207816 */ /* 0x020fe20000000021 */
[----:B0-----:R-:W3:Y:S04]  /*104bd0*/  LDL.LU R55, [R1+0x4878] ;  /* 0x0048780001377983 */ /* 0x001ee80000300800 */
[----:B------:R-:W4:Y:S04]  /*104be0*/  LDL.LU R58, [R1+0x4874] ;  /* 0x00487400013a7983 */ /* 0x000f280000300800 */
[----:B------:R0:W-:Y:S04]  /*104bf0*/  STL [R1+0x3b8], R57 ;  /* 0x0003b83901007387 */ /* 0x0001e80000100800 */
[----:B0-----:R-:W5:Y:S04]  /*104c00*/  LDL.LU R57, [R1+0x4870] ;  /* 0x0048700001397983 */ /* 0x001f680000300800 */
[----:B------:R-:W2:Y:S04]  /*104c10*/  LDL.LU R25, [R1+0x130] ;  /* 0x0001300001197983 */ /* 0x000ea80000300800 */
[----:B------:R0:W-:Y:S04]  /*104c20*/  STL [R1+0x320], R24 ;  /* 0x0003201801007387 */ /* 0x0001e80000100800 */
[----:B0-----:R-:W2:Y:S04]  /*104c30*/  LDL.LU R24, [R1+0x13e0] ;  /* 0x0013e00001187983 */ /* 0x001ea80000300800 */
[----:B------:R0:W-:Y:S04]  /*104c40*/  STL [R1+0x324], R32 ;  /* 0x0003242001007387 */ /* 0x0001e80000100800 */
[----:B------:R-:W3:Y:S04]  /*104c50*/  LDL.LU R33, [R1+0x12c] ;  /* 0x00012c0001217983 */ /* 0x000ee80000300800 */
[----:B0-----:R-:W3:Y:S01]  /*104c60*/  LDL.LU R32, [R1+0x13dc] ;  /* 0x0013dc0001207983 */ /* 0x001ee20000300800 */
[----:B------:R-:W-:-:S02]  /*104c70*/  PRMT R6, R6, 0x5410, R56 ;  /* 0x0000541006067816 */ /* 0x000fc40000000038 */
[----:B------:R-:W-:Y:S01]  /*104c80*/  PRMT R36, R36, 0x5410, R7 ;  /* 0x0000541024247816 */ /* 0x000fe20000000007 */
[----:B------:R-:W4:Y:S01]  /*104c90*/  LDL.LU R56, [R1+0x486c] ;  /* 0x00486c0001387983 */ /* 0x000f220000300800 */
[----:B------:R-:W-:-:S03]  /*104ca0*/  PRMT R59, R59, 0x5410, R5 ;  /* 0x000054103b3b7816 */ /* 0x000fc60000000005 */
[----:B------:R0:W-:Y:S01]  /*104cb0*/  STL [R1+0x328], R6 ;  /* 0x0003280601007387 */ /* 0x0001e20000100800 */
[----:B------:R-:W-:Y:S02]  /*104cc0*/  PRMT R41, R41, 0x5410, R39 ;  /* 0x0000541029297816 */ /* 0x000fe40000000027 */
[----:B------:R-:W-:Y:S01]  /*104cd0*/  PRMT R37, R37, 0x5410, R44 ;  /* 0x0000541025257816 */ /* 0x000fe2000000002c */
[----:B0-----:R-:W5:Y:S04]  /*104ce0*/  LDL.LU R6, [R1+0x4868] ;  /* 0x0048680001067983 */ /* 0x001f680000300800 */
[----:B------:R-:W5:Y:S04]  /*104cf0*/  LDL.LU R7, [R1+0x4864] ;  /* 0x0048640001077983 */ /* 0x000f680000300800 */
[----:B------:R0:W-:Y:S01]  /*104d00*/  STL [R1+0x32c], R36 ;  /* 0x00032c2401007387 */ /* 0x0001e20000100800 */
[----:B------:R-:W-:-:S03]  /*104d10*/  PRMT R40, R40, 0x5410, R38 ;  /* 0x0000541028287816 */ /* 0x000fc60000000026 */
[----:B0-----:R-:W4:Y:S04]  /*104d20*/  LDL.LU R36, [R1+0x4860] ;  /* 0x0048600001247983 */ /* 0x001f280000300800 */
[----:B------:R-:W5:Y:S04]  /*104d30*/  LDL.LU R5, [R1+0x485c] ;  /* 0x00485c0001057983 */ /* 0x000f680000300800 */
[----:B------:R0:W-:Y:S01]  /*104d40*/  STL [R1+0x390], R59 ;  /* 0x0003903b01007387 */ /* 0x0001e20000100800 */
[----:B------:R-:W-:Y:S02]  /*104d50*/  PRMT R52, R52, 0x5410, R42 ;  /* 0x0000541034347816 */ /* 0x000fe4000000002a */
[----:B------:R-:W-:Y:S01]  /*104d60*/  PRMT R8, R8, 0x5410, R9 ;  /* 0x0000541008087816 */ /* 0x000fe20000000009 */
[----:B0-----:R-:W4:Y:S04]  /*104d70*/  LDL.LU R59, [R1+0x4858] ;  /* 0x00485800013b7983 */ /* 0x001f280000300800 */
[----:B------:R-:W5:Y:S04]  /*104d80*/  LDL.LU R39, [R1+0x4854] ;  /* 0x0048540001277983 */ /* 0x000f680000300800 */
[----:B------:R0:W-:Y:S01]  /*104d90*/  STL [R1+0x394], R41 ;  /* 0x0003942901007387 */ /* 0x0001e20000100800 */
[----:B------:R-:W-:-:S03]  /*104da0*/  PRMT R10, R10, 0x5410, R11 ;  /* 0x000054100a0a7816 */ /* 0x000fc6000000000b */
[----:B0-----:R-:W4:Y:S04]  /*104db0*/  LDL.LU R41, [R1+0x4850] ;  /* 0x0048500001297983 */ /* 0x001f280000300800 */
[----:B------:R-:W5:Y:S04]  /*104dc0*/  LDL.LU R44, [R1+0x484c] ;  /* 0x00484c00012c7983 */ /* 0x000f680000300800 */
[----:B------:R0:W-:Y:S01]  /*104dd0*/  STL [R1+0x398], R37 ;  /* 0x0003982501007387 */ /* 0x0001e20000100800 */
[----:B------:R-:W-:-:S03]  /*104de0*/  PRMT R9, R12, 0x5410, R13 ;  /* 0x000054100c097816 */ /* 0x000fc6000000000d */
[----:B0-----:R-:W4:Y:S04]  /*104df0*/  LDL.LU R37, [R1+0x4848] ;  /* 0x0048480001257983 */ /* 0x001f280000300800 */
[----:B------:R-:W4:Y:S04]  /*104e00*/  LDL.LU R38, [R1+0x4844] ;  /* 0x0048440001267983 */ /* 0x000f280000300800 */
[----:B------:R0:W-:Y:S04]  /*104e10*/  STL [R1+0x310], R40 ;  /* 0x0003102801007387 */ /* 0x0001e80000100800 */
[----:B0-----:R-:W4:Y:S04]  /*104e20*/  LDL.LU R40, [R1+0x4840] ;  /* 0x0048400001287983 */ /* 0x001f280000300800 */
[----:B------:R-:W5:Y:S04]  /*104e30*/  LDL.LU R42, [R1+0x483c] ;  /* 0x00483c00012a7983 */ /* 0x000f680000300800 */
[----:B------:R0:W-:Y:S04]  /*104e40*/  STL [R1+0x314], R52 ;  /* 0x0003143401007387 */ /* 0x0001e80000100800 */
[----:B0-----:R-:W4:Y:S04]  /*104e50*/  LDL.LU R52, [R1+0x4838] ;  /* 0x0048380001347983 */ /* 0x001f280000300800 */
[----:B------:R0:W-:Y:S04]  /*104e60*/  STL [R1+0x318], R8 ;  /* 0x0003180801007387 */ /* 0x0001e80000100800 */
[----:B------:R1:W-:Y:S04]  /*104e70*/  STL [R1+0x31c], R10 ;  /* 0x00031c0a01007387 */ /* 0x0003e80000100800 */
[----:B------:R1:W-:Y:S01]  /*104e80*/  STL [R1+0x370], R9 ;  /* 0x0003700901007387 */ /* 0x0003e20000100800 */
[----:B0-----:R-:W-:-:S02]  /*104e90*/  PRMT R8, R14, 0x5410, R15 ;  /* 0x000054100e087816 */ /* 0x001fc4000000000f */
[----:B-1----:R-:W-:Y:S02]  /*104ea0*/  PRMT R10, R18, 0x5410, R17 ;  /* 0x00005410120a7816 */ /* 0x002fe40000000011 */
[----:B------:R-:W-:Y:S01]  /*104eb0*/  PRMT R9, R19, 0x5410, R16 ;  /* 0x0000541013097816 */ /* 0x000fe20000000010 */
        /* <DEDUP_REMOVED lines=19> */
[----:B------:R-:W-:Y:S04]  /*104ff0*/  STL [R1+0x44], R10 ;  /* 0x0000440a01007387 */ /* 0x000fe80000100800 */
[----:B------:R-:W5:Y:S04]  /*105000*/  LDL.LU R12, [R1+0x11c] ;  /* 0x00011c00010c7983 */ /* 0x000f680000300800 */
[----:B------:R2:W-:Y:S04]  /*105010*/  STL [R1+0x48], R9 ;  /* 0x0000480901007387 */ /* 0x0005e80000100800 */
[----:B------:R-:W5:Y:S01]  /*105020*/  LDL.LU R15, [R1+0x338] ;  /* 0x00033800010f7983 */ /* 0x000f620000300800 */
[----:B0-----:R-:W-:-:S05]  /*105030*/  PRMT R8, R34, 0x5410, R35 ;  /* 0x0000541022087816 */ /* 0x001fca0000000023 */
[----:B------:R3:W-:Y:S04]  /*105040*/  STL [R1+0x4c], R8 ;  /* 0x00004c0801007387 */ /* 0x0007e80000100800 */
[----:B------:R-:W4:Y:S04]  /*105050*/  LDL.LU R14, [R1+0x118] ;  /* 0x00011800010e7983 */ /* 0x000f280000300800 */
[----:B------:R-:W4:Y:S04]  /*105060*/  LDL.LU R34, [R1+0x13c8] ;  /* 0x0013c80001227983 */ /* 0x000f280000300800 */
[----:B------:R-:W4:Y:S04]  /*105070*/  LDL.LU R17, [R1+0x114] ;  /* 0x0001140001117983 */ /* 0x000f280000300800 */
[----:B------:R-:W4:Y:S04]  /*105080*/  LDL.LU R35, [R1+0x13c4] ;  /* 0x0013c40001237983 */ /* 0x000f280000300800 */
[----:B------:R-:W4:Y:S01]  /*105090*/  LDL.LU R18, [R1+0x110] ;  /* 0x0001100001127983 */ /* 0x000f220000300800 */
[----:B--2---:R-:W-:-:S05]  /*1050a0*/  PRMT R9, R24, 0x5410, R25 ;  /* 0x0000541018097816 */ /* 0x004fca0000000019 */
[----:B------:R-:W-:Y:S04]  /*1050b0*/  STL [R1+0x330], R9 ;  /* 0x0003300901007387 */ /* 0x000fe80000100800 */
[----:B------:R-:W2:Y:S01]  /*1050c0*/  LDL.LU R16, [R1+0x13c0] ;  /* 0x0013c00001107983 */ /* 0x000ea20000300800 */
[----:B---3--:R-:W-:-:S05]  /*1050d0*/  PRMT R8, R32, 0x5410, R33 ;  /* 0x0000541020087816 */ /* 0x008fca0000000021 */
        /* <DEDUP_REMOVED lines=9> */
[----:B------:R-:W3:Y:S04]  /*105170*/  LDL.LU R60, [R1] ;  /* 0x00000000013c7983 */ /* 0x000ee80000300800 */
        /* <DEDUP_REMOVED lines=14> */
[----:B-----5:R-:W-:-:S02]  /*105260*/  PRMT R8, R15, 0x5410, R12 ;  /* 0x000054100f087816 */ /* 0x020fc4000000000c */
[----:B----4-:R-:W-:Y:S02]  /*105270*/  PRMT R9, R34, 0x5410, R14 ;  /* 0x0000541022097816 */ /* 0x010fe4000000000e */
[----:B------:R-:W4:Y:S04]  /*105280*/  LDL.LU R34, [R1+0x1330] ;  /* 0x0013300001227983 */ /* 0x000f280000300800 */
[----:B------:R0:W-:Y:S04]  /*105290*/  STL [R1+0x338], R8 ;  /* 0x0003380801007387 */ /* 0x0001e80000100800 */
[----:B------:R1:W-:Y:S01]  /*1052a0*/  STL [R1+0x20], R9 ;  /* 0x0000200901007387 */ /* 0x0003e20000100800 */
[----:B0-----:R-:W-:-:S03]  /*1052b0*/  PRMT R8, R35, 0x5410, R17 ;  /* 0x0000541023087816 */ /* 0x001fc60000000011 */
[----:B------:R-:W5:Y:S04]  /*1052c0*/  LDL.LU R35, [R1+0x132c] ;  /* 0x00132c0001237983 */ /* 0x000f680000300800 */
[----:B-1----:R-:W5:Y:S04]  /*1052d0*/  LDL.LU R9, [R1+0x1334] ;  /* 0x0013340001097983 */ /* 0x002f680000300800 */
[----:B------:R0:W-:Y:S04]  /*1052e0*/  STL [R1+0x24], R8 ;  /* 0x0000240801007387 */ /* 0x0001e80000100800 */
[----:B0-----:R-:W5:Y:S04]  /*1052f0*/  LDL.LU R8, [R1+0xec] ;  /* 0x0000ec0001087983 */ /* 0x001f680000300800 */
[----:B------:R-:W5:Y:S04]  /*105300*/  LDL.LU R11, [R1+0x130c] ;  /* 0x00130c00010b7983 */ /* 0x000f680000300800 */
[----:B------:R-:W5:Y:S04]  /*105310*/  LDL.LU R10, [R1+0xe8] ;  /* 0x0000e800010a7983 */ /* 0x000f680000300800 */
[----:B------:R-:W5:Y:S04]  /*105320*/  LDL.LU R13, [R1+0x1308] ;  /* 0x00130800010d7983 */ /* 0x000f680000300800 */
[----:B------:R-:W5:Y:S04]  /*105330*/  LDL.LU R12, [R1+0x131c] ;  /* 0x00131c00010c7983 */ /* 0x000f680000300800 */
[----:B------:R-:W5:Y:S01]  /*105340*/  LDL.LU R15, [R1+0x1314] ;  /* 0x00131400010f7983 */ /* 0x000f620000300800 */
[----:B--2---:R-:W-:-:S05]  /*105350*/  PRMT R14, R16, 0x5410, R18 ;  /* 0x00005410100e7816 */ /* 0x004fca0000000012 */
[----:B------:R0:W-:Y:S01]  /*105360*/  STL [R1+0x28], R14 ;  /* 0x0000280e01007387 */ /* 0x0001e20000100800 */
[----:B---3--:R-:W-:-:S03]  /*105370*/  PRMT R16, R20, 0x5410, R19 ;  /* 0x0000541014107816 */ /* 0x008fc60000000013 */
[----:B0-----:R-:W2:Y:S04]  /*105380*/  LDL.LU R14, [R1+0x12ec] ;  /* 0x0012ec00010e7983 */ /* 0x001ea80000300800 */
[----:B------:R-:W3:Y:S04]  /*105390*/  LDL.LU R17, [R1+0x42c] ;  /* 0x00042c0001117983 */ /* 0x000ee80000300800 */
[----:B------:R0:W-:Y:S04]  /*1053a0*/  STL [R1+0x2c], R16 ;  /* 0x00002c1001007387 */ /* 0x0001e80000100800 */
[----:B------:R-:W3:Y:S01]  /*1053b0*/  LDL.LU R18, [R1+0x30] ;  /* 0x0000300001127983 */ /* 0x000ee20000300800 */
[----:B------:R-:W-:-:S02]  /*1053c0*/  PRMT R61, R61, 0x5410, R54 ;  /* 0x000054103d3d7816 */ /* 0x000fc40000000036 */
[----:B------:R-:W-:Y:S02]  /*1053d0*/  PRMT R45, R45, 0x5410, R23 ;  /* 0x000054102d2d7816 */ /* 0x000fe40000000017 */
[----:B------:R-:W-:Y:S01]  /*1053e0*/  PRMT R53, R53, 0x5410, R49 ;  /* 0x0000541035357816 */ /* 0x000fe20000000031 */
[----:B0-----:R-:W3:Y:S04]  /*1053f0*/  LDL.LU R16, [R1+0x12f8] ;  /* 0x0012f80001107983 */ /* 0x001ee80000300800 */
[----:B------:R-:W3:Y:S04]  /*105400*/  LDL.LU R19, [R1+0x34] ;  /* 0x0000340001137983 */ /* 0x000ee80000300800 */
[----:B------:R-:W3:Y:S04]  /*105410*/  LDL.LU R20, [R1+0x12f4] ;  /* 0x0012f40001147983 */ /* 0x000ee80000300800 */
[----:B------:R-:W3:Y:S04]  /*105420*/  LDL.LU R54, [R1+0x4834] ;  /* 0x0048340001367983 */ /* 0x000ee80000300800 */
[----:B------:R0:W-:Y:S01]  /*105430*/  STL [R1+0x70], R61 ;  /* 0x0000703d01007387 */ /* 0x0001e20000100800 */
[----:B------:R-:W-:-:S02]  /*105440*/  PRMT R22, R22, 0x5410, R60 ;  /* 0x0000541016167816 */ /* 0x000fc4000000003c */
[----:B------:R-:W-:Y:S01]  /*105450*/  PRMT R46, R46, 0x5410, R21 ;  /* 0x000054102e2e7816 */ /* 0x000fe20000000015 */
[----:B0-----:R-:W3:Y:S04]  /*105460*/  LDL.LU R61, [R1+0x4830] ;  /* 0x00483000013d7983 */ /* 0x001ee80000300800 */
[----:B------:R-:W3:Y:S04]  /*105470*/  LDL.LU R23, [R1+0x482c] ;  /* 0x00482c0001177983 */ /* 0x000ee80000300800 */
[----:B------:R0:W-:Y:S01]  /*105480*/  STL [R1+0x74], R45 ;  /* 0x0000742d01007387 */ /* 0x0001e20000100800 */
[----:B------:R-:W-:-:S03]  /*105490*/  PRMT R50, R50, 0x5410, R43 ;  /* 0x0000541032327816 */ /* 0x000fc6000000002b */
[----:B0-----:R-:W3:Y:S04]  /*1054a0*/  LDL.LU R45, [R1+0x4828] ;  /* 0x00482800012d7983 */ /* 0x001ee80000300800 */
[----:B------:R-:W3:Y:S04]  /*1054b0*/  LDL.LU R49, [R1+0x4824] ;  /* 0x0048240001317983 */ /* 0x000ee80000300800 */
[----:B------:R0:W-:Y:S01]  /*1054c0*/  STL [R1+0x78], R53 ;  /* 0x0000783501007387 */ /* 0x0001e20000100800 */
[----:B------:R-:W-:-:S03]  /*1054d0*/  PRMT R48, R48, 0x5410, R51 ;  /* 0x0000541030307816 */ /* 0x000fc60000000033 */
[----:B0-----:R-:W3:Y:S04]  /*1054e0*/  LDL.LU R53, [R1+0x4820] ;  /* 0x0048200001357983 */ /* 0x001ee80000300800 */
[----:B------:R-:W3:Y:S04]  /*1054f0*/  LDL.LU R60, [R1+0x481c] ;  /* 0x00481c00013c7983 */ /* 0x000ee80000300800 */
[----:B------:R0:W-:Y:S01]  /*105500*/  STL [R1], R22 ;  /* 0x0000001601007387 */ /* 0x0001e20000100800 */
[----:B------:R-:W-:-:S03]  /*105510*/  PRMT R27, R27, 0x5410, R47 ;  /* 0x000054101b1b7816 */ /* 0x000fc6000000002f */
        /* <DEDUP_REMOVED lines=10> */
[----:B------:R0:W-:Y:S04]  /*1055c0*/  STL [R1+0xc], R48 ;  /* 0x00000c3001007387 */ /* 0x0001e80000100800 */
[----:B0-----:R-:W3:Y:S04]  /*1055d0*/  LDL.LU R48, [R1+0x4800] ;  /* 0x0048000001307983 */ /* 0x001ee80000300800 */
[----:B------:R-:W3:Y:S04]  /*1055e0*/  LDL.LU R47, [R1+0x47fc] ;  /* 0x0047fc00012f7983 */ /* 0x000ee80000300800 */
[----:B------:R0:W-:Y:S04]  /*1055f0*/  STL [R1+0x60], R27 ;  /* 0x0000601b01007387 */ /* 0x0001e80000100800 */
[----:B0-----:R-:W3:Y:S04]  /*105600*/  LDL.LU R27, [R1+0x47f8] ;  /* 0x0047f800011b7983 */ /* 0x001ee80000300800 */
[----:B------:R-:W2:Y:S04]  /*105610*/  LDL.LU R26, [R1+0x47f4] ;  /* 0x0047f400011a7983 */ /* 0x000ea80000300800 */
[----:B------:R0:W-:Y:S04]  /*105620*/  STL [R1+0x64], R25 ;  /* 0x0000641901007387 */ /* 0x0001e80000100800 */
[----:B0-----:R-:W3:Y:S04]  /*105630*/  LDL.LU R25, [R1+0x47f0] ;  /* 0x0047f00001197983 */ /* 0x001ee80000300800 */
[----:B------:R-:W2:Y:S04]  /*105640*/  LDL.LU R24, [R1+0x47ec] ;  /* 0x0047ec0001187983 */ /* 0x000ea80000300800 */
[----:B------:R0:W-:Y:S04]  /*105650*/  STL [R1+0x68], R32 ;  /* 0x0000682001007387 */ /* 0x0001e80000100800 */
[----:B0-----:R-:W4:Y:S02]  /*105660*/  LDL.LU R32, [R1+0x47e8] ;  /* 0x0047e80001207983 */ /* 0x001f240000300800 */
[----:B----4-:R-:W-:-:S02]  /*105670*/  PRMT R32, R33, 0x5410, R32 ;  /* 0x0000541021207816 */ /* 0x010fc40000000020 */
[----:B------:R-:W4:Y:S04]  /*105680*/  LDL.LU R33, [R1+0x47e4] ;  /* 0x0047e40001217983 */ /* 0x000f280000300800 */
[----:B------:R0:W-:Y:S04]  /*105690*/  STL [R1+0x460c], R32 ;  /* 0x00460c2001007387 */ /* 0x0001e80000100800 */
[----:B0-----:R-:W3:Y:S01]  /*1056a0*/  LDL.LU R32, [R1+0xf0] ;  /* 0x0000f00001207983 */ /* 0x001ee20000300800 */
[----:B----4-:R-:W-:-:S03]  /*1056b0*/  PRMT R33, R34, 0x5410, R33 ;  /* 0x0000541022217816 */ /* 0x010fc60000000021 */
[----:B------:R-:W5:Y:S04]  /*1056c0*/  LDL.LU R34, [R1+0x47e0] ;  /* 0x0047e00001227983 */ /* 0x000f680000300800 */
[----:B------:R0:W-:Y:S04]  /*1056d0*/  STL [R1+0x4610], R33 ;  /* 0x0046102101007387 */ /* 0x0001e80000100800 */
[----:B0-----:R-:W4:Y:S01]  /*1056e0*/  LDL.LU R33, [R1+0x1328] ;  /* 0x0013280001217983 */ /* 0x001f220000300800 */
[----:B-----5:R-:W-:-:S03]  /*1056f0*/  PRMT R34, R35, 0x5410, R34 ;  /* 0x0000541023227816 */ /* 0x020fc60000000022 */
[----:B------:R-:W4:Y:S01]  /*105700*/  LDL.LU R35, [R1+0x47dc] ;  /* 0x0047dc0001237983 */ /* 0x000f220000300800 */
[----:B---3--:R-:W-:Y:S02]  /*105710*/  PRMT R32, R9, 0x5410, R32 ;  /* 0x0000541009207816 */ /* 0x008fe40000000020 */
[----:B------:R-:W-:Y:S02]  /*105720*/  PRMT R9, R11, 0x5410, R8 ;  /* 0x000054100b097816 */ /* 0x000fe40000000008 */
[----:B--2---:R-:W-:Y:S01]  /*105730*/  PRMT R24, R12, 0x5410, R24 ;  /* 0x000054100c187816 */ /* 0x004fe20000000018 */
[----:B------:R-:W-:Y:S01]  /*105740*/  STL [R1+0x4614], R34 ;  /* 0x0046142201007387 */ /* 0x000fe20000100800 */
[----:B------:R-:W-:Y:S02]  /*105750*/  PRMT R8, R13, 0x5410, R10 ;  /* 0x000054100d087816 */ /* 0x000fe4000000000a */
[----:B------:R-:W-:Y:S02]  /*105760*/  PRMT R25, R15, 0x5410, R25 ;  /* 0x000054100f197816 */ /* 0x000fe40000000019 */
[----:B------:R-:W-:-:S02]  /*105770*/  PRMT R26, R14, 0x5410, R26 ;  /* 0x000054100e1a7816 */ /* 0x000fc4000000001a */
[----:B------:R-:W-:Y:S02]  /*105780*/  PRMT R27, R17, 0x5410, R27 ;  /* 0x00005410111b7816 */ /* 0x000fe4000000001b */
[----:B------:R-:W-:Y:S02]  /*105790*/  PRMT R10, R16, 0x5410, R18 ;  /* 0x00005410100a7816 */ /* 0x000fe40000000012 */
[----:B----4-:R-:W-:-:S05]  /*1057a0*/  PRMT R35, R33, 0x5410, R35 ;  /* 0x0000541021237816 */ /* 0x010fca0000000023 */
[----:B------:R-:W-:Y:S04]  /*1057b0*/  STL [R1+0x4618], R35 ;  /* 0x0046182301007387 */ /* 0x000fe80000100800 */
[----:B------:R-:W-:Y:S04]  /*1057c0*/  STL [R1+0x50], R32 ;  /* 0x0000502001007387 */ /* 0x000fe80000100800 */
[----:B------:R0:W-:Y:S04]  /*1057d0*/  STL [R1+0x54], R9 ;  /* 0x0000540901007387 */ /* 0x0001e80000100800 */
[----:B------:R-:W-:Y:S04]  /*1057e0*/  STL [R1+0x461c], R24 ;  /* 0x00461c1801007387 */ /* 0x000fe80000100800 */
[----:B------:R1:W-:Y:S04]  /*1057f0*/  STL [R1+0x58], R8 ;  /* 0x0000580801007387 */ /* 0x0003e80000100800 */
[----:B------:R-:W-:Y:S04]  /*105800*/  STL [R1+0x4620], R25 ;  /* 0x0046201901007387 */ /* 0x000fe80000100800 */
[----:B------:R-:W-:Y:S04]  /*105810*/  STL [R1+0x4624], R26 ;  /* 0x0046241a01007387 */ /* 0x000fe80000100800 */
[----:B------:R-:W-:Y:S04]  /*105820*/  STL [R1+0x4628], R27 ;  /* 0x0046281b01007387 */ /* 0x000fe80000100800 */
[----:B------:R2:W-:Y:S01]  /*105830*/  STL [R1+0x30], R10 ;  /* 0x0000300a01007387 */ /* 0x0005e20000100800 */
[----:B0-----:R-:W-:-:S02]  /*105840*/  PRMT R9, R20, 0x5410, R19 ;  /* 0x0000541014097816 */ /* 0x001fc40000000013 */
[----:B-1----:R-:W-:Y:S02]  /*105850*/  PRMT R8, R51, 0x5410, R43 ;  /* 0x0000541033087816 */ /* 0x002fe4000000002b */
[----:B------:R-:W3:Y:S04]  /*105860*/  LDL.LU R43, [R1+0x47d8] ;  /* 0x0047d800012b7983 */ /* 0x000ee80000300800 */
[----:B------:R0:W-:Y:S04]  /*105870*/  STL [R1+0x34], R9 ;  /* 0x0000340901007387 */ /* 0x0001e80000100800 */
[----:B------:R-:W4:Y:S01]  /*105880*/  LDL.LU R51, [R1+0x47d4] ;  /* 0x0047d40001337983 */ /* 0x000f220000300800 */
[----:B------:R-:W-:-:S02]  /*105890*/  PRMT R20, R47, 0x5410, R46 ;  /* 0x000054102f147816 */ /* 0x000fc4000000002e */
[----:B------:R-:W-:Y:S01]  /*1058a0*/  PRMT R21, R48, 0x5410, R21 ;  /* 0x0000541030157816 */ /* 0x000fe20000000015 */
[----:B------:R-:W5:Y:S04]  /*1058b0*/  LDL.LU R46, [R1+0x47d0] ;  /* 0x0047d000012e7983 */ /* 0x000f680000300800 */
[----:B------:R1:W-:Y:S04]  /*1058c0*/  STL [R1+0x38], R8 ;  /* 0x0000380801007387 */ /* 0x0003e80000100800 */
[----:B------:R-:W5:Y:S01]  /*1058d0*/  LDL.LU R47, [R1+0x47cc] ;  /* 0x0047cc00012f7983 */ /* 0x000f620000300800 */
[----:B------:R-:W-:-:S03]  /*1058e0*/  PRMT R22, R50, 0x5410, R22 ;  /* 0x0000541032167816 */ /* 0x000fc60000000016 */
[----:B------:R-:W-:Y:S04]  /*1058f0*/  STL [R1+0x462c], R20 ;  /* 0x00462c1401007387 */ /* 0x000fe80000100800 */
[----:B------:R-:W5:Y:S01]  /*105900*/  LDL.LU R48, [R1+0x47c8] ;  /* 0x0047c80001307983 */ /* 0x000f620000300800 */
[----:B------:R-:W-:-:S03]  /*105910*/  PRMT R23, R49, 0x5410, R23 ;  /* 0x0000541031177816 */ /* 0x000fc60000000017 */
[----:B------:R-:W-:Y:S01]  /*105920*/  STL [R1+0x4630], R21 ;  /* 0x0046301501007387 */ /* 0x000fe20000100800 */
[----:B--2---:R-:W-:-:S03]  /*105930*/  PRMT R10, R60, 0x5410, R61 ;  /* 0x000054103c0a7816 */ /* 0x004fc6000000003d */
[----:B------:R-:W2:Y:S01]  /*105940*/  LDL.LU R50, [R1+0x47c4] ;  /* 0x0047c40001327983 */ /* 0x000ea20000300800 */
[----:B0-----:R-:W-:-:S03]  /*105950*/  PRMT R9, R53, 0x5410, R54 ;  /* 0x0000541035097816 */ /* 0x001fc60000000036 */
[----:B------:R-:W-:Y:S01]  /*105960*/  STL [R1+0x4634], R22 ;  /* 0x0046341601007387 */ /* 0x000fe20000100800 */
[----:B------:R-:W-:-:S03]  /*105970*/  PRMT R16, R42, 0x5410, R44 ;  /* 0x000054102a107816 */ /* 0x000fc6000000002c */
[----:B------:R-:W2:Y:S01]  /*105980*/  LDL.LU R49, [R1+0x47c0] ;  /* 0x0047c00001317983 */ /* 0x000ea20000300800 */
[----:B-1----:R-:W-:-:S03]  /*105990*/  PRMT R8, R45, 0x5410, R52 ;  /* 0x000054102d087816 */ /* 0x002fc60000000034 */
[----:B------:R-:W-:Y:S01]  /*1059a0*/  STL [R1+0x4638], R23 ;  /* 0x0046381701007387 */ /* 0x000fe20000100800 */
[----:B------:R-:W-:-:S03]  /*1059b0*/  PRMT R17, R40, 0x5410, R41 ;  /* 0x0000541028117816 */ /* 0x000fc60000000029 */
        /* <DEDUP_REMOVED lines=25> */
[----:B----4-:R-:W-:-:S02]  /*105b50*/  VIADD R0, R51, 0x7 ;  /* 0x0000000733007836 */ /* 0x010fc40000000000 */
[C---:B------:R-:W-:Y:S02]  /*105b60*/  VIADD R3, R51.reuse, 0x8 ;  /* 0x0000000833037836 */ /* 0x040fe40000000000 */
[C---:B------:R-:W-:Y:S01]  /*105b70*/  VIADD R2, R51.reuse, 0x9 ;  /* 0x0000000933027836 */ /* 0x040fe20000000000 */
[----:B------:R0:W-:Y:S04]  /*105b80*/  STL [R1+0x42c], R0 ;  /* 0x00042c0001007387 */ /* 0x0001e80000100800 */
[----:B------:R1:W-:Y:S04]  /*105b90*/  STL [R1+0x41c], R3 ;  /* 0x00041c0301007387 */ /* 0x0003e80000100800 */
[----:B------:R4:W-:Y:S01]  /*105ba0*/  STL [R1+0x3fc], R2 ;  /* 0x0003fc0201007387 */ /* 0x0009e20000100800 */
[----:B0-----:R-:W-:-:S02]  /*105bb0*/  VIADD R0, R51, 0xa ;  /* 0x0000000a33007836 */ /* 0x001fc40000000000 */
[C---:B-1----:R-:W-:Y:S02]  /*105bc0*/  VIADD R3, R51.reuse, 0xb ;  /* 0x0000000b33037836 */ /* 0x042fe40000000000 */
[C---:B----4-:R-:W-:Y:S01]  /*105bd0*/  VIADD R2, R51.reuse, 0xc ;  /* 0x0000000c33027836 */ /* 0x050fe20000000000 */
[----:B------:R0:W-:Y:S04]  /*105be0*/  STL [R1+0x3dc], R0 ;  /* 0x0003dc0001007387 */ /* 0x0001e80000100800 */
[----:B------:R1:W-:Y:S04]  /*105bf0*/  STL [R1+0x3bc], R3 ;  /* 0x0003bc0301007387 */ /* 0x0003e80000100800 */
[----:B------:R4:W-:Y:S01]  /*105c00*/  STL [R1+0x39c], R2 ;  /* 0x00039c0201007387 */ /* 0x0009e20000100800 */
[----:B------:R-:W-:-:S02]  /*105c10*/  VIADD R37, R51, 0x11 ;  /* 0x0000001133257836 */ /* 0x000fc40000000000 */
[C---:B0-----:R-:W-:Y:S02]  /*105c20*/  VIADD R0, R51.reuse, 0xd ;  /* 0x0000000d33007836 */ /* 0x041fe40000000000 */
[C---:B-1----:R-:W-:Y:S02]  /*105c30*/  VIADD R3, R51.reuse, 0xe ;  /* 0x0000000e33037836 */ /* 0x042fe40000000000 */
[C---:B----4-:R-:W-:Y:S01]  /*105c40*/  VIADD R2, R51.reuse, 0xf ;  /* 0x0000000f33027836 */ /* 0x050fe20000000000 */
[----:B------:R0:W-:Y:S04]  /*105c50*/  STL [R1+0x37c], R0 ;  /* 0x00037c0001007387 */ /* 0x0001e80000100800 */
[----:B------:R-:W-:Y:S04]  /*105c60*/  STL [R1+0x35c], R3 ;  /* 0x00035c0301007387 */ /* 0x000fe80000100800 */
[----:B------:R-:W-:Y:S04]  /*105c70*/  STL [R1+0x33c], R2 ;  /* 0x00033c0201007387 */ /* 0x000fe80000100800 */
[----:B------:R1:W-:Y:S01]  /*105c80*/  STL [R1+0x46b4], R37 ;  /* 0x0046b42501007387 */ /* 0x0003e20000100800 */
[----:B0-----:R-:W-:-:S02]  /*105c90*/  VIADD R0, R51, 0x10 ;  /* 0x0000001033007836 */ /* 0x001fc40000000000 */
[----:B-1----:R-:W-:-:S03]  /*105ca0*/  VIADD R37, R51, 0x13 ;  /* 0x0000001333257836 */ /* 0x002fc60000000000 */
[----:B------:R0:W-:Y:S04]  /*105cb0*/  STL [R1+0x2fc], R0 ;  /* 0x0002fc0001007387 */ /* 0x0001e80000100800 */
        /* <DEDUP_REMOVED lines=8> */
[----:B------:R1:W-:Y:S01]  /*105d40*/  STL [R1+0x46c4], R37 ;  /* 0x0046c42501007387 */ /* 0x0003e20000100800 */
[C---:B------:R-:W-:Y:S02]  /*105d50*/  VIADD R36, R51.reuse, 0x19 ;  /* 0x0000001933247836 */ /* 0x040fe40000000000 */
[----:B0-----:R-:W-:-:S05]  /*105d60*/  VIADD R0, R51, 0x16 ;  /* 0x0000001633007836 */ /* 0x001fca0000000000 */
[----:B------:R0:W-:Y:S04]  /*105d70*/  STL [R1+0x2e4], R0 ;  /* 0x0002e40001007387 */ /* 0x0001e80000100800 */
[----:B------:R4:W-:Y:S01]  /*105d80*/  STL [R1+0x46c8], R36 ;  /* 0x0046c82401007387 */ /* 0x0009e20000100800 */
[C---:B-1----:R-:W-:Y:S02]  /*105d90*/  VIADD R37, R51.reuse, 0x1a ;  /* 0x0000001a33257836 */ /* 0x042fe40000000000 */
[C---:B0-----:R-:W-:Y:S02]  /*105da0*/  VIADD R0, R51.reuse, 0x18 ;  /* 0x0000001833007836 */ /* 0x041fe40000000000 */
[----:B----4-:R-:W-:-:S03]  /*105db0*/  VIADD R36, R51, 0x1c ;  /* 0x0000001c33247836 */ /* 0x010fc60000000000 */
[----:B------:R0:W-:Y:S04]  /*105dc0*/  STL [R1+0x2dc], R0 ;  /* 0x0002dc0001007387 */ /* 0x0001e80000100800 */
[----:B------:R1:W-:Y:S04]  /*105dd0*/  STL [R1+0x46cc], R37 ;  /* 0x0046cc2501007387 */ /* 0x0003e80000100800 */
[----:B------:R4:W-:Y:S01]  /*105de0*/  STL [R1+0x46d0], R36 ;  /* 0x0046d02401007387 */ /* 0x0009e20000100800 */
[C---:B0-----:R-:W-:Y:S02]  /*105df0*/  VIADD R0, R51.reuse, 0x1b ;  /* 0x0000001b33007836 */ /* 0x041fe40000000000 */
[----:B-1----:R-:W-:-:S02]  /*105e00*/  VIADD R37, R51, 0x1d ;  /* 0x0000001d33257836 */ /* 0x002fc40000000000 */
[C---:B----4-:R-:W-:Y:S01]  /*105e10*/  VIADD R36, R51.reuse, 0x1f ;  /* 0x0000001f33247836 */ /* 0x050fe20000000000 */
[----:B------:R0:W-:Y:S04]  /*105e20*/  STL [R1+0x2d0], R0 ;  /* 0x0002d00001007387 */ /* 0x0001e80000100800 */
[----:B------:R1:W-:Y:S04]  /*105e30*/  STL [R1+0x46d4], R37 ;  /* 0x0046d42501007387 */ /* 0x0003e80000100800 */
[----:B------:R4:W-:Y:S01]  /*105e40*/  STL [R1+0x46dc], R36 ;  /* 0x0046dc2401007387 */ /* 0x0009e20000100800 */
[----:B------:R-:W-:-:S02]  /*105e50*/  VIADD R7, R51, 0x22 ;  /* 0x0000002233077836 */ /* 0x000fc40000000000 */
[C---:B0-----:R-:W-:Y:S02]  /*105e60*/  VIADD R0, R51.reuse, 0x1e ;  /* 0x0000001e33007836 */ /* 0x041fe40000000000 */
[----:B-1----:R-:W-:-:S03]  /*105e70*/  VIADD R37, R51, 0x20 ;  /* 0x0000002033257836 */ /* 0x002fc60000000000 */
[----:B------:R0:W-:Y:S04]  /*105e80*/  STL [R1+0x2c4], R0 ;  /* 0x0002c40001007387 */ /* 0x0001e80000100800 */
[----:B------:R1:W-:Y:S01]  /*105e90*/  STL [R1+0x46e0], R37 ;  /* 0x0046e02501007387 */ /* 0x0003e20000100800 */
[----:B----4-:R-:W-:-:S03]  /*105ea0*/  VIADD R36, R51, 0x23 ;  /* 0x0000002333247836 */ /* 0x010fc60000000000 */
[----:B------:R4:W-:Y:S01]  /*105eb0*/  STL [R1+0x46e4], R7 ;  /* 0x0046e40701007387 */ /* 0x0009e20000100800 */
[C---:B0-----:R-:W-:Y:S02]  /*105ec0*/  VIADD R0, R51.reuse, 0x21 ;  /* 0x0000002133007836 */ /* 0x041fe40000000000 */
[C---:B-1----:R-:W-:Y:S02]  /*105ed0*/  VIADD R37, R51.reuse, 0x24 ;  /* 0x0000002433257836 */ /* 0x042fe40000000000 */
[C---:B----4-:R-:W-:Y:S01]  /*105ee0*/  VIADD R7, R51.reuse, 0x26 ;  /* 0x0000002633077836 */ /* 0x050fe20000000000 */
[----:B------:R0:W-:Y:S04]  /*105ef0*/  STL [R1+0x2b8], R0 ;  /* 0x0002b80001007387 */ /* 0x0001e80000100800 */
[----:B------:R1:W-:Y:S04]  /*105f00*/  STL [R1+0x46e8], R36 ;  /* 0x0046e82401007387 */ /* 0x0003e80000100800 */
[----:B------:R4:W-:Y:S04]  /*105f10*/  STL [R1+0x46ec], R37 ;  /* 0x0046ec2501007387 */ /* 0x0009e80000100800 */
[----:B------:R3:W-:Y:S01]  /*105f20*/  STL [R1+0x46f0], R7 ;  /* 0x0046f00701007387 */ /* 0x0007e20000100800 */
[----:B0-----:R-:W-:-:S02]  /*105f30*/  VIADD R0, R51, 0x25 ;  /* 0x0000002533007836 */ /* 0x001fc40000000000 */
[C---:B-1----:R-:W-:Y:S02]  /*105f40*/  VIADD R36, R51.reuse, 0x27 ;  /* 0x0000002733247836 */ /* 0x042fe40000000000 */
[C---:B----4-:R-:W-:Y:S02]  /*105f50*/  VIADD R37, R51.reuse, 0x28 ;  /* 0x0000002833257836 */ /* 0x050fe40000000000 */
[C---:B---3--:R-:W-:Y:S01]  /*105f60*/  VIADD R7, R51.reuse, 0x2a ;  /* 0x0000002a33077836 */ /* 0x048fe20000000000 */
[----:B------:R0:W-:Y:S01]  /*105f70*/  STL [R1+0x2a8], R0 ;  /* 0x0002a80001007387 */ /* 0x0001e20000100800 */
[----:B------:R-:W-:-:S03]  /*105f80*/  VIADD R6, R51, 0x2b ;  /* 0x0000002b33067836 */ /* 0x000fc60000000000 */
[----:B------:R-:W-:Y:S04]  /*105f90*/  STL [R1+0x46f8], R36 ;  /* 0x0046f82401007387 */ /* 0x000fe80000100800 */
[----:B------:R-:W-:Y:S04]  /*105fa0*/  STL [R1+0x46fc], R37 ;  /* 0x0046fc2501007387 */ /* 0x000fe80000100800 */
[----:B------:R-:W-:Y:S01]  /*105fb0*/  STL [R1+0x4700], R7 ;  /* 0x0047000701007387 */ /* 0x000fe20000100800 */
[----:B0-----:R-:W-:-:S05]  /*105fc0*/  VIADD R0, R51, 0x29 ;  /* 0x0000002933007836 */ /* 0x001fca0000000000 */
[----:B------:R-:W-:Y:S04]  /*105fd0*/  STL [R1+0x298], R0 ;  /* 0x0002980001007387 */ /* 0x000fe80000100800 */
[----:B------:R0:W-:Y:S04]  /*105fe0*/  STL [R1+0x4704], R6 ;  /* 0x0047040601007387 */ /* 0x0001e80000100800 */
[----:B0-----:R-:W3:Y:S02]  /*105ff0*/  LDL R6, [R1+0x128] ;  /* 0x0001280001067983 */ /* 0x001ee40000100800 */
[----:B---3--:R-:W-:-:S02]  /*106000*/  VIADD R36, R6, 0x2c ;  /* 0x0000002c06247836 */ /* 0x008fc40000000000 */
[C---:B------:R-:W-:Y:S02]  /*106010*/  VIADD R37, R6.reuse, 0x2d ;  /* 0x0000002d06257836 */ /* 0x040fe40000000000 */
[C---:B------:R-:W-:Y:S02]  /*106020*/  VIADD R7, R6.reuse, 0x2f ;  /* 0x0000002f06077836 */ /* 0x040fe40000000000 */
[C---:B------:R-:W-:Y:S01]  /*106030*/  VIADD R0, R6.reuse, 0x2e ;  /* 0x0000002e06007836 */ /* 0x040fe20000000000 */
[----:B------:R0:W-:Y:S04]  /*106040*/  STL [R1+0x4708], R36 ;  /* 0x0047082401007387 */ /* 0x0001e80000100800 */
[----:B------:R1:W-:Y:S04]  /*106050*/  STL [R1+0x470c], R37 ;  /* 0x00470c2501007387 */ /* 0x0003e80000100800 */
[----:B------:R3:W-:Y:S04]  /*106060*/  STL [R1+0x4710], R7 ;  /* 0x0047100701007387 */ /* 0x0007e80000100800 */
[----:B------:R-:W-:Y:S01]  /*106070*/  STL [R1+0x284], R0 ;  /* 0x0002840001007387 */ /* 0x000fe20000100800 */
[----:B------:R-:W-:-:S02]  /*106080*/  VIADD R5, R6, 0x34 ;  /* 0x0000003406057836 */ /* 0x000fc40000000000 */
[C---:B0-----:R-:W-:Y:S02]  /*106090*/  VIADD R36, R6.reuse, 0x30 ;  /* 0x0000003006247836 */ /* 0x041fe40000000000 */
[C---:B-1----:R-:W-:Y:S02]  /*1060a0*/  VIADD R37, R6.reuse, 0x31 ;  /* 0x0000003106257836 */ /* 0x042fe40000000000 */
[C---:B---3--:R-:W-:Y:S01]  /*1060b0*/  VIADD R7, R6.reuse, 0x33 ;  /* 0x0000003306077836 */ /* 0x048fe20000000000 */
[----:B------:R0:W-:Y:S04]  /*1060c0*/  STL [R1+0x4718], R36 ;  /* 0x0047182401007387 */ /* 0x0001e80000100800 */
[----:B------:R1:W-:Y:S04]  /*1060d0*/  STL [R1+0x471c], R37 ;  /* 0x00471c2501007387 */ /* 0x0003e80000100800 */
[----:B------:R3:W-:Y:S04]  /*1060e0*/  STL [R1+0x4720], R7 ;  /* 0x0047200701007387 */ /* 0x0007e80000100800 */
[----:B------:R-:W-:Y:S01]  /*1060f0*/  STL [R1+0x4730], R5 ;  /* 0x0047300501007387 */ /* 0x000fe20000100800 */
[----:B------:R-:W-:-:S02]  /*106100*/  VIADD R61, R6, 0x39 ;  /* 0x00000039063d7836 */ /* 0x000fc40000000000 */
[C---:B------:R-:W-:Y:S02]  /*106110*/  VIADD R60, R6.reuse, 0x3a ;  /* 0x0000003a063c7836 */ /* 0x040fe40000000000 */
[C---:B0-----:R-:W-:Y:S02]  /*106120*/  VIADD R36, R6.reuse, 0x35 ;  /* 0x0000003506247836 */ /* 0x041fe40000000000 */
[C---:B-1----:R-:W-:Y:S02]  /*106130*/  VIADD R37, R6.reuse, 0x36 ;  /* 0x0000003606257836 */ /* 0x042fe40000000000 */
[C---:B---3--:R-:W-:Y:S02]  /*106140*/  VIADD R7, R6.reuse, 0x38 ;  /* 0x0000003806077836 */ /* 0x048fe40000000000 */
[C---:B------:R-:W-:Y:S01]  /*106150*/  VIADD R0, R6.reuse, 0x3b ;  /* 0x0000003b06007836 */ /* 0x040fe20000000000 */
[----:B------:R0:W-:Y:S04]  /*106160*/  STL [R1+0x4734], R36 ;  /* 0x0047342401007387 */ /* 0x0001e80000100800 */
[----:B------:R-:W-:Y:S01]  /*106170*/  STL [R1+0x4738], R37 ;  /* 0x0047382501007387 */ /* 0x000fe20000100800 */
[----:B------:R-:W-:-:S02]  /*106180*/  VIADD R3, R6, 0x3c ;  /* 0x0000003c06037836 */ /* 0x000fc40000000000 */
[C---:B------:R-:W-:Y:S02]  /*106190*/  VIADD R40, R6.reuse, 0x3d ;  /* 0x0000003d06287836 */ /* 0x040fe40000000000 */
[C---:B------:R-:W-:Y:S02]  /*1061a0*/  VIADD R42, R6.reuse, 0x3e ;  /* 0x0000003e062a7836 */ /* 0x040fe40000000000 */
[C---:B------:R-:W-:Y:S02]  /*1061b0*/  VIADD R44, R6.reuse, 0x3f ;  /* 0x0000003f062c7836 */ /* 0x040fe40000000000 */
[C---:B------:R-:W-:Y:S01]  /*1061c0*/  VIADD R45, R6.reuse, 0x40 ;  /* 0x00000040062d7836 */ /* 0x040fe20000000000 */
[----:B0-----:R-:W3:Y:S04]  /*1061d0*/  LDL R36, [R1+0x1360] ;  /* 0x0013600001247983 */ /* 0x001ee80000100800 */
[----:B------:R0:W-:Y:S04]  /*1061e0*/  STL [R1+0x473c], R7 ;  /* 0x00473c0701007387 */ /* 0x0001e80000100800 */
[----:B------:R-:W-:Y:S04]  /*1061f0*/  STL [R1+0x4740], R61 ;  /* 0x0047403d01007387 */ /* 0x000fe80000100800 */
[----:B------:R-:W-:Y:S04]  /*106200*/  STL [R1+0x4744], R60 ;  /* 0x0047443c01007387 */ /* 0x000fe80000100800 */
[----:B------:R-:W-:Y:S04]  /*106210*/  STL [R1+0x4748], R0 ;  /* 0x0047480001007387 */ /* 0x000fe80000100800 */
[----:B------:R-:W-:Y:S01]  /*106220*/  STL [R1+0x474c], R3 ;  /* 0x00474c0301007387 */ /* 0x000fe20000100800 */
[----:B------:R-:W-:-:S03]  /*106230*/  VIADD R38, R6, 0x41 ;  /* 0x0000004106267836 */ /* 0x000fc60000000000 */
        /* <DEDUP_REMOVED lines=42> */
[----:B------:R-:W-:Y:S04]  /*1064e0*/  STL [R1+0x47ac], R17 ;  /* 0x0047ac1101007387 */ /* 0x000fe80000100800 */
[----:B------:R-:W-:Y:S04]  /*1064f0*/  STL [R1+0x47b0], R18 ;  /* 0x0047b01201007387 */ /* 0x000fe80000100800 */
[----:B------:R-:W-:Y:S04]  /*106500*/  STL [R1+0x47b4], R19 ;  /* 0x0047b41301007387 */ /* 0x000fe80000100800 */
[----:B------:R-:W-:Y:S04]  /*106510*/  STL [R1+0x47b8], R56 ;  /* 0x0047b83801007387 */ /* 0x000fe80000100800 */
[----:B------:R1:W-:Y:S04]  /*106520*/  STL [R1+0x47bc], R57 ;  /* 0x0047bc3901007387 */ /* 0x0003e80000100800 */
[----:B0-----:R-:W4:Y:S01]  /*106530*/  LDL R7, [R1+0x1364] ;  /* 0x0013640001077983 */ /* 0x001f220000100800 */
[----:B------:R-:W-:-:S05]  /*106540*/  VIADD R8, R6, 0xfb ;  /* 0x000000fb06087836 */ /* 0x000fca0000000000 */
[----:B------:R-:W-:Y:S02]  /*106550*/  ISETP.GE.AND P0, PT, R8, UR34, PT ;  /* 0x0000002208007c0c */ /* 0x000fe4000bf06270 */
[----:B------:R-:W-:Y:S01]  /*106560*/  LOP3.LUT R43, R43, 0xefffffff, RZ, 0xc0, !PT ;  /* 0xefffffff2b2b7812 */ /* 0x000fe200078ec0ff */
[C---:B------:R-:W-:Y:S02]  /*106570*/  VIADD R9, R6.reuse, 0xf9 ;  /* 0x000000f906097836 */ /* 0x040fe40000000000 */
[----:B------:R-:W-:Y:S01]  /*106580*/  VIADD R8, R6, 0xf7 ;  /* 0x000000f706087836 */ /* 0x000fe20000000000 */
[----:B------:R-:W-:Y:S01]  /*106590*/  UMOV UR34, UR30 ;  /* 0x0000001e00227c82 */ /* 0x000fe20008000000 */
[----:B------:R-:W-:Y:S01]  /*1065a0*/  UMOV UR30, UR26 ;  /* 0x0000001a001e7c82 */ /* 0x000fe20008000000 */
[----:B------:R-:W-:Y:S01]  /*1065b0*/  UMOV UR26, UR24 ;  /* 0x00000018001a7c82 */ /* 0x000fe20008000000 */
[----:B------:R-:W-:Y:S01]  /*1065c0*/  UMOV UR24, UR14 ;  /* 0x0000000e00187c82 */ /* 0x000fe20008000000 */
[----:B------:R-:W-:Y:S01]  /*1065d0*/  UMOV UR14, UR10 ;  /* 0x0000000a000e7c82 */ /* 0x000fe20008000000 */
[----:B------:R-:W-:Y:S01]  /*1065e0*/  ULDC UR10, c[0x0][0x228] ;  /* 0x00008a00000a7ab9 */ /* 0x000fe20000000800 */
[----:B---3--:R-:W-:Y:S01]  /*1065f0*/  ISETP.LT.AND P1, PT, R36, UR6, !P0 ;  /* 0x0000000624007c0c */ /* 0x008fe2000c721270 */
[----:B------:R-:W-:-:S12]  /*106600*/  ULDC UR6, c[0x0][0x228] ;  /* 0x00008a0000067ab9 */ /* 0x000fd80000000800 */
[----:B------:R-:W-:-:S04]  /*106610*/  @P1 LOP3.LUT R43, R43, 0x10000000, RZ, 0xfc, !PT ;  /* 0x100000002b2b1812 */ /* 0x000fc800078efcff */
[----:B------:R-:W-:Y:S02]  /*106620*/  LOP3.LUT R43, R43, 0xf7ffffff, RZ, 0xc0, !PT ;  /* 0xf7ffffff2b2b7812 */ /* 0x000fe400078ec0ff */
[----:B----4-:R-:W-:Y:S01]  /*106630*/  ISETP.LT.AND P0, PT, R7, UR4, !P0 ;  /* 0x0000000407007c0c */ /* 0x010fe2000c701270 */
[----:B------:R-:W-:-:S12]  /*106640*/  ULDC UR4, c[0x0][0x228] ;  /* 0x00008a0000047ab9 */ /* 0x000fd80000000800 */
[----:B------:R-:W-:Y:S02]  /*106650*/  @P0 LOP3.LUT R43, R43, 0x8000000, RZ, 0xfc, !PT ;  /* 0x080000002b2b0812 */ /* 0x000fe400078efcff */
[----:B------:R-:W-:-:S04]  /*106660*/  ISETP.GE.AND P0, PT, R9, UR36, PT ;  /* 0x0000002409007c0c */ /* 0x000fc8000bf06270 */
[----:B------:R-:W-:Y:S02]  /*106670*/  ISETP.LT.AND P1, PT, R36, UR6, !P0 ;  /* 0x0000000624007c0c */ /* 0x000fe4000c721270 */
[----:B------:R-:W-:Y:S02]  /*106680*/  ISETP.LT.AND P0, PT, R7, UR4, !P0 ;  /* 0x0000000407007c0c */ /* 0x000fe4000c701270 */
[----:B------:R-:W-:Y:S01]  /*106690*/  LOP3.LUT R43, R43, 0xfbffffff, RZ, 0xc0, !PT ;  /* 0xfbffffff2b2b7812 */ /* 0x000fe200078ec0ff */
[----:B------:R-:W-:Y:S01]  /*1066a0*/  VIADD R9, R6, 0xf5 ;  /* 0x000000f506097836 */ /* 0x000fe20000000000 */
[----:B------:R-:W-:Y:S01]  /*1066b0*/  ULDC UR4, c[0x0][0x228] ;  /* 0x00008a0000047ab9 */ /* 0x000fe20000000800 */
[----:B------:R-:W-:-:S06]  /*1066c0*/  ULDC UR6, c[0x0][0x228] ;  /* 0x00008a0000067ab9 */ /* 0x000fcc0000000800 */
[----:B------:R-:W-:-:S04]  /*1066d0*/  @P1 LOP3.LUT R43, R43, 0x4000000, RZ, 0xfc, !PT ;  /* 0x040000002b2b1812 */ /* 0x000fc800078efcff */
[----:B------:R-:W-:-:S04]  /*1066e0*/  LOP3.LUT R43, R43, 0xfdffffff, RZ, 0xc0, !PT ;  /* 0xfdffffff2b2b7812 */ /* 0x000fc800078ec0ff */
[----:B------:R-:W-:Y:S02]  /*1066f0*/  @P0 LOP3.LUT R43, R43, 0x2000000, RZ, 0xfc, !PT ;  /* 0x020000002b2b0812 */ /* 0x000fe400078efcff */
[----:B------:R-:W-:-:S04]  /*106700*/  ISETP.GE.AND P0, PT, R8, UR34, PT ;  /* 0x0000002208007c0c */ /* 0x000fc8000bf06270 */
[----:B------:R-:W-:Y:S02]  /*106710*/  ISETP.LT.AND P1, PT, R36, UR10, !P0 ;  /* 0x0000000a24007c0c */ /* 0x000fe4000c721270 */
[----:B------:R-:W-:Y:S02]  /*106720*/  ISETP.LT.AND P0, PT, R7, UR8, !P0 ;  /* 0x0000000807007c0c */ /* 0x000fe4000c701270 */
[----:B------:R-:W-:Y:S01]  /*106730*/  LOP3.LUT R43, R43, 0xfeffffff, RZ, 0xc0, !PT ;  /* 0xfeffffff2b2b7812 */ /* 0x000fe200078ec0ff */
[----:B------:R-:W-:Y:S01]  /*106740*/  VIADD R8, R6, 0xf3 ;  /* 0x000000f306087836 */ /* 0x000fe20000000000 */
[----:B------:R-:W-:Y:S01]  /*106750*/  UMOV UR36, UR30 ;  /* 0x0000001e00247c82 */ /* 0x000fe20008000000 */
[----:B------:R-:W-:Y:S01]  /*106760*/  UMOV UR34, UR26 ;  /* 0x0000001a00227c82 */ /* 0x000fe20008000000 */
[----:B------:R-:W-:Y:S01]  /*106770*/  ULDC UR8, c[0x0][0x228] ;  /* 0x00008a0000087ab9 */ /* 0x000fe20000000800 */
[----:B------:R-:W-:-:S04]  /*106780*/  ULDC UR10, c[0x0][0x228] ;  /* 0x00008a00000a7ab9 */ /* 0x000fc80000000800 */
[----:B------:R-:W-:-:S04]  /*106790*/  @P1 LOP3.LUT R43, R43, 0x1000000, RZ, 0xfc, !PT ;  /* 0x010000002b2b1812 */ /* 0x000fc800078efcff */
[----:B------:R-:W-:-:S04]  /*1067a0*/  LOP3.LUT R43, R43, 0xff7fffff, RZ, 0xc0, !PT ;  /* 0xff7fffff2b2b7812 */ /* 0x000fc800078ec0ff */
[----:B------:R-:W-:Y:S02]  /*1067b0*/  @P0 LOP3.LUT R43, R43, 0x800000, RZ, 0xfc, !PT ;  /* 0x008000002b2b0812 */ /* 0x000fe400078efcff */
[----:B------:R-:W-:-:S04]  /*1067c0*/  ISETP.GE.AND P0, PT, R9, UR38, PT ;  /* 0x0000002609007c0c */ /* 0x000fc8000bf06270 */
[----:B------:R-:W-:Y:S02]  /*1067d0*/  ISETP.LT.AND P1, PT, R36, UR4, !P0 ;  /* 0x0000000424007c0c */ /* 0x000fe4000c721270 */
[----:B------:R-:W-:Y:S02]  /*1067e0*/  ISETP.LT.AND P0, PT, R7, UR6, !P0 ;  /* 0x0000000607007c0c */ /* 0x000fe4000c701270 */
[----:B------:R-:W-:Y:S01]  /*1067f0*/  LOP3.LUT R43, R43, 0xffbfffff, RZ, 0xc0, !PT ;  /* 0xffbfffff2b2b7812 */ /* 0x000fe200078ec0ff */
[----:B------:R-:W-:Y:S01]  /*106800*/  UMOV UR26, UR24 ;  /* 0x00000018001a7c82 */ /* 0x000fe20008000000 */
[----:B------:R-:W-:Y:S01]  /*106810*/  VIADD R9, R6, 0xf1 ;  /* 0x000000f106097836 */ /* 0x000fe20000000000 */
[----:B------:R-:W-:Y:S01]  /*106820*/  UMOV UR30, UR14 ;  /* 0x0000000e001e7c82 */ /* 0x000fe20008000000 */
[----:B------:R-:W-:Y:S01]  /*106830*/  ULDC UR4, c[0x0][0x228] ;  /* 0x00008a0000047ab9 */ /* 0x000fe20000000800 */
[----:B------:R-:W-:-:S04]  /*106840*/  ULDC UR6, c[0x0][0x228] ;  /* 0x00008a0000067ab9 */ /* 0x000fc80000000800 */
[----:B------:R-:W-:Y:S01]  /*106850*/  @P1 LOP3.LUT R43, R43, 0x400000, RZ, 0xfc, !PT ;  /* 0x004000002b2b1812 */ /* 0x000fe200078efcff */
[----:B------:R-:W-:Y:S01]  /*106860*/  UMOV UR24, UR12 ;  /* 0x0000000c00187c82 */ /* 0x000fe20008000000 */
[----:B------:R-:W-:Y:S01]  /*106870*/  ULDC UR12, c[0x0][0x228] ;  /* 0x00008a00000c7ab9 */ /* 0x000fe20000000800 */
[----:B------:R-:W-:Y:S01]  /*106880*/  ULDC UR14, c[0x0][0x228] ;  /* 0x00008a00000e7ab9 */ /* 0x000fe20000000800 */
        /* <DEDUP_REMOVED lines=8> */
[----:B------:R-:W-:Y:S01]  /*106910*/  ULDC UR8, c[0x0][0x228] ;  /* 0x00008a0000087ab9 */ /* 0x000fe20000000800 */
        /* <DEDUP_REMOVED lines=12> */
[----:B------:R-:W-:-:S05]  /*1069e0*/  ULDC UR14, c[0x0][0x228] ;  /* 0x00008a00000e7ab9 */ /* 0x000fca0000000800 */
        /* <DEDUP_REMOVED lines=10> */
[----:B------:R-:W-:Y:S01]  /*106a90*/  UMOV UR32, UR16 ;  /* 0x0000001000207c82 */ /* 0x000fe20008000000 */
[----:B------:R-:W-:Y:S01]  /*106aa0*/  ULDC UR10, c[0x0][0x228] ;  /* 0x00008a00000a7ab9 */ /* 0x000fe20000000800 */
[----:B------:R-:W-:-:S03]  /*106ab0*/  ULDC UR6, c[0x0][0x228] ;  /* 0x00008a0000067ab9 */ /* 0x000fc60000000800 */
[----:B------:R-:W-:Y:S01]  /*106ac0*/  @P1 LOP3.LUT R43, R43, 0x10000, RZ, 0xfc, !PT ;  /* 0x000100002b2b1812 */ /* 0x000fe200078efcff */
[----:B------:R-:W-:Y:S01]  /*106ad0*/  UMOV UR40, UR26 ;  /* 0x0000001a00287c82 */ /* 0x000fe20008000000 */
[----:B------:R-:W-:Y:S01]  /*106ae0*/  ULDC UR16, c[0x0][0x228] ;  /* 0x00008a0000107ab9 */ /* 0x000fe20000000800 */
[----:B------:R-:W-:Y:S01]  /*106af0*/  UMOV UR38, UR24 ;  /* 0x0000001800267c82 */ /* 0x000fe20008000000 */
[----:B------:R-:W-:Y:S01]  /*106b00*/  LOP3.LUT R43, R43, 0xffff7fff, RZ, 0xc0, !PT ;  /* 0xffff7fff2b2b7812 */ /* 0x000fe200078ec0ff */
[----:B------:R-:W-:Y:S01]  /*106b10*/  ULDC UR26, c[0x0][0x228] ;  /* 0x00008a00001a7ab9 */ /* 0x000fe20000000800 */
[----:B------:R-:W-:Y:S02]  /*106b20*/  ULDC UR24, c[0x0][0x228] ;  /* 0x00008a0000187ab9 */ /* 0x000fe40000000800 */
        /* <DEDUP_REMOVED lines=11> */
[----:B------:R-:W-:Y:S02]  /*106be0*/  ISETP.GE.AND P0, PT, R8, UR30, PT ;  /* 0x0000001e08007c0c */ /* 0x000fe4000bf06270 */
[----:B------:R-:W-:Y:S02]  /*106bf0*/  LOP3.LUT R43, R43, 0xffffefff, RZ, 0xc0, !PT ;  /* 0xffffefff2b2b7812 */ /* 0x000fe400078ec0ff */
[----:B------:R-:W-:Y:S02]  /*106c00*/  ISETP.LT.AND P1, PT, R36, UR22, !P0 ;  /* 0x0000001624007c0c */ /* 0x000fe4000c721270 */
[----:B------:R-:W-:Y:S01]  /*106c10*/  ISETP.LT.AND P0, PT, R7, UR20, !P0 ;  /* 0x0000001407007c0c */ /* 0x000fe2000c701270 */
[----:B------:R-:W-:Y:S01]  /*106c20*/  VIADD R8, R6, 0xe7 ;  /* 0x000000e706087836 */ /* 0x000fe20000000000 */
[----:B------:R-:W-:Y:S01]  /*106c30*/  UMOV UR36, UR34 ;  /* 0x0000002200247c82 */ /* 0x000fe20008000000 */
[----:B------:R-:W-:Y:S01]  /*106c40*/  ULDC UR30, c[0x0][0x228] ;  /* 0x00008a00001e7ab9 */ /* 0x000fe20000000800 */
[----:B-----5:R-:W-:Y:S01]  /*106c50*/  LOP3.LUT R46, R46, 0x7fffffff, RZ, 0xc0, !PT ;  /* 0x7fffffff2e2e7812 */ /* 0x020fe200078ec0ff */
[----:B------:R-:W-:Y:S01]  /*106c60*/  ULDC UR34, c[0x0][0x228] ;  /* 0x00008a0000227ab9 */ /* 0x000fe20000000800 */
[----:B------:R-:W-:Y:S01]  /*106c70*/  ULDC UR20, c[0x0][0x228] ;  /* 0x00008a0000147ab9 */ /* 0x000fe20000000800 */
[----:B------:R-:W-:-:S04]  /*106c80*/  ULDC UR22, c[0x0][0x228] ;  /* 0x00008a0000167ab9 */ /* 0x000fc80000000800 */
        /* <DEDUP_REMOVED lines=8> */
[----:B------:R-:W-:Y:S01]  /*106d10*/  ULDC UR4, c[0x0][0x228] ;  /* 0x00008a0000047ab9 */ /* 0x000fe20000000800 */
[----:B------:R-:W-:Y:S01]  /*106d20*/  ULDC UR32, c[0x0][0x228] ;  /* 0x00008a0000207ab9 */ /* 0x000fe20000000800 */
[----:B------:R-:W-:-:S07]  /*106d30*/  ULDC UR14, c[0x0][0x228] ;  /* 0x00008a00000e7ab9 */ /* 0x000fce0000000800 */
        /* <DEDUP_REMOVED lines=21> */
[----:B------:R-:W-:Y:S01]  /*106e90*/  UMOV UR40, UR58 ;  /* 0x0000003a00287c82 */ /* 0x000fe20008000000 */
[----:B------:R-:W-:Y:S01]  /*106ea0*/  ULDC UR60, c[0x0][0x228] ;  /* 0x00008a00003c7ab9 */ /* 0x000fe20000000800 */
[----:B------:R-:W-:-:S02]  /*106eb0*/  ULDC UR58, c[0x0][0x228] ;  /* 0x00008a00003a7ab9 */ /* 0x000fc40000000800 */
        /* <DEDUP_REMOVED lines=33> */
[----:B------:R-:W-:-:S06]  /*1070d0*/  ULDC UR4, c[0x0][0x228] ;  /* 0x00008a0000047ab9 */ /* 0x000fcc0000000800 */
[----:B------:R-:W-:Y:S02]  /*1070e0*/  @P0 LOP3.LUT R46, R46, 0x80000000, RZ, 0xfc, !PT ;  /* 0x800000002e2e0812 */ /* 0x000fe400078efcff */
[----:B------:R-:W-:Y:S02]  /*1070f0*/  ISETP.GE.AND P0, PT, R9, UR56, PT ;  /* 0x0000003809007c0c */ /* 0x000fe4000bf06270 */
[----:B------:R-:W-:Y:S02]  /*107100*/  @P1 LOP3.LUT R43, R43, 0x1, RZ, 0xfc, !PT ;  /* 0x000000012b2b1812 */ /* 0x000fe400078efcff */
[----:B------:R-:W-:Y:S02]  /*107110*/  LOP3.LUT R46, R46, 0xbfffffff, RZ, 0xc0, !PT ;  /* 0xbfffffff2e2e7812 */ /* 0x000fe400078ec0ff */
[----:B------:R-:W-:Y:S02]  /*107120*/  ISETP.LT.AND P1, PT, R36, UR34, !P0 ;  /* 0x0000002224007c0c */ /* 0x000fe4000c721270 */
[----:B------:R-:W-:Y:S01]  /*107130*/  ISETP.LT.AND P0, PT, R7, UR32, !P0 ;  /* 0x0000002007007c0c */ /* 0x000fe2000c701270 */
[----:B------:R-:W-:Y:S01]  /*107140*/  VIADD R9, R6, 0xd9 ;  /* 0x000000d906097836 */ /* 0x000fe20000000000 */
[----:B------:R-:W-:Y:S01]  /*107150*/  ULDC UR56, c[0x0][0x228] ;  /* 0x00008a0000387ab9 */ /* 0x000fe20000000800 */
[----:B------:R-:W-:Y:S01]  /*107160*/  ULDC UR34, c[0x0][0x228] ;  /* 0x00008a0000227ab9 */ /* 0x000fe20000000800 */
[----:B------:R-:W-:Y:S01]  /*107170*/  LOP3.LUT R47, R47, 0x7fffffff, RZ, 0xc0, !PT ;  /* 0x7fffffff2f2f7812 */ /* 0x000fe200078ec0ff */
        /* <DEDUP_REMOVED lines=142> */
[----:B------:R-:W-:-:S09]  /*107a60*/  ULDC UR61, c[0x0][0x228] ;  /* 0x00008a00003d7ab9 */ /* 0x000fd20000000800 */
        /* <DEDUP_REMOVED lines=8> */
[----:B------:R-:W-:-:S09]  /*107af0*/  ULDC.64 UR4, c[0x0][0x228] ;  /* 0x00008a0000047ab9 */ /* 0x000fd20000000a00 */
[----:B------:R-:W-:-:S04]  /*107b00*/  @P1 LOP3.LUT R46, R46, 0x4, RZ, 0xfc, !PT ;  /* 0x000000042e2e1812 */ /* 0x000fc800078efcff */
[----:B------:R-:W-:-:S04]  /*107b10*/  LOP3.LUT R46, R46, 0xfffffffd, RZ, 0xc0, !PT ;  /* 0xfffffffd2e2e7812 */ /* 0x000fc800078ec0ff */
[----:B------:R-:W-:Y:S02]  /*107b20*/  @P0 LOP3.LUT R46, R46, 0x2, RZ, 0xfc, !PT ;  /* 0x000000022e2e0812 */ /* 0x000fe400078efcff */
[----:B------:R-:W-:Y:S02]  /*107b30*/  ISETP.GE.AND P0, PT, R8, UR7, PT ;  /* 0x0000000708007c0c */ /* 0x000fe4000bf06270 */
[----:B------:R-:W-:Y:S02]  /*107b40*/  LOP3.LUT R46, R46, 0xfffffffe, RZ, 0xc0, !PT ;  /* 0xfffffffe2e2e7812 */ /* 0x000fe400078ec0ff */
[----:B------:R-:W-:Y:S02]  /*107b50*/  ISETP.LT.AND P2, PT, R36, UR16, !P0 ;  /* 0x0000001024007c0c */ /* 0x000fe4000c741270 */
[----:B------:R-:W-:Y:S02]  /*107b60*/  ISETP.LT.AND P1, PT, R7, UR14, !P0 ;  /* 0x0000000e07007c0c */ /* 0x000fe4000c721270 */
[----:B------:R-:W-:Y:S01]  /*107b70*/  ISETP.GE.AND P0, PT, R9, UR9, PT ;  /* 0x0000000909007c0c */ /* 0x000fe2000bf06270 */
[----:B------:R-:W-:Y:S01]  /*107b80*/  VIADD R8, R6, 0xbb ;  /* 0x000000bb06087836 */ /* 0x000fe20000000000 */
[----:B------:R-:W-:-:S07]  /*107b90*/  ULDC.64 UR6, c[0x0][0x228] ;  /* 0x00008a0000067ab9 */ /* 0x000fce0000000a00 */
[----:B------:R-:W-:Y:S02]  /*107ba0*/  @P2 LOP3.LUT R46, R46, 0x1, RZ, 0xfc, !PT ;  /* 0x000000012e2e2812 */ /* 0x000fe400078efcff */
[----:B------:R-:W-:Y:S02]  /*107bb0*/  ISETP.LT.AND P2, PT, R36, UR34, !P0 ;  /* 0x0000002224007c0c */ /* 0x000fe4000c741270 */
[----:B------:R-:W-:Y:S02]  /*107bc0*/  @P1 LOP3.LUT R47, R47, 0x80000000, RZ, 0xfc, !PT ;  /* 0x800000002f2f1812 */ /* 0x000fe400078efcff */
[----:B------:R-:W-:Y:S01]  /*107bd0*/  ISETP.LT.AND P1, PT, R7, UR32, !P0 ;  /* 0x0000002007007c0c */ /* 0x000fe2000c721270 */
[----:B------:R-:W-:Y:S01]  /*107be0*/  VIADD R9, R6, 0xb9 ;  /* 0x000000b906097836 */ /* 0x000fe20000000000 */
[----:B------:R-:W-:Y:S01]  /*107bf0*/  ULDC.64 UR8, c[0x0][0x228] ;  /* 0x00008a0000087ab9 */ /* 0x000fe20000000a00 */
[----:B------:R-:W-:Y:S02]  /*107c00*/  LOP3.LUT R47, R47, 0xbfffffff, RZ, 0xc0, !PT ;  /* 0xbfffffff2f2f7812 */ /* 0x000fe400078ec0ff */
[----:B------:R-:W-:Y:S01]  /*107c10*/  ISETP.GE.AND P0, PT, R8, UR11, PT ;  /* 0x0000000b08007c0c */ /* 0x000fe2000bf06270 */
[----:B------:R-:W-:Y:S01]  /*107c20*/  ULDC UR34, c[0x0][0x228] ;  /* 0x00008a0000227ab9 */ /* 0x000fe20000000800 */
[----:B--2---:R-:W-:-:S02]  /*107c30*/  LOP3.LUT R49, R49, 0x7fffffff, RZ, 0xc0, !PT ;  /* 0x7fffffff31317812 */ /* 0x004fc400078ec0ff */
[----:B------:R-:W-:Y:S01]  /*107c40*/  LOP3.LUT R50, R50, 0x7fffffff, RZ, 0xc0, !PT ;  /* 0x7fffffff32327812 */ /* 0x000fe200078ec0ff */
[----:B------:R-:W-:Y:S01]  /*107c50*/  VIADD R10, R6, 0x89 ;  /* 0x00000089060a7836 */ /* 0x000fe20000000000 */
[----:B------:R-:W-:Y:S01]  /*107c60*/  ULDC UR32, c[0x0][0x228] ;  /* 0x00008a0000207ab9 */ /* 0x000fe20000000800 */
[----:B------:R-:W-:Y:S02]  /*107c70*/  @P2 LOP3.LUT R47, R47, 0x40000000, RZ, 0xfc, !PT ;  /* 0x400000002f2f2812 */ /* 0x000fe400078efcff */
[----:B------:R-:W-:Y:S01]  /*107c80*/  ISETP.LT.AND P2, PT, R36, UR36, !P0 ;  /* 0x0000002424007c0c */ /* 0x000fe2000c741270 */
[----:B------:R-:W-:Y:S01]  /*107c90*/  VIADD R8, R6, 0xb8 ;  /* 0x000000b806087836 */ /* 0x000fe20000000000 */
[----:B------:R-:W-:Y:S01]  /*107ca0*/  ULDC.64 UR10, c[0x0][0x228] ;  /* 0x00008a00000a7ab9 */ /* 0x000fe20000000a00 */
[----:B------:R-:W-:Y:S01]  /*107cb0*/  LOP3.LUT R47, R47, 0xdfffffff, RZ, 0xc0, !PT ;  /* 0xdfffffff2f2f7812 */ /* 0x000fe200078ec0ff */
[----:B------:R-:W-:-:S03]  /*107cc0*/  ULDC UR36, c[0x0][0x228] ;  /* 0x00008a0000247ab9 */ /* 0x000fc60000000800 */
[----:B------:R-:W-:Y:S02]  /*107cd0*/  @P1 LOP3.LUT R47, R47, 0x20000000, RZ, 0xfc, !PT ;  /* 0x200000002f2f1812 */ /* 0x000fe400078efcff */
[----:B------:R-:W-:Y:S02]  /*107ce0*/  ISETP.LT.AND P1, PT, R7, UR42, !P0 ;  /* 0x0000002a07007c0c */ /* 0x000fe4000c721270 */
[----:B------:R-:W-:Y:S01]  /*107cf0*/  LOP3.LUT R47, R47, 0xefffffff, RZ, 0xc0, !PT ;  /* 0xefffffff2f2f7812 */ /* 0x000fe200078ec0ff */
[----:B------:R-:W-:-:S03]  /*107d00*/  ULDC UR42, c[0x0][0x228] ;  /* 0x00008a00002a7ab9 */ /* 0x000fc60000000800 */
[----:B------:R-:W-:Y:S02]  /*107d10*/  @P2 LOP3.LUT R47, R47, 0x10000000, RZ, 0xfc, !PT ;  /* 0x100000002f2f2812 */ /* 0x000fe400078efcff */
[----:B------:R-:W-:Y:S02]  /*107d20*/  ISETP.GE.AND P0, PT, R9, UR13, PT ;  /* 0x0000000d09007c0c */ /* 0x000fe4000bf06270 */
[----:B------:R-:W-:-:S04]  /*107d30*/  LOP3.LUT R47, R47, 0xf7ffffff, RZ, 0xc0, !PT ;  /* 0xf7ffffff2f2f7812 */ /* 0x000fc800078ec0ff */
[----:B------:R-:W-:Y:S02]  /*107d40*/  @P1 LOP3.LUT R47, R47, 0x8000000, RZ, 0xfc, !PT ;  /* 0x080000002f2f1812 */ /* 0x000fe400078efcff */
[----:B------:R-:W-:Y:S02]  /*107d50*/  ISETP.LT.AND P1, PT, R36, UR44, !P0 ;  /* 0x0000002c24007c0c */ /* 0x000fe4000c721270 */
[----:B------:R-:W-:Y:S01]  /*107d60*/  ISETP.LT.AND P0, PT, R7, UR48, !P0 ;  /* 0x0000003007007c0c */ /* 0x000fe2000c701270 */
[----:B------:R-:W-:Y:S01]  /*107d70*/  VIADD R9, R6, 0xb7 ;  /* 0x000000b706097836 */ /* 0x000fe20000000000 */
[----:B------:R-:W-:Y:S01]  /*107d80*/  LOP3.LUT R47, R47, 0xfbffffff, RZ, 0xc0, !PT ;  /* 0xfbffffff2f2f7812 */ /* 0x000fe200078ec0ff */
        /* <DEDUP_REMOVED lines=10> */
[----:B------:R-:W-:Y:S01]  /*107e30*/  ULDC.64 UR14, c[0x0][0x228] ;  /* 0x00008a00000e7ab9 */ /* 0x000fe20000000a00 */
[----:B------:R-:W-:-:S08]  /*107e40*/  ULDC UR40, c[0x0][0x228] ;  /* 0x00008a0000287ab9 */ /* 0x000fd00000000800 */
        /* <DEDUP_REMOVED lines=17> */
[C---:B------:R-:W-:Y:S02]  /*107f60*/  VIADD R8, R6.reuse, 0xb4 ;  /* 0x000000b406087836 */ /* 0x040fe40000000000 */
[C---:B------:R-:W-:Y:S01]  /*107f70*/  VIADD R11, R6.reuse, 0x88 ;  /* 0x00000088060b7836 */ /* 0x040fe20000000000 */
[----:B------:R-:W-:Y:S01]  /*107f80*/  ULDC UR30, c[0x0][0x228] ;  /* 0x00008a00001e7ab9 */ /* 0x000fe20000000800 */
[----:B------:R-:W-:-:S02]  /*107f90*/  VIADD R29, R6, 0x87 ;  /* 0x00000087061d7836 */ /* 0x000fc40000000000 */
[C---:B------:R-:W-:Y:S02]  /*107fa0*/  VIADD R30, R6.reuse, 0x86 ;  /* 0x00000086061e7836 */ /* 0x040fe40000000000 */
[C---:B------:R-:W-:Y:S02]  /*107fb0*/  VIADD R31, R6.reuse, 0x85 ;  /* 0x00000085061f7836 */ /* 0x040fe40000000000 */
[C---:B------:R-:W-:Y:S02]  /*107fc0*/  VIADD R55, R6.reuse, 0x84 ;  /* 0x0000008406377836 */ /* 0x040fe40000000000 */
[C---:B------:R-:W-:Y:S02]  /*107fd0*/  VIADD R59, R6.reuse, 0x83 ;  /* 0x00000083063b7836 */ /* 0x040fe40000000000 */
[----:B-1----:R-:W-:Y:S01]  /*107fe0*/  VIADD R57, R6, 0x82 ;  /* 0x0000008206397836 */ /* 0x002fe20000000000 */
[----:B------:R-:W-:Y:S01]  /*107ff0*/  ULDC UR19, c[0x0][0x228] ;  /* 0x00008a0000137ab9 */ /* 0x000fe20000000800 */
        /* <DEDUP_REMOVED lines=17> */
[----:B------:R-:W-:Y:S01]  /*108110*/  ULDC.64 UR12, c[0x0][0x228] ;  /* 0x00008a00000c7ab9 */ /* 0x000fe20000000a00 */
[----:B------:R-:W-:Y:S01]  /*108120*/  VIADD R8, R6, 0xb2 ;  /* 0x000000b206087836 */ /* 0x000fe20000000000 */
        /* <DEDUP_REMOVED lines=8> */
[C---:B------:R-:W-:Y:S01]  /*1081b0*/  VIADD R9, R6.reuse, 0xb1 ;  /* 0x000000b106097836 */ /* 0x040fe20000000000 */
[----:B------:R-:W-:Y:S01]  /*1081c0*/  ULDC UR25, c[0x0][0x228] ;  /* 0x00008a0000197ab9 */ /* 0x000fe20000000800 */
[----:B------:R-:W-:Y:S01]  /*1081d0*/  VIADD R56, R6, 0x81 ;  /* 0x0000008106387836 */ /* 0x000fe20000000000 */
[----:B------:R-:W-:-:S07]  /*1081e0*/  ULDC UR18, c[0x0][0x228] ;  /* 0x00008a0000127ab9 */ /* 0x000fce0000000800 */
[----:B------:R-:W-:-:S04]  /*1081f0*/  @P1 LOP3.LUT R47, R47, 0x4000, RZ, 0xfc, !PT ;  /* 0x000040002f2f1812 */ /* 0x000fc800078efcff */
[----:B------:R-:W-:-:S04]  /*108200*/  LOP3.LUT R47, R47, 0xffffdfff, RZ, 0xc0, !PT ;  /* 0xffffdfff2f2f7812 */ /* 0x000fc800078ec0ff */
[----:B------:R-:W-:Y:S02]  /*108210*/  @P0 LOP3.LUT R47, R47, 0x2000, RZ, 0xfc, !PT ;  /* 0x000020002f2f0812 */ /* 0x000fe400078efcff */
[----:B------:R-:W-:Y:S01]  /*108220*/  ISETP.GE.AND P0, PT, R8, UR5, PT ;  /* 0x0000000508007c0c */ /* 0x000fe2000bf06270 */
[----:B------:R-:W-:-:S03]  /*108230*/  ULDC.64 UR4, c[0x0][0x228] ;  /* 0x00008a0000047ab9 */ /* 0x000fc60000000a00 */
[----:B------:R-:W-:Y:S02]  /*108240*/  ISETP.LT.AND P1, PT, R36, UR16, !P0 ;  /* 0x0000001024007c0c */ /* 0x000fe4000c721270 */
[----:B------:R-:W-:Y:S02]  /*108250*/  ISETP.LT.AND P0, PT, R7, UR22, !P0 ;  /* 0x0000001607007c0c */ /* 0x000fe4000c701270 */
[----:B------:R-:W-:Y:S01]  /*108260*/  LOP3.LUT R47, R47, 0xffffefff, RZ, 0xc0, !PT ;  /* 0xffffefff2f2f7812 */ /* 0x000fe200078ec0ff */
        /* <DEDUP_REMOVED lines=10> */
[C---:B------:R-:W-:Y:S02]  /*108310*/  VIADD R9, R6.reuse, 0xaf ;  /* 0x000000af06097836 */ /* 0x040fe40000000000 */
[----:B------:R-:W-:Y:S01]  /*108320*/  VIADD R19, R6, 0x80 ;  /* 0x0000008006137836 */ /* 0x000fe20000000000 */
[----:B------:R0:W-:Y:S01]  /*108330*/  STL [R1+0x466c], R43 ;  /* 0x00466c2b01007387 */ /* 0x0001e20000100800 */
[----:B------:R-:W-:-:S04]  /*108340*/  ULDC UR24, c[0x0][0x228] ;  /* 0x00008a0000187ab9 */ /* 0x000fc80000000800 */
        /* <DEDUP_REMOVED lines=8> */
[C---:B------:R-:W-:Y:S01]  /*1083d0*/  VIADD R8, R6.reuse, 0xae ;  /* 0x000000ae06087836 */ /* 0x040fe20000000000 */
[----:B------:R-:W-:Y:S01]  /*1083e0*/  STL [R1+0x4670], R46 ;  /* 0x0046702e01007387 */ /* 0x000fe20000100800 */
[----:B------:R-:W-:Y:S01]  /*1083f0*/  VIADD R18, R6, 0x7f ;  /* 0x0000007f06127836 */ /* 0x000fe20000000000 */
[----:B------:R-:W-:-:S05]  /*108400*/  ULDC UR26, c[0x0][0x228] ;  /* 0x00008a00001a7ab9 */ /* 0x000fca0000000800 */
        /* <DEDUP_REMOVED lines=30> */
[C---:B------:R-:W-:Y:S02]  /*1085f0*/  VIADD R51, R6.reuse, 0x7d ;  /* 0x0000007d06337836 */ /* 0x040fe40000000000 */
[C---:B------:R-:W-:Y:S02]  /*108600*/  VIADD R16, R6.reuse, 0x7c ;  /* 0x0000007c06107836 */ /* 0x040fe40000000000 */
[----:B------:R-:W-:-:S02]  /*108610*/  VIADD R23, R6, 0x7b ;  /* 0x0000007b06177836 */ /* 0x000fc40000000000 */
[----:B------:R-:W-:Y:S01]  /*108620*/  VIADD R22, R6, 0x7a ;  /* 0x0000007a06167836 */ /* 0x000fe20000000000 */
[----:B------:R-:W-:Y:S01]  /*108630*/  ULDC UR51, c[0x0][0x228] ;  /* 0x00008a0000337ab9 */ /* 0x000fe20000000800 */
        /* <DEDUP_REMOVED lines=9> */
[----:B------:R-:W-:-:S09]  /*1086d0*/  ULDC UR50, c[0x0][0x228] ;  /* 0x00008a0000327ab9 */ /* 0x000fd20000000800 */
[----:B------:R-:W-:Y:S02]  /*1086e0*/  @P0 LOP3.LUT R48, R48, 0x80000000, RZ, 0xfc, !PT ;  /* 0x8000000030300812 */ /* 0x000fe400078efcff */
[----:B------:R-:W-:Y:S02]  /*1086f0*/  ISETP.GE.AND P0, PT, R9, UR5, PT ;  /* 0x0000000509007c0c */ /* 0x000fe4000bf06270 */
[----:B------:R-:W-:Y:S01]  /*108700*/  @P1 LOP3.LUT R47, R47, 0x1, RZ, 0xfc, !PT ;  /* 0x000000012f2f1812 */ /* 0x000fe200078efcff */
[----:B------:R-:W-:Y:S01]  /*108710*/  ULDC.64 UR4, c[0x0][0x228] ;  /* 0x00008a0000047ab9 */ /* 0x000fe20000000a00 */
[----:B------:R-:W-:Y:S02]  /*108720*/  ISETP.LT.AND P1, PT, R36, UR16, !P0 ;  /* 0x0000001024007c0c */ /* 0x000fe4000c721270 */
[----:B------:R-:W-:Y:S02]  /*108730*/  ISETP.LT.AND P0, PT, R7, UR52, !P0 ;  /* 0x0000003407007c0c */ /* 0x000fe4000c701270 */
[----:B------:R-:W-:Y:S01]  /*108740*/  LOP3.LUT R48, R48, 0xbfffffff, RZ, 0xc0, !PT ;  /* 0xbfffffff30307812 */ /* 0x000fe200078ec0ff */
[C---:B------:R-:W-:Y:S01]  /*108750*/  VIADD R9, R6.reuse, 0xa9 ;  /* 0x000000a906097836 */ /* 0x040fe20000000000 */
[----:B------:R-:W-:Y:S01]  /*108760*/  STL [R1+0x4674], R47 ;  /* 0x0046742f01007387 */ /* 0x000fe20000100800 */
[----:B------:R-:W-:-:S02]  /*108770*/  VIADD R21, R6, 0x79 ;  /* 0x0000007906157836 */ /* 0x000fc40000000000 */
[C---:B------:R-:W-:Y:S02]  /*108780*/  VIADD R20, R6.reuse, 0x78 ;  /* 0x0000007806147836 */ /* 0x040fe40000000000 */
[C---:B------:R-:W-:Y:S02]  /*108790*/  VIADD R27, R6.reuse, 0x77 ;  /* 0x00000077061b7836 */ /* 0x040fe40000000000 */
[C---:B------:R-:W-:Y:S02]  /*1087a0*/  VIADD R26, R6.reuse, 0x76 ;  /* 0x00000076061a7836 */ /* 0x040fe40000000000 */
[C---:B------:R-:W-:Y:S02]  /*1087b0*/  VIADD R25, R6.reuse, 0x75 ;  /* 0x0000007506197836 */ /* 0x040fe40000000000 */
[C---:B------:R-:W-:Y:S02]  /*1087c0*/  VIADD R24, R6.reuse, 0x74 ;  /* 0x0000007406187836 */ /* 0x040fe40000000000 */
[----:B------:R-:W-:-:S02]  /*1087d0*/  VIADD R35, R6, 0x73 ;  /* 0x0000007306237836 */ /* 0x000fc40000000000 */
[----:B------:R-:W-:Y:S01]  /*1087e0*/  VIADD R34, R6, 0x72 ;  /* 0x0000007206227836 */ /* 0x000fe20000000000 */
[----:B------:R-:W-:Y:S01]  /*1087f0*/  @P1 LOP3.LUT R48, R48, 0x40000000, RZ, 0xfc, !PT ;  /* 0x4000000030301812 */ /* 0x000fe200078efcff */
[C---:B------:R-:W-:Y:S02]  /*108800*/  VIADD R33, R6.reuse, 0x71 ;  /* 0x0000007106217836 */ /* 0x040fe40000000000 */
[C---:B------:R-:W-:Y:S02]  /*108810*/  VIADD R32, R6.reuse, 0x70 ;  /* 0x0000007006207836 */ /* 0x040fe40000000000 */
[----:B------:R-:W-:Y:S01]  /*108820*/  VIADD R41, R6, 0x6f ;  /* 0x0000006f06297836 */ /* 0x000fe20000000000 */
[----:B------:R-:W-:Y:S01]  /*108830*/  LOP3.LUT R48, R48, 0xdfffffff, RZ, 0xc0, !PT ;  /* 0xdfffffff30307812 */ /* 0x000fe200078ec0ff */
[C---:B------:R-:W-:Y:S02]  /*108840*/  VIADD R2, R6.reuse, 0x6e ;  /* 0x0000006e06027836 */ /* 0x040fe40000000000 */
[----:B------:R-:W-:-:S02]  /*108850*/  VIADD R52, R6, 0x6d ;  /* 0x0000006d06347836 */ /* 0x000fc40000000000 */
[----:B------:R-:W-:Y:S01]  /*108860*/  VIADD R39, R6, 0x6c ;  /* 0x0000006c06277836 */ /* 0x000fe20000000000 */
[----:B------:R-:W-:Y:S02]  /*108870*/  @P0 LOP3.LUT R48, R48, 0x20000000, RZ, 0xfc, !PT ;  /* 0x2000000030300812 */ /* 0x000fe400078efcff */
[----:B------:R-:W-:Y:S01]  /*108880*/  ISETP.GE.AND P0, PT, R8, UR7, PT ;  /* 0x0000000708007c0c */ /* 0x000fe2000bf06270 */
[----:B------:R-:W-:Y:S01]  /*108890*/  ULDC.64 UR6, c[0x0][0x228] ;  /* 0x00008a0000067ab9 */ /* 0x000fe20000000a00 */
[C---:B------:R-:W-:Y:S02]  /*1088a0*/  VIADD R38, R6.reuse, 0x6b ;  /* 0x0000006b06267836 */ /* 0x040fe40000000000 */
[----:B------:R-:W-:Y:S01]  /*1088b0*/  VIADD R45, R6, 0x6a ;  /* 0x0000006a062d7836 */ /* 0x000fe20000000000 */
[----:B------:R-:W-:Y:S02]  /*1088c0*/  ISETP.LT.AND P1, PT, R36, UR4, !P0 ;  /* 0x0000000424007c0c */ /* 0x000fe4000c721270 */
[----:B------:R-:W-:-:S02]  /*1088d0*/  ISETP.LT.AND P0, PT, R7, UR54, !P0 ;  /* 0x0000003607007c0c */ /* 0x000fc4000c701270 */
[----:B------:R-:W-:Y:S01]  /*1088e0*/  LOP3.LUT R48, R48, 0xefffffff, RZ, 0xc0, !PT ;  /* 0xefffffff30307812 */ /* 0x000fe200078ec0ff */
[----:B------:R-:W-:Y:S01]  /*1088f0*/  VIADD R8, R6, 0xa8 ;  /* 0x000000a806087836 */ /* 0x000fe20000000000 */
[----:B------:R-:W-:Y:S01]  /*108900*/  ULDC UR54, c[0x0][0x228] ;  /* 0x00008a0000367ab9 */ /* 0x000fe20000000800 */
[----:B------:R-:W-:-:S06]  /*108910*/  ULDC UR52, c[0x0][0x228] ;  /* 0x00008a0000347ab9 */ /* 0x000fcc0000000800 */
        /* <DEDUP_REMOVED lines=88> */
[----:B------:R-:W-:-:S08]  /*108ea0*/  ULDC UR34, c[0x0][0x228] ;  /* 0x00008a0000227ab9 */ /* 0x000fd00000000800 */
[----:B------:R-:W-:-:S04]  /*108eb0*/  @P1 LOP3.LUT R48, R48, 0x400, RZ, 0xfc, !PT ;  /* 0x0000040030301812 */ /* 0x000fc800078efcff */
[----:B------:R-:W-:-:S04]  /*108ec0*/  LOP3.LUT R48, R48, 0xfffffdff, RZ, 0xc0, !PT ;  /* 0xfffffdff30307812 */ /* 0x000fc800078ec0ff */
[----:B------:R-:W-:Y:S02]  /*108ed0*/  @P0 LOP3.LUT R48, R48, 0x200, RZ, 0xfc, !PT ;  /* 0x0000020030300812 */ /* 0x000fe400078efcff */
[----:B------:R-:W-:Y:S01]  /*108ee0*/  ISETP.GE.AND P0, PT, R8, UR15, PT ;  /* 0x0000000f08007c0c */ /* 0x000fe2000bf06270 */
[----:B------:R-:W-:Y:S01]  /*108ef0*/  VIADD R9, R6, 0x9f ;  /* 0x0000009f06097836 */ /* 0x000fe20000000000 */
[----:B------:R-:W-:Y:S02]  /*108f00*/  ULDC.64 UR14, c[0x0][0x228] ;  /* 0x00008a00000e7ab9 */ /* 0x000fe40000000a00 */
        /* <DEDUP_REMOVED lines=43> */
[----:B------:R-:W-:-:S10]  /*1091c0*/  ULDC UR49, c[0x0][0x228] ;  /* 0x00008a0000317ab9 */ /* 0x000fd40000000800 */
[----:B------:R-:W-:Y:S02]  /*1091d0*/  @P0 LOP3.LUT R49, R49, 0x80000000, RZ, 0xfc, !PT ;  /* 0x8000000031310812 */ /* 0x000fe400078efcff */
[----:B------:R-:W-:Y:S02]  /*1091e0*/  ISETP.GE.AND P0, PT, R9, UR9, PT ;  /* 0x0000000909007c0c */ /* 0x000fe4000bf06270 */
[----:B------:R-:W-:Y:S01]  /*1091f0*/  @P1 LOP3.LUT R48, R48, 0x1, RZ, 0xfc, !PT ;  /* 0x0000000130301812 */ /* 0x000fe200078efcff */
[----:B------:R-:W-:Y:S01]  /*109200*/  VIADD R8, R6, 0x9a ;  /* 0x0000009a06087836 */ /* 0x000fe20000000000 */
[----:B------:R-:W-:Y:S02]  /*109210*/  LOP3.LUT R49, R49, 0xbfffffff, RZ, 0xc0, !PT ;  /* 0xbfffffff31317812 */ /* 0x000fe400078ec0ff */
[----:B------:R-:W-:Y:S02]  /*109220*/  ISETP.LT.AND P1, PT, R36, UR6, !P0 ;  /* 0x0000000624007c0c */ /* 0x000fe4000c721270 */
[----:B------:R-:W-:Y:S01]  /*109230*/  ISETP.LT.AND P0, PT, R7, UR49, !P0 ;  /* 0x0000003107007c0c */ /* 0x000fe2000c701270 */
[----:B------:R-:W-:Y:S01]  /*109240*/  ULDC.64 UR8, c[0x0][0x228] ;  /* 0x00008a0000087ab9 */ /* 0x000fe20000000a00 */
[----:B------:R-:W-:-:S09]  /*109250*/  ULDC UR49, c[0x0][0x228] ;  /* 0x00008a0000317ab9 */ /* 0x000fd20000000800 */
        /* <DEDUP_REMOVED lines=119> */
[C---:B------:R-:W-:Y:S01]  /*1099d0*/  VIADD R9, R6.reuse, 0x8d ;  /* 0x0000008d06097836 */ /* 0x040fe20000000000 */
[----:B------:R1:W-:Y:S01]  /*1099e0*/  STL [R1+0x4678], R48 ;  /* 0x0046783001007387 */ /* 0x0003e20000100800 */
        /* <DEDUP_REMOVED lines=34> */
[----:B------:R-:W-:-:S07]  /*109c10*/  ULDC UR40, c[0x0][0x228] ;  /* 0x00008a0000287ab9 */ /* 0x000fce0000000800 */
        /* <DEDUP_REMOVED lines=12> */
[C---:B0-----:R-:W-:Y:S02]  /*109ce0*/  VIADD R43, R6.reuse, 0x62 ;  /* 0x00000062062b7836 */ /* 0x041fe40000000000 */
[C---:B------:R-:W-:Y:S02]  /*109cf0*/  VIADD R37, R6.reuse, 0x61 ;  /* 0x0000006106257836 */ /* 0x040fe40000000000 */
[C---:B------:R-:W-:Y:S02]  /*109d00*/  VIADD R5, R6.reuse, 0x60 ;  /* 0x0000006006057836 */ /* 0x040fe40000000000 */
[----:B------:R-:W-:-:S02]  /*109d10*/  VIADD R4, R6, 0x5f ;  /* 0x0000005f06047836 */ /* 0x000fc40000000000 */
[----:B------:R-:W-:Y:S01]  /*109d20*/  VIADD R54, R6, 0x5e ;  /* 0x0000005e06367836 */ /* 0x000fe20000000000 */
[----:B------:R-:W-:Y:S01]  /*109d30*/  @P1 LOP3.LUT R50, R50, 0x40000000, RZ, 0xfc, !PT ;  /* 0x4000000032321812 */ /* 0x000fe200078efcff */
[C---:B-1----:R-:W-:Y:S02]  /*109d40*/  VIADD R48, R6.reuse, 0x184 ;  /* 0x0000018406307836 */ /* 0x042fe40000000000 */
        /* <DEDUP_REMOVED lines=14> */
[C---:B------:R-:W-:Y:S01]  /*109e30*/  VIADD R8, R6.reuse, 0x15a ;  /* 0x0000015a06087836 */ /* 0x040fe20000000000 */
[----:B------:R-:W-:Y:S01]  /*109e40*/  STL [R1+0x1c4], R9 ;  /* 0x0001c40901007387 */ /* 0x000fe20000100800 */
[----:B------:R-:W-:Y:S01]  /*109e50*/  ULDC UR36, c[0x0][0x228] ;  /* 0x00008a0000247ab9 */ /* 0x000fe20000000800 */
[----:B------:R-:W-:Y:S01]  /*109e60*/  VIADD R12, R6, 0x58 ;  /* 0x00000058060c7836 */ /* 0x000fe20000000000 */
        /* <DEDUP_REMOVED lines=9> */
[----:B------:R0:W-:Y:S01]  /*109f00*/  STL [R1+0x1c0], R8 ;  /* 0x0001c00801007387 */ /* 0x0001e20000100800 */
        /* <DEDUP_REMOVED lines=9> */
[----:B0-----:R-:W-:Y:S01]  /*109fa0*/  VIADD R8, R6, 0x15b ;  /* 0x0000015b06087836 */ /* 0x001fe20000000000 */
        /* <DEDUP_REMOVED lines=19> */
[C---:B0-----:R-:W-:Y:S02]  /*10a0e0*/  VIADD R8, R6.reuse, 0x15c ;  /* 0x0000015c06087836 */ /* 0x041fe40000000000 */
        /* <DEDUP_REMOVED lines=66> */
[----:B------:R0:W-:Y:S01]  /*10a510*/  STL [R1+0x1ac], R8 ;  /* 0x0001ac0801007387 */ /* 0x0001e20000100800 */
[----:B------:R-:W-:Y:S02]  /*10a520*/  ULDC.64 UR8, c[0x0][0x228] ;  /* 0x00008a0000087ab9 */ /* 0x000fe40000000a00 */
[----:B------:R-:W-:Y:S02]  /*10a530*/  ISETP.LT.AND P1, PT, R36, UR6, !P0 ;  /* 0x0000000624007c0c */ /* 0x000fe4000c721270 */
[----:B------:R-:W-:Y:S02]  /*10a540*/  ISETP.LT.AND P0, PT, R7, UR26, !P0 ;  /* 0x0000001a07007c0c */ /* 0x000fe4000c701270 */
[----:B------:R-:W-:Y:S01]  /*10a550*/  LOP3.LUT R50, R50, 0xffffffbf, RZ, 0xc0, !PT ;  /* 0xffffffbf32327812 */ /* 0x000fe200078ec0ff */
[----:B------:R-:W-:Y:S01]  /*10a560*/  ULDC UR26, c[0x0][0x228] ;  /* 0x00008a00001a7ab9 */ /* 0x000fe20000000800 */
[----:B0-----:R-:W-:-:S05]  /*10a570*/  VIADD R8, R6, 0x160 ;  /* 0x0000016006087836 */ /* 0x001fca0000000000 */
[----:B------:R0:W-:Y:S02]  /*10a580*/  STL [R1+0x1a8], R8 ;  /* 0x0001a80801007387 */ /* 0x0001e40000100800 */
[----:B------:R-:W-:-:S04]  /*10a590*/  @P1 LOP3.LUT R50, R50, 0x40, RZ, 0xfc, !PT ;  /* 0x0000004032321812 */ /* 0x000fc800078efcff */
[----:B------:R-:W-:Y:S01]  /*10a5a0*/  LOP3.LUT R50, R50, 0xffffffdf, RZ, 0xc0, !PT ;  /* 0xffffffdf32327812 */ /* 0x000fe200078ec0ff */
[----:B0-----:R-:W-:-:S03]  /*10a5b0*/  VIADD R8, R6, 0x161 ;  /* 0x0000016106087836 */ /* 0x001fc60000000000 */
[----:B------:R-:W-:Y:S02]  /*10a5c0*/  @P0 LOP3.LUT R50, R50, 0x20, RZ, 0xfc, !PT ;  /* 0x0000002032320812 */ /* 0x000fe400078efcff */
[----:B------:R0:W-:Y:S01]  /*10a5d0*/  STL [R1+0x1a4], R8 ;  /* 0x0001a40801007387 */ /* 0x0001e20000100800 */
[----:B------:R-:W-:-:S03]  /*10a5e0*/  ISETP.GE.AND P0, PT, R17, UR11, PT ;  /* 0x0000000b11007c0c */ /* 0x000fc6000bf06270 */
[----:B------:R-:W2:Y:S01]  /*10a5f0*/  LDL.LU R57, [R1+0x47bc] ;  /* 0x0047bc0001397983 */ /* 0x000ea20000300800 */
[----:B------:R-:W-:Y:S01]  /*10a600*/  LOP3.LUT R50, R50, 0xffffffef, RZ, 0xc0, !PT ;  /* 0xffffffef32327812 */ /* 0x000fe200078ec0ff */
[----:B------:R-:W-:Y:S01]  /*10a610*/  ULDC.64 UR10, c[0x0][0x228] ;  /* 0x00008a00000a7ab9 */ /* 0x000fe20000000a00 */
[----:B0-----:R-:W-:Y:S01]  /*10a620*/  VIADD R8, R6, 0x162 ;  /* 0x0000016206087836 */ /* 0x001fe20000000000 */
[----:B------:R-:W-:-:S04]  /*10a630*/  ISETP.LT.AND P1, PT, R36, UR8, !P0 ;  /* 0x0000000824007c0c */ /* 0x000fc8000c721270 */
[----:B------:R0:W-:Y:S04]  /*10a640*/  STL [R1+0x1a0], R8 ;  /* 0x0001a00801007387 */ /* 0x0001e80000100800 */
[----:B------:R-:W3:Y:S01]  /*10a650*/  LDL.LU R56, [R1+0x47b8] ;  /* 0x0047b80001387983 */ /* 0x000ee20000300800 */
[----:B0-----:R-:W-:Y:S01]  /*10a660*/  VIADD R8, R6, 0x163 ;  /* 0x0000016306087836 */ /* 0x001fe20000000000 */
[----:B------:R-:W-:-:S03]  /*10a670*/  ISETP.LT.AND P0, PT, R7, UR28, !P0 ;  /* 0x0000001c07007c0c */ /* 0x000fc6000c701270 */
[----:B------:R-:W-:Y:S01]  /*10a680*/  @P1 LOP3.LUT R50, R50, 0x10, RZ, 0xfc, !PT ;  /* 0x0000001032321812 */ /* 0x000fe200078efcff */
[----:B------:R-:W-:Y:S01]  /*10a690*/  ULDC UR28, c[0x0][0x228] ;  /* 0x00008a00001c7ab9 */ /* 0x000fe20000000800 */
[----:B------:R0:W-:Y:S04]  /*10a6a0*/  STL [R1+0x19c], R8 ;  /* 0x00019c0801007387 */ /* 0x0001e80000100800 */
[----:B------:R-:W4:Y:S01]  /*10a6b0*/  LDL.LU R19, [R1+0x47b4] ;  /* 0x0047b40001137983 */ /* 0x000f220000300800 */
[----:B0-----:R-:W-:-:S05]  /*10a6c0*/  VIADD R8, R6, 0x164 ;  /* 0x0000016406087836 */ /* 0x001fca0000000000 */
[----:B------:R0:W-:Y:S04]  /*10a6d0*/  STL [R1+0x198], R8 ;  /* 0x0001980801007387 */ /* 0x0001e80000100800 */
[----:B------:R-:W5:Y:S01]  /*10a6e0*/  LDL.LU R18, [R1+0x47b0] ;  /* 0x0047b00001127983 */ /* 0x000f620000300800 */
[----:B------:R-:W-:Y:S01]  /*10a6f0*/  LOP3.LUT R50, R50, 0xfffffff7, RZ, 0xc0, !PT ;  /* 0xfffffff732327812 */ /* 0x000fe200078ec0ff */
[----:B0-----:R-:W-:-:S05]  /*10a700*/  VIADD R8, R6, 0x165 ;  /* 0x0000016506087836 */ /* 0x001fca0000000000 */
[----:B------:R0:W-:Y:S04]  /*10a710*/  STL [R1+0x194], R8 ;  /* 0x0001940801007387 */ /* 0x0001e80000100800 */
[----:B------:R-:W5:Y:S01]  /*10a720*/  LDL.LU R17, [R1+0x47ac] ;  /* 0x0047ac0001117983 */ /* 0x000f620000300800 */
[----:B------:R-:W-:Y:S02]  /*10a730*/  @P0 LOP3.LUT R50, R50, 0x8, RZ, 0xfc, !PT ;  /* 0x0000000832320812 */ /* 0x000fe400078efcff */
[----:B------:R-:W-:Y:S01]  /*10a740*/  ISETP.GE.AND P0, PT, R51, UR15, PT ;  /* 0x0000000f33007c0c */ /* 0x000fe2000bf06270 */
[----:B------:R-:W-:Y:S01]  /*10a750*/  ULDC.64 UR14, c[0x0][0x228] ;  /* 0x00008a00000e7ab9 */ /* 0x000fe20000000a00 */
[----:B0-----:R-:W-:-:S05]  /*10a760*/  VIADD R8, R6, 0x166 ;  /* 0x0000016606087836 */ /* 0x001fca0000000000 */
[----:B------:R0:W-:Y:S04]  /*10a770*/  STL [R1+0x190], R8 ;  /* 0x0001900801007387 */ /* 0x0001e80000100800 */
[----:B------:R-:W2:Y:S01]  /*10a780*/  LDL.LU R51, [R1+0x47a8] ;  /* 0x0047a80001337983 */ /* 0x000ea20000300800 */
[----:B------:R-:W-:Y:S02]  /*10a790*/  ISETP.LT.AND P1, PT, R36, UR10, !P0 ;  /* 0x0000000a24007c0c */ /* 0x000fe4000c721270 */
[----:B------:R-:W-:Y:S02]  /*10a7a0*/  ISETP.LT.AND P0, PT, R7, UR34, !P0 ;  /* 0x0000002207007c0c */ /* 0x000fe4000c701270 */
[----:B------:R-:W-:Y:S01]  /*10a7b0*/  LOP3.LUT R50, R50, 0xfffffffb, RZ, 0xc0, !PT ;  /* 0xfffffffb32327812 */ /* 0x000fe200078ec0ff */
[----:B------:R-:W-:Y:S01]  /*10a7c0*/  ULDC UR10, c[0x0][0x228] ;  /* 0x00008a00000a7ab9 */ /* 0x000fe20000000800 */
        /* <DEDUP_REMOVED lines=12> */
[----:B------:R-:W-:Y:S02]  /*10a890*/  @P1 LOP3.LUT R50, R50, 0x1, RZ, 0xfc, !PT ;  /* 0x0000000132321812 */ /* 0x000fe400078efcff */
[----:B--2---:R-:W-:-:S04]  /*10a8a0*/  LOP3.LUT R51, R51, 0x7fffffff, RZ, 0xc0, !PT ;  /* 0x7fffffff33337812 */ /* 0x004fc800078ec0ff */
[----:B------:R-:W-:Y:S02]  /*10a8b0*/  @P0 LOP3.LUT R51, R51, 0x80000000, RZ, 0xfc, !PT ;  /* 0x8000000033330812 */ /* 0x000fe400078efcff */
[----:B------:R-:W-:Y:S01]  /*10a8c0*/  ISETP.GE.AND P0, PT, R23, UR17, PT ;  /* 0x0000001117007c0c */ /* 0x000fe2000bf06270 */
[----:B------:R-:W-:-:S03]  /*10a8d0*/  ULDC.64 UR16, c[0x0][0x228] ;  /* 0x00008a0000107ab9 */ /* 0x000fc60000000a00 */
[----:B------:R-:W-:Y:S02]  /*10a8e0*/  ISETP.LT.AND P1, PT, R36, UR12, !P0 ;  /* 0x0000000c24007c0c */ /* 0x000fe4000c721270 */
[----:B------:R-:W-:Y:S02]  /*10a8f0*/  ISETP.LT.AND P0, PT, R7, UR50, !P0 ;  /* 0x0000003207007c0c */ /* 0x000fe4000c701270 */
[----:B------:R-:W-:Y:S01]  /*10a900*/  LOP3.LUT R51, R51, 0xbfffffff, RZ, 0xc0, !PT ;  /* 0xbfffffff33337812 */ /* 0x000fe200078ec0ff */
[----:B------:R0:W-:Y:S04]  /*10a910*/  STL [R1+0x18c], R8 ;  /* 0x00018c0801007387 */ /* 0x0001e80000100800 */
[----:B------:R-:W2:Y:S01]  /*10a920*/  LDL.LU R16, [R1+0x47a4] ;  /* 0x0047a40001107983 */ /* 0x000ea20000300800 */
[----:B------:R-:W-:-:S03]  /*10a930*/  ULDC UR50, c[0x0][0x228] ;  /* 0x00008a0000327ab9 */ /* 0x000fc60000000800 */
        /* <DEDUP_REMOVED lines=9> */
[----:B------:R0:W-:Y:S01]  /*10a9d0*/  STL [R1+0x4680], R50 ;  /* 0x0046803201007387 */ /* 0x0001e20000100800 */
        /* <DEDUP_REMOVED lines=11> */
[----:B0-----:R-:W-:Y:S01]  /*10aa90*/  VIADD R50, R6, 0x182 ;  /* 0x0000018206327836 */ /* 0x001fe20000000000 */
[----:B------:R-:W-:-:S02]  /*10aaa0*/  ULDC UR61, c[0x0][0x228] ;  /* 0x00008a00003d7ab9 */ /* 0x000fc40000000800 */
        /* <DEDUP_REMOVED lines=8> */
[----:B-1----:R-:W-:Y:S01]  /*10ab30*/  VIADD R8, R6, 0x169 ;  /* 0x0000016906087836 */ /* 0x002fe20000000000 */
        /* <DEDUP_REMOVED lines=8> */
[----:B------:R-:W-:-:S08]  /*10abc0*/  ULDC.64 UR10, c[0x0][0x228] ;  /* 0x00008a00000a7ab9 */ /* 0x000fd00000000a00 */
        /* <DEDUP_REMOVED lines=51> */
[----:B0-----:R-:W-:Y:S01]  /*10af00*/  VIADD R8, R6, 0x16a ;  /* 0x0000016a06087836 */ /* 0x001fe20000000000 */
[----:B------:R-:W-:Y:S02]  /*10af10*/  ULDC.64 UR8, c[0x0][0x228] ;  /* 0x00008a0000087ab9 */ /* 0x000fe40000000a00 */
        /* <DEDUP_REMOVED lines=13> */
[----:B------:R-:W-:Y:S01]  /*10aff0*/  ISETP.LT.AND P0, PT, R7, UR58, !P0 ;  /* 0x0000003a07007c0c */ /* 0x000fe2000c701270 */
[----:B------:R0:W-:Y:S01]  /*10b000*/  STL [R1+0x17c], R8 ;  /* 0x00017c0801007387 */ /* 0x0001e20000100800 */
[----:B------:R-:W-:-:S03]  /*10b010*/  LOP3.LUT R51, R51, 0xfffffeff, RZ, 0xc0, !PT ;  /* 0xfffffeff33337812 */ /* 0x000fc600078ec0ff */
[----:B------:R-:W2:Y:S01]  /*10b020*/  LDL.LU R20, [R1+0x4794] ;  /* 0x0047940001147983 */ /* 0x000ea20000300800 */
[----:B------:R-:W-:Y:S01]  /*10b030*/  ULDC UR58, c[0x0][0x228] ;  /* 0x00008a00003a7ab9 */ /* 0x000fe20000000800 */
[----:B0-----:R-:W-:-:S04]  /*10b040*/  VIADD R8, R6, 0x16c ;  /* 0x0000016c06087836 */ /* 0x001fc80000000000 */
[----:B------:R-:W-:Y:S01]  /*10b050*/  @P1 LOP3.LUT R51, R51, 0x100, RZ, 0xfc, !PT ;  /* 0x0000010033331812 */ /* 0x000fe200078efcff */
[----:B------:R0:W-:Y:S03]  /*10b060*/  STL [R1+0x178], R8 ;  /* 0x0001780801007387 */ /* 0x0001e60000100800 */
[----:B------:R-:W-:Y:S01]  /*10b070*/  LOP3.LUT R51, R51, 0xffffff7f, RZ, 0xc0, !PT ;  /* 0xffffff7f33337812 */ /* 0x000fe200078ec0ff */
[----:B------:R-:W2:Y:S01]  /*10b080*/  LDL.LU R27, [R1+0x4790] ;  /* 0x00479000011b7983 */ /* 0x000ea20000300800 */
[----:B0-----:R-:W-:Y:S02]  /*10b090*/  VIADD R8, R6, 0x16d ;  /* 0x0000016d06087836 */ /* 0x001fe40000000000 */
[----:B------:R-:W-:Y:S02]  /*10b0a0*/  @P0 LOP3.LUT R51, R51, 0x80, RZ, 0xfc, !PT ;  /* 0x0000008033330812 */ /* 0x000fe400078efcff */
[----:B------:R-:W-:Y:S01]  /*10b0b0*/  ISETP.GE.AND P0, PT, R41, UR15, PT ;  /* 0x0000000f29007c0c */ /* 0x000fe2000bf06270 */
[----:B------:R-:W-:Y:S01]  /*10b0c0*/  ULDC.64 UR14, c[0x0][0x228] ;  /* 0x00008a00000e7ab9 */ /* 0x000fe20000000a00 */
[----:B------:R0:W-:Y:S04]  /*10b0d0*/  STL [R1+0x174], R8 ;  /* 0x0001740801007387 */ /* 0x0001e80000100800 */
[----:B------:R-:W2:Y:S01]  /*10b0e0*/  LDL.LU R26, [R1+0x478c] ;  /* 0x00478c00011a7983 */ /* 0x000ea20000300800 */
[----:B------:R-:W-:Y:S01]  /*10b0f0*/  ISETP.LT.AND P1, PT, R36, UR10, !P0 ;  /* 0x0000000a24007c0c */ /* 0x000fe2000c721270 */
[----:B0-----:R-:W-:-:S05]  /*10b100*/  VIADD R8, R6, 0x16e ;  /* 0x0000016e06087836 */ /* 0x001fca0000000000 */
[----:B------:R0:W-:Y:S04]  /*10b110*/  STL [R1+0x170], R8 ;  /* 0x0001700801007387 */ /* 0x0001e80000100800 */
[----:B------:R-:W2:Y:S01]  /*10b120*/  LDL.LU R25, [R1+0x4788] ;  /* 0x0047880001197983 */ /* 0x000ea20000300800 */
[----:B------:R-:W-:Y:S02]  /*10b130*/  ISETP.LT.AND P0, PT, R7, UR57, !P0 ;  /* 0x0000003907007c0c */ /* 0x000fe4000c701270 */
[----:B------:R-:W-:Y:S01]  /*10b140*/  LOP3.LUT R51, R51, 0xffffffbf, RZ, 0xc0, !PT ;  /* 0xffffffbf33337812 */ /* 0x000fe200078ec0ff */
[----:B------:R-:W-:Y:S01]  /*10b150*/  ULDC UR57, c[0x0][0x228] ;  /* 0x00008a0000397ab9 */ /* 0x000fe20000000800 */
[----:B0-----:R-:W-:-:S05]  /*10b160*/  VIADD R8, R6, 0x16f ;  /* 0x0000016f06087836 */ /* 0x001fca0000000000 */
[----:B------:R0:W-:Y:S04]  /*10b170*/  STL [R1+0x16c], R8 ;  /* 0x00016c0801007387 */ /* 0x0001e80000100800 */
[----:B------:R-:W2:Y:S01]  /*10b180*/  LDL.LU R24, [R1+0x4784] ;  /* 0x0047840001187983 */ /* 0x000ea20000300800 */
[----:B------:R-:W-:Y:S01]  /*10b190*/  @P1 LOP3.LUT R51, R51, 0x40, RZ, 0xfc, !PT ;  /* 0x0000004033331812 */ /* 0x000fe200078efcff */
[----:B0-----:R-:W-:-:S05]  /*10b1a0*/  VIADD R8, R6, 0x170 ;  /* 0x0000017006087836 */ /* 0x001fca0000000000 */
[----:B------:R0:W-:Y:S04]  /*10b1b0*/  STL [R1+0x168], R8 ;  /* 0x0001680801007387 */ /* 0x0001e80000100800 */
[----:B------:R-:W2:Y:S01]  /*10b1c0*/  LDL.LU R35, [R1+0x4780] ;  /* 0x0047800001237983 */ /* 0x000ea20000300800 */
        /* <DEDUP_REMOVED lines=11> */
[----:B------:R-:W2:Y:S01]  /*10b280*/  LDL.LU R33, [R1+0x4778] ;  /* 0x0047780001217983 */ /* 0x000ea20000300800 */
[----:B0-----:R-:W-:Y:S01]  /*10b290*/  VIADD R8, R6, 0x173 ;  /* 0x0000017306087836 */ /* 0x001fe20000000000 */
[----:B------:R-:W-:-:S03]  /*10b2a0*/  ISETP.LT.AND P0, PT, R7, UR56, !P0 ;  /* 0x0000003807007c0c */ /* 0x000fc6000c701270 */
[----:B------:R-:W-:Y:S01]  /*10b2b0*/  @P1 LOP3.LUT R51, R51, 0x10, RZ, 0xfc, !PT ;  /* 0x0000001033331812 */ /* 0x000fe200078efcff */
[----:B------:R-:W-:Y:S01]  /*10b2c0*/  ULDC UR56, c[0x0][0x228] ;  /* 0x00008a0000387ab9 */ /* 0x000fe20000000800 */
[----:B------:R0:W-:Y:S04]  /*10b2d0*/  STL [R1+0x15c], R8 ;  /* 0x00015c0801007387 */ /* 0x0001e80000100800 */
[----:B------:R-:W2:Y:S01]  /*10b2e0*/  LDL.LU R32, [R1+0x4774] ;  /* 0x0047740001207983 */ /* 0x000ea20000300800 */
[----:B0-----:R-:W-:-:S05]  /*10b2f0*/  VIADD R8, R6, 0x174 ;  /* 0x0000017406087836 */ /* 0x001fca0000000000 */
[----:B------:R0:W-:Y:S04]  /*10b300*/  STL [R1+0x158], R8 ;  /* 0x0001580801007387 */ /* 0x0001e80000100800 */
[----:B------:R-:W2:Y:S01]  /*10b310*/  LDL.LU R41, [R1+0x4770] ;  /* 0x0047700001297983 */ /* 0x000ea20000300800 */
[----:B------:R-:W-:Y:S01]  /*10b320*/  LOP3.LUT R51, R51, 0xfffffff7, RZ, 0xc0, !PT ;  /* 0xfffffff733337812 */ /* 0x000fe200078ec0ff */
[----:B0-----:R-:W-:-:S05]  /*10b330*/  VIADD R8, R6, 0x175 ;  /* 0x0000017506087836 */ /* 0x001fca0000000000 */
[----:B------:R0:W-:Y:S04]  /*10b340*/  STL [R1+0x154], R8 ;  /* 0x0001540801007387 */ /* 0x0001e80000100800 */
[----:B------:R-:W2:Y:S01]  /*10b350*/  LDL.LU R2, [R1+0x476c] ;  /* 0x00476c0001027983 */ /* 0x000ea20000300800 */
[----:B------:R-:W-:Y:S02]  /*10b360*/  @P0 LOP3.LUT R51, R51, 0x8, RZ, 0xfc, !PT ;  /* 0x0000000833330812 */ /* 0x000fe400078efcff */
[----:B------:R-:W-:Y:S01]  /*10b370*/  ISETP.GE.AND P0, PT, R52, UR17, PT ;  /* 0x0000001134007c0c */ /* 0x000fe2000bf06270 */
[----:B------:R-:W-:Y:S01]  /*10b380*/  ULDC.64 UR16, c[0x0][0x228] ;  /* 0x00008a0000107ab9 */ /* 0x000fe20000000a00 */
[----:B0-----:R-:W-:-:S05]  /*10b390*/  VIADD R8, R6, 0x176 ;  /* 0x0000017606087836 */ /* 0x001fca0000000000 */
[----:B------:R0:W-:Y:S04]  /*10b3a0*/  STL [R1+0x150], R8 ;  /* 0x0001500801007387 */ /* 0x0001e80000100800 */
[----:B------:R-:W3:Y:S01]  /*10b3b0*/  LDL.LU R52, [R1+0x4768] ;  /* 0x0047680001347983 */ /* 0x000ee20000300800 */
        /* <DEDUP_REMOVED lines=14> */
[----:B------:R-:W-:Y:S01]  /*10b4a0*/  @P1 LOP3.LUT R51, R51, 0x1, RZ, 0xfc, !PT ;  /* 0x0000000133331812 */ /* 0x000fe200078efcff */
[----:B------:R0:W-:Y:S04]  /*10b4b0*/  STL [R1+0x148], R8 ;  /* 0x0001480801007387 */ /* 0x0001e80000100800 */
[----:B------:R-:W2:Y:S04]  /*10b4c0*/  LDL.LU R39, [R1+0x4764] ;  /* 0x0047640001277983 */ /* 0x000ea80000300800 */
[----:B------:R-:W-:Y:S01]  /*10b4d0*/  STL [R1+0x4684], R51 ;  /* 0x0046843301007387 */ /* 0x000fe20000100800 */
[----:B0-----:R-:W-:-:S05]  /*10b4e0*/  VIADD R8, R6, 0x178 ;  /* 0x0000017806087836 */ /* 0x001fca0000000000 */
[----:B------:R0:W-:Y:S02]  /*10b4f0*/  STL [R1+0x144], R8 ;  /* 0x0001440801007387 */ /* 0x0001e40000100800 */
[C---:B0-----:R-:W-:Y:S02]  /*10b500*/  VIADD R8, R6.reuse, 0x179 ;  /* 0x0000017906087836 */ /* 0x041fe40000000000 */
[----:B------:R-:W-:Y:S01]  /*10b510*/  VIADD R51, R6, 0x181 ;  /* 0x0000018106337836 */ /* 0x000fe20000000000 */
[----:B---3--:R-:W-:-:S04]  /*10b520*/  LOP3.LUT R52, R52, 0x7fffffff, RZ, 0xc0, !PT ;  /* 0x7fffffff34347812 */ /* 0x008fc800078ec0ff */
[----:B------:R-:W-:Y:S02]  /*10b530*/  @P0 LOP3.LUT R52, R52, 0x80000000, RZ, 0xfc, !PT ;  /* 0x8000000034340812 */ /* 0x000fe400078efcff */
[----:B------:R-:W-:Y:S01]  /*10b540*/  ISETP.GE.AND P0, PT, R38, UR7, PT ;  /* 0x0000000726007c0c */ /* 0x000fe2000bf06270 */
[----:B------:R-:W-:Y:S01]  /*10b550*/  ULDC.64 UR6, c[0x0][0x228] ;  /* 0x00008a0000067ab9 */ /* 0x000fe20000000a00 */
[----:B------:R-:W3:Y:S02]  /*10b560*/  LDL.LU R38, [R1+0x4760] ;  /* 0x0047600001267983 */ /* 0x000ee40000300800 */
        /* <DEDUP_REMOVED lines=9> */
[----:B------:R-:W-:Y:S01]  /*10b600*/  ULDC.64 UR8, c[0x0][0x228] ;  /* 0x00008a0000087ab9 */ /* 0x000fe20000000a00 */
[----:B0-----:R-:W-:Y:S01]  /*10b610*/  VIADD R8, R6, 0x17a ;  /* 0x0000017a06087836 */ /* 0x001fe20000000000 */
[----:B------:R-:W-:Y:S02]  /*10b620*/  LOP3.LUT R52, R52, 0xefffffff, RZ, 0xc0, !PT ;  /* 0xefffffff34347812 */ /* 0x000fe400078ec0ff */
[----:B------:R-:W-:Y:S02]  /*10b630*/  ISETP.LT.AND P1, PT, R36, UR6, !P0 ;  /* 0x0000000624007c0c */ /* 0x000fe4000c721270 */
[----:B------:R-:W-:Y:S01]  /*10b640*/  ISETP.LT.AND P0, PT, R7, UR52, !P0 ;  /* 0x0000003407007c0c */ /* 0x000fe2000c701270 */
[----:B------:R-:W3:Y:S10]  /*10b650*/  LDL.LU R45, [R1+0x475c] ;  /* 0x00475c00012d7983 */ /* 0x000ef40000300800 */
[----:B------:R-:W-:Y:S01]  /*10b660*/  @P1 LOP3.LUT R52, R52, 0x10000000, RZ, 0xfc, !PT ;  /* 0x1000000034341812 */ /* 0x000fe200078efcff */
[----:B------:R-:W-:-:S03]  /*10b670*/  ULDC UR52, c[0x0][0x228] ;  /* 0x00008a0000347ab9 */ /* 0x000fc60000000800 */
        /* <DEDUP_REMOVED lines=8> */
[----:B------:R-:W3:Y:S01]  /*10b700*/  LDL.LU R44, [R1+0x4758] ;  /* 0x00475800012c7983 */ /* 0x000ee20000300800 */
        /* <DEDUP_REMOVED lines=53> */
[----:B------:R-:W3:Y:S01]  /*10ba60*/  LDL.LU R3, [R1+0x474c] ;  /* 0x00474c0001037983 */ /* 0x000ee20000300800 */
[----:B------:R-:W-:Y:S01]  /*10ba70*/  ULDC UR32, c[0x0][0x228] ;  /* 0x00008a0000207ab9 */ /* 0x000fe20000000800 */
[----:B0-----:R-:W-:-:S04]  /*10ba80*/  VIADD R8, R6, 0x17e ;  /* 0x0000017e06087836 */ /* 0x001fc80000000000 */
[----:B------:R-:W-:Y:S01]  /*10ba90*/  @P1 LOP3.LUT R52, R52, 0x10000, RZ, 0xfc, !PT ;  /* 0x0001000034341812 */ /* 0x000fe200078efcff */
[----:B------:R0:W-:Y:S03]  /*10baa0*/  STL [R1+0x12c], R8 ;  /* 0x00012c0801007387 */ /* 0x0001e60000100800 */
[----:B------:R-:W-:Y:S01]  /*10bab0*/  LOP3.LUT R52, R52, 0xffff7fff, RZ, 0xc0, !PT ;  /* 0xffff7fff34347812 */ /* 0x000fe200078ec0ff */
[----:B------:R-:W3:Y:S01]  /*10bac0*/  LDL.LU R0, [R1+0x4748] ;  /* 0x0047480001007983 */ /* 0x000ee20000300800 */
[----:B0-----:R-:W-:Y:S02]  /*10bad0*/  VIADD R8, R6, 0x17f ;  /* 0x0000017f06087836 */ /* 0x001fe40000000000 */
[----:B------:R-:W-:Y:S02]  /*10bae0*/  @P0 LOP3.LUT R52, R52, 0x8000, RZ, 0xfc, !PT ;  /* 0x0000800034340812 */ /* 0x000fe400078efcff */
[----:B------:R-:W-:Y:S01]  /*10baf0*/  ISETP.GE.AND P0, PT, R61, UR9, PT ;  /* 0x000000093d007c0c */ /* 0x000fe2000bf06270 */
[----:B------:R-:W-:Y:S01]  /*10bb00*/  ULDC.64 UR8, c[0x0][0x228] ;  /* 0x00008a0000087ab9 */ /* 0x000fe20000000a00 */
[----:B------:R0:W-:Y:S04]  /*10bb10*/  STL [R1+0x11c], R8 ;  /* 0x00011c0801007387 */ /* 0x0001e80000100800 */
[----:B------:R-:W3:Y:S01]  /*10bb20*/  LDL.LU R60, [R1+0x4744] ;  /* 0x00474400013c7983 */ /* 0x000ee20000300800 */
[----:B------:R-:W-:-:S02]  /*10bb30*/  ISETP.LT.AND P1, PT, R36, UR6, !P0 ;  /* 0x0000000624007c0c */ /* 0x000fc4000c721270 */
[----:B------:R-:W-:Y:S02]  /*10bb40*/  ISETP.LT.AND P0, PT, R7, UR30, !P0 ;  /* 0x0000001e07007c0c */ /* 0x000fe4000c701270 */
[----:B------:R-:W-:Y:S01]  /*10bb50*/  LOP3.LUT R52, R52, 0xffffbfff, RZ, 0xc0, !PT ;  /* 0xffffbfff34347812 */ /* 0x000fe200078ec0ff */
[C---:B------:R-:W-:Y:S01]  /*10bb60*/  VIADD R9, R6.reuse, 0x37 ;  /* 0x0000003706097836 */ /* 0x040fe20000000000 */
[----:B------:R-:W-:Y:S01]  /*10bb70*/  ULDC UR30, c[0x0][0x228] ;  /* 0x00008a00001e7ab9 */ /* 0x000fe20000000800 */
[----:B0-----:R-:W-:-:S05]  /*10bb80*/  VIADD R8, R6, 0x180 ;  /* 0x0000018006087836 */ /* 0x001fca0000000000 */
[----:B------:R-:W-:Y:S04]  /*10bb90*/  STL [R1+0x118], R8 ;  /* 0x0001180801007387 */ /* 0x000fe80000100800 */
[----:B------:R-:W3:Y:S04]  /*10bba0*/  LDL.LU R61, [R1+0x4740] ;  /* 0x00474000013d7983 */ /* 0x000ee80000300800 */
[----:B------:R-:W3:Y:S04]  /*10bbb0*/  LDL.LU R7, [R1+0x473c] ;  /* 0x00473c0001077983 */ /* 0x000ee80000300800 */
[----:B------:R0:W-:Y:S04]  /*10bbc0*/  STL [R1+0x4688], R51 ;  /* 0x0046883301007387 */ /* 0x0001e80000100800 */
[----:B0-----:R-:W4:Y:S01]  /*10bbd0*/  LDL R51, [R1+0x1364] ;  /* 0x0013640001337983 */ /* 0x001f220000100800 */
[----:B------:R-:W-:-:S04]  /*10bbe0*/  @P1 LOP3.LUT R52, R52, 0x4000, RZ, 0xfc, !PT ;  /* 0x0000400034341812 */ /* 0x000fc800078efcff */
[----:B------:R-:W-:-:S04]  /*10bbf0*/  LOP3.LUT R52, R52, 0xffffdfff, RZ, 0xc0, !PT ;  /* 0xffffdfff34347812 */ /* 0x000fc800078ec0ff */
[----:B------:R-:W-:Y:S02]  /*10bc00*/  @P0 LOP3.LUT R52, R52, 0x2000, RZ, 0xfc, !PT ;  /* 0x0000200034340812 */ /* 0x000fe400078efcff */
[----:B------:R-:W-:Y:S01]  /*10bc10*/  ISETP.GE.AND P0, PT, R43, UR11, PT ;  /* 0x0000000b2b007c0c */ /* 0x000fe2000bf06270 */
[----:B------:R-:W-:-:S03]  /*10bc20*/  ULDC.64 UR10, c[0x0][0x228] ;  /* 0x00008a00000a7ab9 */ /* 0x000fc60000000a00 */
[----:B------:R-:W-:Y:S02]  /*10bc30*/  ISETP.LT.AND P1, PT, R36, UR8, !P0 ;  /* 0x0000000824007c0c */ /* 0x000fe4000c721270 */
[----:B------:R-:W-:-:S11]  /*10bc40*/  LOP3.LUT R52, R52, 0xffffefff, RZ, 0xc0, !PT ;  /* 0xffffefff34347812 */ /* 0x000fd600078ec0ff */
[----:B------:R-:W-:-:S04]  /*10bc50*/  @P1 LOP3.LUT R52, R52, 0x1000, RZ, 0xfc, !PT ;  /* 0x0000100034341812 */ /* 0x000fc800078efcff */
[----:B------:R-:W-:Y:S01]  /*10bc60*/  LOP3.LUT R52, R52, 0xfffff7ff, RZ, 0xc0, !PT ;  /* 0xfffff7ff34347812 */ /* 0x000fe200078ec0ff */
[----:B------:R-:W-:Y:S01]  /*10bc70*/  STL [R1+0x468c], R50 ;  /* 0x00468c3201007387 */ /* 0x000fe20000100800 */
[----:B----4-:R-:W-:Y:S01]  /*10bc80*/  ISETP.LT.AND P0, PT, R51, UR25, !P0 ;  /* 0x0000001933007c0c */ /* 0x010fe2000c701270 */
[----:B------:R-:W-:-:S12]  /*10bc90*/  ULDC UR25, c[0x0][0x228] ;  /* 0x00008a0000197ab9 */ /* 0x000fd80000000800 */
[----:B------:R-:W-:Y:S02]  /*10bca0*/  @P0 LOP3.LUT R52, R52, 0x800, RZ, 0xfc, !PT ;  /* 0x0000080034340812 */ /* 0x000fe400078efcff */
[----:B------:R-:W-:Y:S01]  /*10bcb0*/  ISETP.GE.AND P0, PT, R37, UR15, PT ;  /* 0x0000000f25007c0c */ /* 0x000fe2000bf06270 */
[----:B------:R-:W-:Y:S01]  /*10bcc0*/  ULDC.64 UR14, c[0x0][0x228] ;  /* 0x00008a00000e7ab9 */ /* 0x000fe20000000a00 */
[----:B------:R-:W4:Y:S02]  /*10bcd0*/  LDL.LU R37, [R1+0x4738] ;  /* 0x0047380001257983 */ /* 0x000f240000300800 */
[----:B------:R-:W-:Y:S02]  /*10bce0*/  ISETP.LT.AND P1, PT, R36, UR10, !P0 ;  /* 0x0000000a24007c0c */ /* 0x000fe4000c721270 */
[----:B------:R-:W4:Y:S04]  /*10bcf0*/  LDL.LU R36, [R1+0x4734] ;  /* 0x0047340001247983 */ /* 0x000f280000300800 */
[----:B------:R0:W-:Y:S04]  /*10bd00*/  STL [R1+0x4690], R49 ;  /* 0x0046903101007387 */ /* 0x0001e80000100800 */
[----:B0-----:R-:W5:Y:S01]  /*10bd10*/  LDL R49, [R1+0x1360] ;  /* 0x0013600001317983 */ /* 0x001f620000100800 */
[----:B------:R-:W-:-:S02]  /*10bd20*/  ISETP.LT.AND P0, PT, R51, UR23, !P0 ;  /* 0x0000001733007c0c */ /* 0x000fc4000c701270 */
[----:B------:R-:W-:Y:S01]  /*10bd30*/  LOP3.LUT R52, R52, 0xfffffbff, RZ, 0xc0, !PT ;  /* 0xfffffbff34347812 */ /* 0x000fe200078ec0ff */
[----:B------:R-:W-:-:S03]  /*10bd40*/  ULDC UR23, c[0x0][0x228] ;  /* 0x00008a0000177ab9 */ /* 0x000fc60000000800 */
[----:B------:R-:W-:-:S04]  /*10bd50*/  @P1 LOP3.LUT R52, R52, 0x400, RZ, 0xfc, !PT ;  /* 0x0000040034341812 */ /* 0x000fc800078efcff */
[----:B------:R-:W-:-:S04]  /*10bd60*/  LOP3.LUT R52, R52, 0xfffffdff, RZ, 0xc0, !PT ;  /* 0xfffffdff34347812 */ /* 0x000fc800078ec0ff */
[----:B------:R-:W-:Y:S02]  /*10bd70*/  @P0 LOP3.LUT R52, R52, 0x200, RZ, 0xfc, !PT ;  /* 0x0000020034340812 */ /* 0x000fe400078efcff */
[----:B------:R-:W-:Y:S01]  /*10bd80*/  ISETP.GE.AND P0, PT, R5, UR13, PT ;  /* 0x0000000d05007c0c */ /* 0x000fe2000bf06270 */
[----:B------:R-:W-:Y:S01]  /*10bd90*/  ULDC.64 UR12, c[0x0][0x228] ;  /* 0x00008a00000c7ab9 */ /* 0x000fe20000000a00 */
[----:B------:R-:W4:Y:S01]  /*10bda0*/  LDL.LU R5, [R1+0x4730] ;  /* 0x0047300001057983 */ /* 0x000f220000300800 */
[----:B------:R-:W-:-:S03]  /*10bdb0*/  LOP3.LUT R52, R52, 0xfffffeff, RZ, 0xc0, !PT ;  /* 0xfffffeff34347812 */ /* 0x000fc600078ec0ff */
[----:B------:R0:W-:Y:S01]  /*10bdc0*/  STL [R1+0x4694], R48 ;  /* 0x0046943001007387 */ /* 0x0001e20000100800 */
[----:B-----5:R-:W-:Y:S02]  /*10bdd0*/  ISETP.LT.AND P1, PT, R49, UR14, !P0 ;  /* 0x0000000e31007c0c */ /* 0x020fe4000c721270 */
[----:B------:R-:W-:Y:S01]  /*10bde0*/  ISETP.LT.AND P0, PT, R51, UR22, !P0 ;  /* 0x0000001633007c0c */ /* 0x000fe2000c701270 */
[----:B------:R-:W-:-:S10]  /*10bdf0*/  ULDC UR22, c[0x0][0x228] ;  /* 0x00008a0000167ab9 */ /* 0x000fd40000000800 */
[----:B------:R-:W-:-:S04]  /*10be00*/  @P1 LOP3.LUT R52, R52, 0x100, RZ, 0xfc, !PT ;  /* 0x0000010034341812 */ /* 0x000fc800078efcff */
[----:B------:R-:W-:-:S04]  /*10be10*/  LOP3.LUT R52, R52, 0xffffff7f, RZ, 0xc0, !PT ;  /* 0xffffff7f34347812 */ /* 0x000fc800078ec0ff */
[----:B------:R-:W-:Y:S02]  /*10be20*/  @P0 LOP3.LUT R52, R52, 0x80, RZ, 0xfc, !PT ;  /* 0x0000008034340812 */ /* 0x000fe400078efcff */
[----:B------:R-:W-:Y:S01]  /*10be30*/  ISETP.GE.AND P0, PT, R4, UR17, PT ;  /* 0x0000001104007c0c */ /* 0x000fe2000bf06270 */
[----:B------:R-:W-:Y:S01]  /*10be40*/  ULDC.64 UR16, c[0x0][0x228] ;  /* 0x00008a0000107ab9 */ /* 0x000fe20000000a00 */
[----:B------:R-:W5:Y:S02]  /*10be50*/  LDL.LU R4, [R1+0x472c] ;  /* 0x00472c0001047983 */ /* 0x000f640000300800 */
[----:B------:R-:W-:Y:S02]  /*10be60*/  ISETP.LT.AND P1, PT, R49, UR12, !P0 ;  /* 0x0000000c31007c0c */ /* 0x000fe4000c721270 */
[----:B------:R-:W-:Y:S02]  /*10be70*/  ISETP.LT.AND P0, PT, R51, UR21, !P0 ;  /* 0x0000001533007c0c */ /* 0x000fe4000c701270 */
[----:B------:R-:W-:Y:S01]  /*10be80*/  LOP3.LUT R52, R52, 0xffffffbf, RZ, 0xc0, !PT ;  /* 0xffffffbf34347812 */ /* 0x000fe200078ec0ff */
[----:B------:R-:W-:Y:S01]  /*10be90*/  STL [R1+0x4698], R47 ;  /* 0x0046982f01007387 */ /* 0x000fe20000100800 */
[----:B------:R-:W-:-:S07]  /*10bea0*/  ULDC UR21, c[0x0][0x228] ;  /* 0x00008a0000157ab9 */ /* 0x000fce0000000800 */
[----:B------:R-:W-:-:S04]  /*10beb0*/  @P1 LOP3.LUT R52, R52, 0x40, RZ, 0xfc, !PT ;  /* 0x0000004034341812 */ /* 0x000fc800078efcff */
[----:B------:R-:W-:-:S04]  /*10bec0*/  LOP3.LUT R52, R52, 0xffffffdf, RZ, 0xc0, !PT ;  /* 0xffffffdf34347812 */ /* 0x000fc800078ec0ff */
[----:B------:R-:W-:Y:S02]  /*10bed0*/  @P0 LOP3.LUT R52, R52, 0x20, RZ, 0xfc, !PT ;  /* 0x0000002034340812 */ /* 0x000fe400078efcff */
[----:B------:R-:W-:Y:S01]  /*10bee0*/  ISETP.GE.AND P0, PT, R54, UR5, PT ;  /* 0x0000000536007c0c */ /* 0x000fe2000bf06270 */
[----:B------:R-:W-:Y:S01]  /*10bef0*/  ULDC.64 UR4, c[0x0][0x228] ;  /* 0x00008a0000047ab9 */ /* 0x000fe20000000a00 */
[----:B------:R-:W2:Y:S02]  /*10bf00*/  LDL.LU R54, [R1+0x4728] ;  /* 0x0047280001367983 */ /* 0x000ea40000300800 */
        /* <DEDUP_REMOVED lines=10> */
[----:B------:R-:W3:Y:S02]  /*10bfb0*/  LDL.LU R53, [R1+0x4724] ;  /* 0x0047240001357983 */ /* 0x000ee40000300800 */
        /* <DEDUP_REMOVED lines=13> */
[----:B------:R-:W-:Y:S02]  /*10c090*/  @P1 LOP3.LUT R52, R52, 0x1, RZ, 0xfc, !PT ;  /* 0x0000000134341812 */ /* 0x000fe400078efcff */
[----:B---3--:R-:W-:-:S04]  /*10c0a0*/  LOP3.LUT R53, R53, 0x7fffffff, RZ, 0xc0, !PT ;  /* 0x7fffffff35357812 */ /* 0x008fc800078ec0ff */
[----:B------:R-:W-:Y:S02]  /*10c0b0*/  @P0 LOP3.LUT R53, R53, 0x80000000, RZ, 0xfc, !PT ;  /* 0x8000000035350812 */ /* 0x000fe400078efcff */
[----:B------:R-:W-:Y:S01]  /*10c0c0*/  ISETP.GE.AND P0, PT, R15, UR11, PT ;  /* 0x0000000b0f007c0c */ /* 0x000fe2000bf06270 */
[----:B------:R-:W-:-:S03]  /*10c0d0*/  ULDC.64 UR10, c[0x0][0x228] ;  /* 0x00008a00000a7ab9 */ /* 0x000fc60000000a00 */
[----:B------:R-:W-:Y:S02]  /*10c0e0*/  ISETP.LT.AND P1, PT, R49, UR8, !P0 ;  /* 0x0000000831007c0c */ /* 0x000fe4000c721270 */
[----:B------:R-:W-:Y:S02]  /*10c0f0*/  ISETP.LT.AND P0, PT, R51, UR24, !P0 ;  /* 0x0000001833007c0c */ /* 0x000fe4000c701270 */
[----:B------:R-:W-:Y:S02]  /*10c100*/  LOP3.LUT R53, R53, 0xbfffffff, RZ, 0xc0, !PT ;  /* 0xbfffffff35357812 */ /* 0x000fe400078ec0ff */
[----:B--2---:R-:W-:Y:S02]  /*10c110*/  LOP3.LUT R54, R54, 0x7fffffff, RZ, 0xc0, !PT ;  /* 0x7fffffff36367812 */ /* 0x004fe400078ec0ff */
[----:B-----5:R-:W-:Y:S01]  /*10c120*/  LOP3.LUT R4, R4, 0x7fffffff, RZ, 0xc0, !PT ;  /* 0x7fffffff04047812 */ /* 0x020fe200078ec0ff */
        /* <DEDUP_REMOVED lines=9> */
[----:B------:R-:W-:Y:S01]  /*10c1c0*/  ULDC UR10, c[0x0][0x228] ;  /* 0x00008a00000a7ab9 */ /* 0x000fe20000000800 */
[C---:B------:R-:W-:Y:S02]  /*10c1d0*/  VIADD R43, R6.reuse, 0x187 ;  /* 0x00000187062b7836 */ /* 0x040fe40000000000 */
[C---:B------:R-:W-:Y:S02]  /*10c1e0*/  VIADD R28, R6.reuse, 0x188 ;  /* 0x00000188061c7836 */ /* 0x040fe40000000000 */
[----:B------:R-:W-:Y:S01]  /*10c1f0*/  VIADD R15, R6, 0x189 ;  /* 0x00000189060f7836 */ /* 0x000fe20000000000 */
        /* <DEDUP_REMOVED lines=20> */
[C---:B------:R-:W-:Y:S02]  /*10c340*/  VIADD R14, R6.reuse, 0x18a ;  /* 0x0000018a060e7836 */ /* 0x040fe40000000000 */
[C---:B------:R-:W-:Y:S02]  /*10c350*/  VIADD R13, R6.reuse, 0x18b ;  /* 0x0000018b060d7836 */ /* 0x040fe40000000000 */
[----:B------:R-:W-:-:S02]  /*10c360*/  VIADD R12, R6, 0x18c ;  /* 0x0000018c060c7836 */ /* 0x000fc40000000000 */
[C---:B------:R-:W-:Y:S02]  /*10c370*/  VIADD R59, R6.reuse, 0x1ac ;  /* 0x000001ac063b7836 */ /* 0x040fe40000000000 */
[C---:B------:R-:W-:Y:S02]  /*10c380*/  VIADD R55, R6.reuse, 0x1ad ;  /* 0x000001ad06377836 */ /* 0x040fe40000000000 */
[C---:B------:R-:W-:Y:S02]  /*10c390*/  VIADD R31, R6.reuse, 0x1ae ;  /* 0x000001ae061f7836 */ /* 0x040fe40000000000 */
[C---:B------:R-:W-:Y:S02]  /*10c3a0*/  VIADD R30, R6.reuse, 0x1af ;  /* 0x000001af061e7836 */ /* 0x040fe40000000000 */
[C---:B------:R-:W-:Y:S02]  /*10c3b0*/  VIADD R29, R6.reuse, 0x1b0 ;  /* 0x000001b0061d7836 */ /* 0x040fe40000000000 */
[C---:B------:R-:W-:Y:S01]  /*10c3c0*/  VIADD R11, R6.reuse, 0x1b1 ;  /* 0x000001b1060b7836 */ /* 0x040fe20000000000 */
[----:B------:R-:W-:Y:S01]  /*10c3d0*/  @P1 LOP3.LUT R53, R53, 0x1000000, RZ, 0xfc, !PT ;  /* 0x0100000035351812 */ /* 0x000fe200078efcff */
[----:B------:R-:W-:-:S02]  /*10c3e0*/  VIADD R10, R6, 0x1b2 ;  /* 0x000001b2060a7836 */ /* 0x000fc40000000000 */
[----:B------:R-:W-:Y:S01]  /*10c3f0*/  VIADD R8, R6, 0x1b4 ;  /* 0x000001b406087836 */ /* 0x000fe20000000000 */
[----:B------:R-:W-:Y:S01]  /*10c400*/  ULDC UR38, c[0x0][0x228] ;  /* 0x00008a0000267ab9 */ /* 0x000fe20000000800 */
        /* <DEDUP_REMOVED lines=8> */
[----:B------:R-:W-:Y:S01]  /*10c490*/  VIADD R58, R6, 0x18d ;  /* 0x0000018d063a7836 */ /* 0x000fe20000000000 */
        /* <DEDUP_REMOVED lines=9> */
[----:B------:R-:W-:Y:S01]  /*10c530*/  STL [R1+0x46a8], R28 ;  /* 0x0046a81c01007387 */ /* 0x000fe20000100800 */
        /* <DEDUP_REMOVED lines=67> */
[C---:B------:R-:W-:Y:S02]  /*10c970*/  VIADD R16, R6.reuse, 0x193 ;  /* 0x0000019306107836 */ /* 0x040fe40000000000 */
[C---:B------:R-:W-:Y:S02]  /*10c980*/  VIADD R23, R6.reuse, 0x194 ;  /* 0x0000019406177836 */ /* 0x040fe40000000000 */
        /* <DEDUP_REMOVED lines=217> */
[----:B------:R-:W-:-:S09]  /*10d720*/  LOP3.LUT R4, R4, 0xff7fffff, RZ, 0xc0, !PT ;  /* 0xff7fffff04047812 */ /* 0x000fd200078ec0ff */
        /* <DEDUP_REMOVED lines=22> */
[----:B----4-:R-:W-:Y:S01]  /*10d890*/  ISETP.GE.AND P0, PT, R37, UR13, PT ;  /* 0x0000000d25007c0c */ /* 0x010fe2000bf06270 */
[----:B------:R-:W-:Y:S01]  /*10d8a0*/  ULDC.64 UR12, c[0x0][0x228] ;  /* 0x00008a00000c7ab9 */ /* 0x000fe20000000a00 */
[----:B------:R-:W4:Y:S02]  /*10d8b0*/  LDL.LU R37, [R1+0x471c] ;  /* 0x00471c0001257983 */ /* 0x000f240000300800 */
        /* <DEDUP_REMOVED lines=27> */
[----:B------:R-:W-:-:S04]  /*10da70*/  @P0 LOP3.LUT R4, R4, 0x8, RZ, 0xfc, !PT ;  /* 0x0000000804040812 */ /* 0x000fc800078efcff */
[----:B------:R-:W-:Y:S02]  /*10da80*/  LOP3.LUT R4, R4, 0xfffffffd, RZ, 0xc0, !PT ;  /* 0xfffffffd04047812 */ /* 0x000fe400078ec0ff */
[----:B-----5:R-:W-:Y:S01]  /*10da90*/  ISETP.GE.AND P0, PT, R7, UR7, PT ;  /* 0x0000000707007c0c */ /* 0x020fe2000bf06270 */
[----:B------:R-:W-:Y:S01]  /*10daa0*/  ULDC.64 UR6, c[0x0][0x228] ;  /* 0x00008a0000067ab9 */ /* 0x000fe20000000a00 */
[----:B------:R-:W5:Y:S02]  /*10dab0*/  LDL.LU R7, [R1+0x4710] ;  /* 0x0047100001077983 */ /* 0x000f640000300800 */
[----:B------:R-:W-:Y:S02]  /*10dac0*/  ISETP.LT.AND P1, PT, R49, UR4, !P0 ;  /* 0x0000000431007c0c */ /* 0x000fe4000c721270 */
[----:B------:R-:W-:Y:S01]  /*10dad0*/  ISETP.LT.AND P0, PT, R51, UR32, !P0 ;  /* 0x0000002033007c0c */ /* 0x000fe2000c701270 */
[----:B------:R-:W-:-:S10]  /*10dae0*/  ULDC UR32, c[0x0][0x228] ;  /* 0x00008a0000207ab9 */ /* 0x000fd40000000800 */
[----:B------:R-:W-:Y:S02]  /*10daf0*/  @P1 LOP3.LUT R4, R4, 0x2, RZ, 0xfc, !PT ;  /* 0x0000000204041812 */ /* 0x000fe400078efcff */
[----:B---3--:R-:W-:-:S04]  /*10db00*/  LOP3.LUT R5, R5, 0x7fffffff, RZ, 0xc0, !PT ;  /* 0x7fffffff05057812 */ /* 0x008fc800078ec0ff */
        /* <DEDUP_REMOVED lines=10> */
[----:B----4-:R-:W-:Y:S01]  /*10dbb0*/  ISETP.GE.AND P0, PT, R37, UR11, PT ;  /* 0x0000000b25007c0c */ /* 0x010fe2000bf06270 */
[----:B------:R-:W-:Y:S01]  /*10dbc0*/  VIADD R9, R6, 0x1b3 ;  /* 0x000001b306097836 */ /* 0x000fe20000000000 */
[----:B------:R-:W3:Y:S04]  /*10dbd0*/  LDL.LU R37, [R1+0x470c] ;  /* 0x00470c0001257983 */ /* 0x000ee80000300800 */
[----:B------:R-:W4:Y:S01]  /*10dbe0*/  LDL.LU R50, [R1+0x284] ;  /* 0x0002840001327983 */ /* 0x000f220000300800 */
[----:B------:R-:W-:Y:S02]  /*10dbf0*/  ISETP.LT.AND P1, PT, R49, UR8, !P0 ;  /* 0x0000000831007c0c */ /* 0x000fe4000c721270 */
[----:B------:R-:W-:-:S02]  /*10dc00*/  ISETP.LT.AND P0, PT, R51, UR56, !P0 ;  /* 0x0000003833007c0c */ /* 0x000fc4000c701270 */
[----:B------:R-:W-:Y:S01]  /*10dc10*/  LOP3.LUT R5, R5, 0xfbffffff, RZ, 0xc0, !PT ;  /* 0xfbffffff05057812 */ /* 0x000fe200078ec0ff */
[----:B------:R-:W-:Y:S01]  /*10dc20*/  ULDC.64 UR10, c[0x0][0x228] ;  /* 0x00008a00000a7ab9 */ /* 0x000fe20000000a00 */
[----:B------:R-:W-:-:S07]  /*10dc30*/  ULDC UR56, c[0x0][0x228] ;  /* 0x00008a0000387ab9 */ /* 0x000fce0000000800 */
[----:B------:R-:W-:-:S04]  /*10dc40*/  @P1 LOP3.LUT R5, R5, 0x4000000, RZ, 0xfc, !PT ;  /* 0x0400000005051812 */ /* 0x000fc800078efcff */
[----:B------:R-:W-:-:S04]  /*10dc50*/  LOP3.LUT R5, R5, 0xfeffffff, RZ, 0xc0, !PT ;  /* 0xfeffffff05057812 */ /* 0x000fc800078ec0ff */
[----:B------:R-:W-:Y:S02]  /*10dc60*/  @P0 LOP3.LUT R5, R5, 0x1000000, RZ, 0xfc, !PT ;  /* 0x0100000005050812 */ /* 0x000fe400078efcff */
[----:B--2---:R-:W-:Y:S01]  /*10dc70*/  ISETP.GE.AND P0, PT, R36, UR15, PT ;  /* 0x0000000f24007c0c */ /* 0x004fe2000bf06270 */
[----:B------:R-:W-:Y:S01]  /*10dc80*/  ULDC.64 UR14, c[0x0][0x228] ;  /* 0x00008a00000e7ab9 */ /* 0x000fe20000000a00 */
[----:B------:R-:W2:Y:S04]  /*10dc90*/  LDL.LU R36, [R1+0x4708] ;  /* 0x0047080001247983 */ /* 0x000ea80000300800 */
[----:B------:R-:W2:Y:S01]  /*10dca0*/  LDL.LU R6, [R1+0x4704] ;  /* 0x0047040001067983 */ /* 0x000ea20000300800 */
[----:B------:R-:W-:Y:S02]  /*10dcb0*/  ISETP.LT.AND P1, PT, R49, UR10, !P0 ;  /* 0x0000000a31007c0c */ /* 0x000fe4000c721270 */
[----:B------:R-:W-:-:S02]  /*10dcc0*/  ISETP.LT.AND P0, PT, R51, UR56, !P0 ;  /* 0x0000003833007c0c */ /* 0x000fc4000c701270 */
        /* <DEDUP_REMOVED lines=12> */
[----:B------:R-:W-:-:S04]  /*10dd90*/  @P1 LOP3.LUT R5, R5, 0x80000, RZ, 0xfc, !PT ;  /* 0x0008000005051812 */ /* 0x000fc800078efcff */
[----:B------:R-:W-:-:S04]  /*10dda0*/  LOP3.LUT R5, R5, 0xfffdffff, RZ, 0xc0, !PT ;  /* 0xfffdffff05057812 */ /* 0x000fc800078ec0ff */
[----:B------:R-:W-:-:S04]  /*10ddb0*/  @P0 LOP3.LUT R5, R5, 0x20000, RZ, 0xfc, !PT ;  /* 0x0002000005050812 */ /* 0x000fc800078efcff */
[----:B------:R-:W-:Y:S02]  /*10ddc0*/  LOP3.LUT R5, R5, 0xffff7fff, RZ, 0xc0, !PT ;  /* 0xffff7fff05057812 */ /* 0x000fe400078ec0ff */
[----:B----4-:R-:W-:Y:S01]  /*10ddd0*/  ISETP.GE.AND P0, PT, R50, UR17, PT ;  /* 0x0000001132007c0c */ /* 0x010fe2000bf06270 */
[----:B------:R-:W-:-:S03]  /*10dde0*/  ULDC.64 UR16, c[0x0][0x228] ;  /* 0x00008a0000107ab9 */ /* 0x000fc60000000a00 */
[----:B------:R-:W-:Y:S02]  /*10ddf0*/  ISETP.LT.AND P1, PT, R49, UR12, !P0 ;  /* 0x0000000c31007c0c */ /* 0x000fe4000c721270 */
[----:B------:R-:W-:Y:S01]  /*10de00*/  ISETP.LT.AND P0, PT, R51, UR56, !P0 ;  /* 0x0000003833007c0c */ /* 0x000fe2000c701270 */
[----:B------:R-:W-:-:S10]  /*10de10*/  ULDC UR56, c[0x0][0x228] ;  /* 0x00008a0000387ab9 */ /* 0x000fd40000000800 */
[----:B------:R-:W-:-:S04]  /*10de20*/  @P1 LOP3.LUT R5, R5, 0x8000, RZ, 0xfc, !PT ;  /* 0x0000800005051812 */ /* 0x000fc800078efcff */
[----:B------:R-:W-:-:S04]  /*10de30*/  LOP3.LUT R5, R5, 0xffffdfff, RZ, 0xc0, !PT ;  /* 0xffffdfff05057812 */ /* 0x000fc800078ec0ff */
[----:B------:R-:W-:Y:S02]  /*10de40*/  @P0 LOP3.LUT R5, R5, 0x2000, RZ, 0xfc, !PT ;  /* 0x0000200005050812 */ /* 0x000fe400078efcff */
[----:B---3--:R-:W-:Y:S01]  /*10de50*/  ISETP.GE.AND P0, PT, R37, UR5, PT ;  /* 0x0000000525007c0c */ /* 0x008fe2000bf06270 */
[----:B------:R-:W-:Y:S01]  /*10de60*/  ULDC.64 UR4, c[0x0][0x228] ;  /* 0x00008a0000047ab9 */ /* 0x000fe20000000a00 */
[----:B------:R-:W3:Y:S01]  /*10de70*/  LDL.LU R37, [R1+0x46fc] ;  /* 0x0046fc0001257983 */ /* 0x000ee20000300800 */
[----:B------:R-:W-:Y:S02]  /*10de80*/  LOP3.LUT R5, R5, 0xfffff7ff, RZ, 0xc0, !PT ;  /* 0xfffff7ff05057812 */ /* 0x000fe400078ec0ff */
[----:B------:R-:W-:Y:S02]  /*10de90*/  ISETP.LT.AND P1, PT, R49, UR16, !P0 ;  /* 0x0000001031007c0c */ /* 0x000fe4000c721270 */
[----:B------:R-:W-:Y:S01]  /*10dea0*/  ISETP.LT.AND P0, PT, R51, UR56, !P0 ;  /* 0x0000003833007c0c */ /* 0x000fe2000c701270 */
[----:B------:R-:W-:Y:S01]  /*10deb0*/  ULDC UR56, c[0x0][0x228] ;  /* 0x00008a0000387ab9 */ /* 0x000fe20000000800 */
[----:B------:R-:W4:Y:S09]  /*10dec0*/  LDL.LU R50, [R1+0x298] ;  /* 0x0002980001327983 */ /* 0x000f320000300800 */
[----:B------:R-:W-:-:S04]  /*10ded0*/  @P1 LOP3.LUT R5, R5, 0x800, RZ, 0xfc, !PT ;  /* 0x0000080005051812 */ /* 0x000fc800078efcff */
[----:B------:R-:W-:-:S04]  /*10dee0*/  LOP3.LUT R5, R5, 0xfffffdff, RZ, 0xc0, !PT ;  /* 0xfffffdff05057812 */ /* 0x000fc800078ec0ff */
[----:B------:R-:W-:Y:S02]  /*10def0*/  @P0 LOP3.LUT R5, R5, 0x200, RZ, 0xfc, !PT ;  /* 0x0000020005050812 */ /* 0x000fe400078efcff */
[----:B--2---:R-:W-:Y:S01]  /*10df00*/  ISETP.GE.AND P0, PT, R36, UR7, PT ;  /* 0x0000000724007c0c */ /* 0x004fe2000bf06270 */
        /* <DEDUP_REMOVED lines=29> */
[----:B----4-:R-:W-:Y:S01]  /*10e0e0*/  ISETP.GE.AND P0, PT, R50, UR15, PT ;  /* 0x0000000f32007c0c */ /* 0x010fe2000bf06270 */
        /* <DEDUP_REMOVED lines=11> */
[----:B------:R-:W4:Y:S02]  /*10e1a0*/  LDL.LU R37, [R1+0x46ec] ;  /* 0x0046ec0001257983 */ /* 0x000f240000300800 */
[----:B------:R-:W-:Y:S02]  /*10e1b0*/  ISETP.LT.AND P1, PT, R49, UR14, !P0 ;  /* 0x0000000e31007c0c */ /* 0x000fe4000c721270 */
[----:B------:R-:W-:Y:S02]  /*10e1c0*/  ISETP.LT.AND P0, PT, R51, UR21, !P0 ;  /* 0x0000001533007c0c */ /* 0x000fe4000c701270 */
[----:B------:R-:W-:Y:S01]  /*10e1d0*/  LOP3.LUT R6, R6, 0xfdffffff, RZ, 0xc0, !PT ;  /* 0xfdffffff06067812 */ /* 0x000fe200078ec0ff */
[----:B------:R-:W-:-:S08]  /*10e1e0*/  ULDC UR21, c[0x0][0x228] ;  /* 0x00008a0000157ab9 */ /* 0x000fd00000000800 */
        /* <DEDUP_REMOVED lines=13> */
[----:B-----5:R-:W-:Y:S02]  /*10e2c0*/  ISETP.GE.AND P0, PT, R7, UR5, PT ;  /* 0x0000000507007c0c */ /* 0x020fe4000bf06270 */
[----:B------:R-:W-:Y:S01]  /*10e2d0*/  LOP3.LUT R6, R6, 0xfffbffff, RZ, 0xc0, !PT ;  /* 0xfffbffff06067812 */ /* 0x000fe200078ec0ff */
[----:B------:R-:W5:Y:S01]  /*10e2e0*/  LDL.LU R7, [R1+0x46e4] ;  /* 0x0046e40001077983 */ /* 0x000f620000300800 */
[----:B------:R-:W-:Y:S01]  /*10e2f0*/  ULDC.64 UR4, c[0x0][0x228] ;  /* 0x00008a0000047ab9 */ /* 0x000fe20000000a00 */
[----:B------:R-:W-:Y:S02]  /*10e300*/  ISETP.LT.AND P1, PT, R49, UR16, !P0 ;  /* 0x0000001031007c0c */ /* 0x000fe4000c721270 */
[----:B------:R-:W-:Y:S01]  /*10e310*/  ISETP.LT.AND P0, PT, R51, UR21, !P0 ;  /* 0x0000001533007c0c */ /* 0x000fe2000c701270 */
[----:B------:R-:W-:-:S10]  /*10e320*/  ULDC UR21, c[0x0][0x228] ;  /* 0x00008a0000157ab9 */ /* 0x000fd40000000800 */
[----:B------:R-:W-:-:S04]  /*10e330*/  @P1 LOP3.LUT R6, R6, 0x40000, RZ, 0xfc, !PT ;  /* 0x0004000006061812 */ /* 0x000fc800078efcff */
[----:B------:R-:W-:-:S04]  /*10e340*/  LOP3.LUT R6, R6, 0xffff7fff, RZ, 0xc0, !PT ;  /* 0xffff7fff06067812 */ /* 0x000fc800078ec0ff */
[----:B------:R-:W-:Y:S02]  /*10e350*/  @P0 LOP3.LUT R6, R6, 0x8000, RZ, 0xfc, !PT ;  /* 0x0000800006060812 */ /* 0x000fe400078efcff */
[----:B---3--:R-:W-:Y:S02]  /*10e360*/  ISETP.GE.AND P0, PT, R50, UR7, PT ;  /* 0x0000000732007c0c */ /* 0x008fe4000bf06270 */
[----:B------:R-:W-:Y:S01]  /*10e370*/  LOP3.LUT R6, R6, 0xffffbfff, RZ, 0xc0, !PT ;  /* 0xffffbfff06067812 */ /* 0x000fe200078ec0ff */
[----:B------:R-:W3:Y:S01]  /*10e380*/  LDL.LU R50, [R1+0x2b8] ;  /* 0x0002b80001327983 */ /* 0x000ee20000300800 */
[----:B------:R-:W-:Y:S01]  /*10e390*/  ULDC.64 UR6, c[0x0][0x228] ;  /* 0x00008a0000067ab9 */ /* 0x000fe20000000a00 */
[----:B------:R-:W-:Y:S02]  /*10e3a0*/  ISETP.LT.AND P2, PT, R49, UR4, !P0 ;  /* 0x0000000431007c0c */ /* 0x000fe4000c741270 */
[----:B------:R-:W-:Y:S01]  /*10e3b0*/  ISETP.LT.AND P1, PT, R51, UR21, !P0 ;  /* 0x0000001533007c0c */ /* 0x000fe2000c721270 */
[----:B------:R-:W-:Y:S01]  /*10e3c0*/  ULDC.64 UR20, c[0x0][0x228] ;  /* 0x00008a0000147ab9 */ /* 0x000fe20000000a00 */
[----:B----4-:R-:W-:-:S09]  /*10e3d0*/  ISETP.GE.AND P0, PT, R37, UR9, PT ;  /* 0x0000000925007c0c */ /* 0x010fd2000bf06270 */
[----:B------:R-:W-:Y:S01]  /*10e3e0*/  @P2 LOP3.LUT R6, R6, 0x4000, RZ, 0xfc, !PT ;  /* 0x0000400006062812 */ /* 0x000fe200078efcff */
[----:B------:R-:W4:Y:S01]  /*10e3f0*/  LDL.LU R37, [R1+0x46e0] ;  /* 0x0046e00001257983 */ /* 0x000f220000300800 */
[----:B------:R-:W-:Y:S01]  /*10e400*/  ULDC.64 UR8, c[0x0][0x228] ;  /* 0x00008a0000087ab9 */ /* 0x000fe20000000a00 */
[----:B------:R-:W-:Y:S02]  /*10e410*/  ISETP.LT.AND P2, PT, R49, UR6, !P0 ;  /* 0x0000000631007c0c */ /* 0x000fe4000c741270 */
[----:B------:R-:W-:-:S04]  /*10e420*/  LOP3.LUT R6, R6, 0xffffefff, RZ, 0xc0, !PT ;  /* 0xffffefff06067812 */ /* 0x000fc800078ec0ff */
[----:B------:R-:W-:Y:S02]  /*10e430*/  @P1 LOP3.LUT R6, R6, 0x1000, RZ, 0xfc, !PT ;  /* 0x0000100006061812 */ /* 0x000fe400078efcff */
[----:B------:R-:W-:Y:S02]  /*10e440*/  ISETP.LT.AND P1, PT, R51, UR61, !P0 ;  /* 0x0000003d33007c0c */ /* 0x000fe4000c721270 */
[----:B------:R-:W-:-:S04]  /*10e450*/  LOP3.LUT R6, R6, 0xfffff7ff, RZ, 0xc0, !PT ;  /* 0xfffff7ff06067812 */ /* 0x000fc800078ec0ff */
[----:B------:R-:W-:-:S04]  /*10e460*/  @P2 LOP3.LUT R6, R6, 0x800, RZ, 0xfc, !PT ;  /* 0x0000080006062812 */ /* 0x000fc800078efcff */
[----:B------:R-:W-:Y:S02]  /*10e470*/  LOP3.LUT R6, R6, 0xfffffdff, RZ, 0xc0, !PT ;  /* 0xfffffdff06067812 */ /* 0x000fe400078ec0ff */
[----:B--2---:R-:W-:Y:S02]  /*10e480*/  ISETP.GE.AND P0, PT, R36, UR11, PT ;  /* 0x0000000b24007c0c */ /* 0x004fe4000bf06270 */
[----:B------:R-:W-:Y:S01]  /*10e490*/  @P1 LOP3.LUT R6, R6, 0x200, RZ, 0xfc, !PT ;  /* 0x0000020006061812 */ /* 0x000fe200078efcff */
[----:B------:R-:W2:Y:S01]  /*10e4a0*/  LDL.LU R36, [R1+0x46dc] ;  /* 0x0046dc0001247983 */ /* 0x000ea20000300800 */
[----:B------:R-:W-:Y:S01]  /*10e4b0*/  ULDC.64 UR10, c[0x0][0x228] ;  /* 0x00008a00000a7ab9 */ /* 0x000fe20000000a00 */
[----:B------:R-:W-:Y:S02]  /*10e4c0*/  ISETP.LT.AND P2, PT, R49, UR8, !P0 ;  /* 0x0000000831007c0c */ /* 0x000fe4000c741270 */
[----:B------:R-:W-:Y:S02]  /*10e4d0*/  ISETP.LT.AND P1, PT, R51, UR60, !P0 ;  /* 0x0000003c33007c0c */ /* 0x000fe4000c721270 */
[----:B------:R-:W-:-:S02]  /*10e4e0*/  LOP3.LUT R6, R6, 0xffffff7f, RZ, 0xc0, !PT ;  /* 0xffffff7f06067812 */ /* 0x000fc400078ec0ff */
[----:B-----5:R-:W-:-:S07]  /*10e4f0*/  ISETP.GE.AND P0, PT, R7, UR15, PT ;  /* 0x0000000f07007c0c */ /* 0x020fce000bf06270 */
[----:B------:R-:W-:Y:S01]  /*10e500*/  @P2 LOP3.LUT R6, R6, 0x80, RZ, 0xfc, !PT ;  /* 0x0000008006062812 */ /* 0x000fe200078efcff */
[----:B------:R-:W5:Y:S04]  /*10e510*/  LDL.LU R7, [R1+0x46d8] ;  /* 0x0046d80001077983 */ /* 0x000f680000300800 */
[----:B0-----:R-:W2:Y:S01]  /*10e520*/  LDL.LU R48, [R1+0x2c4] ;  /* 0x0002c40001307983 */ /* 0x001ea20000300800 */
[----:B------:R-:W-:Y:S02]  /*10e530*/  ISETP.LT.AND P2, PT, R49, UR10, !P0 ;  /* 0x0000000a31007c0c */ /* 0x000fe4000c741270 */
[----:B------:R-:W-:Y:S01]  /*10e540*/  LOP3.LUT R6, R6, 0xffffffdf, RZ, 0xc0, !PT ;  /* 0xffffffdf06067812 */ /* 0x000fe200078ec0ff */
[----:B------:R-:W-:-:S03]  /*10e550*/  ULDC.64 UR14, c[0x0][0x228] ;  /* 0x00008a00000e7ab9 */ /* 0x000fc60000000a00 */
[----:B------:R-:W-:Y:S02]  /*10e560*/  @P1 LOP3.LUT R6, R6, 0x20, RZ, 0xfc, !PT ;  /* 0x0000002006061812 */ /* 0x000fe400078efcff */
[----:B------:R-:W-:Y:S02]  /*10e570*/  ISETP.LT.AND P1, PT, R51, UR58, !P0 ;  /* 0x0000003a33007c0c */ /* 0x000fe4000c721270 */
[----:B------:R-:W-:-:S04]  /*10e580*/  LOP3.LUT R6, R6, 0xfffffff7, RZ, 0xc0, !PT ;  /* 0xfffffff706067812 */ /* 0x000fc800078ec0ff */
[----:B------:R-:W-:-:S04]  /*10e590*/  @P2 LOP3.LUT R6, R6, 0x8, RZ, 0xfc, !PT ;  /* 0x0000000806062812 */ /* 0x000fc800078efcff */
[----:B------:R-:W-:-:S04]  /*10e5a0*/  LOP3.LUT R6, R6, 0xfffffffd, RZ, 0xc0, !PT ;  /* 0xfffffffd06067812 */ /* 0x000fc800078ec0ff */
[----:B------:R-:W-:Y:S02]  /*10e5b0*/  @P1 LOP3.LUT R6, R6, 0x2, RZ, 0xfc, !PT ;  /* 0x0000000206061812 */ /* 0x000fe400078efcff */
[----:B---3--:R-:W-:Y:S01]  /*10e5c0*/  ISETP.GE.AND P0, PT, R50, UR13, PT ;  /* 0x0000000d32007c0c */ /* 0x008fe2000bf06270 */
[----:B------:R-:W-:-:S03]  /*10e5d0*/  ULDC.64 UR12, c[0x0][0x228] ;  /* 0x00008a00000c7ab9 */ /* 0x000fc60000000a00 */
[----:B------:R-:W-:Y:S02]  /*10e5e0*/  ISETP.LT.AND P2, PT, R49, UR14, !P0 ;  /* 0x0000000e31007c0c */ /* 0x000fe4000c741270 */
[----:B------:R-:W-:Y:S02]  /*10e5f0*/  ISETP.LT.AND P1, PT, R51, UR57, !P0 ;  /* 0x0000003933007c0c */ /* 0x000fe4000c721270 */
[----:B----4-:R-:W-:Y:S01]  /*10e600*/  ISETP.GE.AND P0, PT, R37, UR17, PT ;  /* 0x0000001125007c0c */ /* 0x010fe2000bf06270 */
[----:B------:R-:W-:Y:S01]  /*10e610*/  ULDC.64 UR16, c[0x0][0x228] ;  /* 0x00008a0000107ab9 */ /* 0x000fe20000000a00 */
[----:B------:R-:W3:Y:S01]  /*10e620*/  LDL.LU R37, [R1+0x46d4] ;  /* 0x0046d40001257983 */ /* 0x000ee20000300800 */
[----:B-----5:R-:W-:-:S06]  /*10e630*/  LOP3.LUT R7, R7, 0x7fffffff, RZ, 0xc0, !PT ;  /* 0x7fffffff07077812 */ /* 0x020fcc00078ec0ff */
[----:B------:R-:W-:Y:S02]  /*10e640*/  @P2 LOP3.LUT R7, R7, 0x80000000, RZ, 0xfc, !PT ;  /* 0x8000000007072812 */ /* 0x000fe400078efcff */
[----:B------:R-:W-:Y:S02]  /*10e650*/  ISETP.LT.AND P2, PT, R49, UR12, !P0 ;  /* 0x0000000c31007c0c */ /* 0x000fe4000c741270 */
[----:B------:R-:W-:-:S04]  /*10e660*/  LOP3.LUT R7, R7, 0xdfffffff, RZ, 0xc0, !PT ;  /* 0xdfffffff07077812 */ /* 0x000fc800078ec0ff */
[----:B------:R-:W-:Y:S02]  /*10e670*/  @P1 LOP3.LUT R7, R7, 0x20000000, RZ, 0xfc, !PT ;  /* 0x2000000007071812 */ /* 0x000fe400078efcff */
[----:B------:R-:W-:Y:S02]  /*10e680*/  ISETP.LT.AND P1, PT, R51, UR55, !P0 ;  /* 0x0000003733007c0c */ /* 0x000fe4000c721270 */
[----:B--2---:R-:W-:Y:S01]  /*10e690*/  ISETP.GE.AND P0, PT, R36, UR5, PT ;  /* 0x0000000524007c0c */ /* 0x004fe2000bf06270 */
[----:B------:R-:W-:Y:S01]  /*10e6a0*/  ULDC.64 UR4, c[0x0][0x228] ;  /* 0x00008a0000047ab9 */ /* 0x000fe20000000a00 */
[----:B------:R-:W-:Y:S01]  /*10e6b0*/  LOP3.LUT R7, R7, 0xefffffff, RZ, 0xc0, !PT ;  /* 0xefffffff07077812 */ /* 0x000fe200078ec0ff */
[----:B------:R-:W2:Y:S04]  /*10e6c0*/  LDL.LU R36, [R1+0x46d0] ;  /* 0x0046d00001247983 */ /* 0x000ea80000300800 */
[----:B------:R-:W4:Y:S01]  /*10e6d0*/  LDL.LU R50, [R1+0x2d0] ;  /* 0x0002d00001327983 */ /* 0x000f220000300800 */
[----:B------:R-:W-:-:S02]  /*10e6e0*/  LOP3.LUT R6, R6, 0xfffffffe, RZ, 0xc0, !PT ;  /* 0xfffffffe06067812 */ /* 0x000fc400078ec0ff */
[----:B------:R-:W-:Y:S02]  /*10e6f0*/  @P2 LOP3.LUT R7, R7, 0x10000000, RZ, 0xfc, !PT ;  /* 0x1000000007072812 */ /* 0x000fe400078efcff */
[----:B------:R-:W-:Y:S02]  /*10e700*/  ISETP.LT.AND P2, PT, R49, UR16, !P0 ;  /* 0x0000001031007c0c */ /* 0x000fe4000c741270 */
[----:B------:R-:W-:Y:S02]  /*10e710*/  LOP3.LUT R5, R5, 0xfffffffe, RZ, 0xc0, !PT ;  /* 0xfffffffe05057812 */ /* 0x000fe400078ec0ff */
[----:B------:R-:W-:Y:S02]  /*10e720*/  LOP3.LUT R4, R4, 0xfffffffe, RZ, 0xc0, !PT ;  /* 0xfffffffe04047812 */ /* 0x000fe400078ec0ff */
[----:B------:R-:W-:Y:S01]  /*10e730*/  LOP3.LUT R7, R7, 0xfdffffff, RZ, 0xc0, !PT ;  /* 0xfdffffff07077812 */ /* 0x000fe200078ec0ff */
[----:B------:R-:W-:-:S03]  /*10e740*/  ULDC UR55, c[0x0][0x22c] ;  /* 0x00008b0000377ab9 */ /* 0x000fc60000000800 */
[----:B------:R-:W-:Y:S02]  /*10e750*/  @P1 LOP3.LUT R7, R7, 0x2000000, RZ, 0xfc, !PT ;  /* 0x0200000007071812 */ /* 0x000fe400078efcff */
[----:B------:R-:W-:Y:S02]  /*10e760*/  ISETP.LT.AND P1, PT, R51, UR54, !P0 ;  /* 0x0000003633007c0c */ /* 0x000fe4000c721270 */
[----:B------:R-:W-:Y:S01]  /*10e770*/  LOP3.LUT R7, R7, 0xfeffffff, RZ, 0xc0, !PT ;  /* 0xfeffffff07077812 */ /* 0x000fe200078ec0ff */
[----:B------:R-:W-:-:S03]  /*10e780*/  ULDC UR54, c[0x0][0x22c] ;  /* 0x00008b0000367ab9 */ /* 0x000fc60000000800 */
[----:B------:R-:W-:Y:S02]  /*10e790*/  @P2 LOP3.LUT R7, R7, 0x1000000, RZ, 0xfc, !PT ;  /* 0x0100000007072812 */ /* 0x000fe400078efcff */
[----:B------:R-:W-:Y:S01]  /*10e7a0*/  ISETP.GE.AND P0, PT, R48, UR7, PT ;  /* 0x0000000730007c0c */ /* 0x000fe2000bf06270 */
[----:B------:R-:W-:Y:S01]  /*10e7b0*/  ULDC.64 UR6, c[0x0][0x228] ;  /* 0x00008a0000067ab9 */ /* 0x000fe20000000a00 */
[----:B------:R-:W-:Y:S02]  /*10e7c0*/  LOP3.LUT R7, R7, 0xffbfffff, RZ, 0xc0, !PT ;  /* 0xffbfffff07077812 */ /* 0x000fe400078ec0ff */
[----:B------:R-:W-:Y:S02]  /*10e7d0*/  ISETP.LT.AND P2, PT, R49, UR4, !P0 ;  /* 0x0000000431007c0c */ /* 0x000fe4000c741270 */
[----:B------:R-:W-:Y:S02]  /*10e7e0*/  @P1 LOP3.LUT R7, R7, 0x400000, RZ, 0xfc, !PT ;  /* 0x0040000007071812 */ /* 0x000fe400078efcff */
[----:B------:R-:W-:Y:S01]  /*10e7f0*/  ISETP.LT.AND P1, PT, R51, UR52, !P0 ;  /* 0x0000003433007c0c */ /* 0x000fe2000c721270 */
[----:B------:R-:W-:Y:S01]  /*10e800*/  ULDC UR52, c[0x0][0x22c] ;  /* 0x00008b0000347ab9 */ /* 0x000fe20000000800 */
[----:B---3--:R-:W-:-:S02]  /*10e810*/  ISETP.GE.AND P0, PT, R37, UR9, PT ;  /* 0x0000000925007c0c */ /* 0x008fc4000bf06270 */
[----:B------:R-:W-:Y:S01]  /*10e820*/  LOP3.LUT R7, R7, 0xffdfffff, RZ, 0xc0, !PT ;  /* 0xffdfffff07077812 */ /* 0x000fe200078ec0ff */
[----:B------:R-:W3:Y:S01]  /*10e830*/  LDL.LU R37, [R1+0x46cc] ;  /* 0x0046cc0001257983 */ /* 0x000ee20000300800 */
[----:B------:R-:W-:-:S03]  /*10e840*/  ULDC.64 UR8, c[0x0][0x228] ;  /* 0x00008a0000087ab9 */ /* 0x000fc60000000a00 */
[----:B------:R-:W-:Y:S02]  /*10e850*/  @P2 LOP3.LUT R7, R7, 0x200000, RZ, 0xfc, !PT ;  /* 0x0020000007072812 */ /* 0x000fe400078efcff */
[----:B------:R-:W-:Y:S02]  /*10e860*/  ISETP.LT.AND P2, PT, R49, UR6, !P0 ;  /* 0x0000000631007c0c */ /* 0x000fe4000c741270 */
[----:B------:R-:W-:-:S04]  /*10e870*/  LOP3.LUT R7, R7, 0xfff7ffff, RZ, 0xc0, !PT ;  /* 0xfff7ffff07077812 */ /* 0x000fc800078ec0ff */
[----:B------:R-:W-:Y:S02]  /*10e880*/  @P1 LOP3.LUT R7, R7, 0x80000, RZ, 0xfc, !PT ;  /* 0x0008000007071812 */ /* 0x000fe400078efcff */
[----:B------:R-:W-:Y:S01]  /*10e890*/  ISETP.LT.AND P1, PT, R51, UR51, !P0 ;  /* 0x0000003333007c0c */ /* 0x000fe2000c721270 */
[----:B------:R-:W-:Y:S01]  /*10e8a0*/  ULDC UR51, c[0x0][0x22c] ;  /* 0x00008b0000337ab9 */ /* 0x000fe20000000800 */
[----:B------:R-:W-:-:S04]  /*10e8b0*/  LOP3.LUT R7, R7, 0xfffdffff, RZ, 0xc0, !PT ;  /* 0xfffdffff07077812 */ /* 0x000fc800078ec0ff */
[----:B------:R-:W-:-:S04]  /*10e8c0*/  @P2 LOP3.LUT R7, R7, 0x20000, RZ, 0xfc, !PT ;  /* 0x0002000007072812 */ /* 0x000fc800078efcff */
[----:B------:R-:W-:-:S04]  /*10e8d0*/  LOP3.LUT R7, R7, 0xffff7fff, RZ, 0xc0, !PT ;  /* 0xffff7fff07077812 */ /* 0x000fc800078ec0ff */
[----:B------:R-:W-:-:S04]  /*10e8e0*/  @P1 LOP3.LUT R7, R7, 0x8000, RZ, 0xfc, !PT ;  /* 0x0000800007071812 */ /* 0x000fc800078efcff */
[----:B------:R-:W-:Y:S02]  /*10e8f0*/  LOP3.LUT R7, R7, 0xffffdfff, RZ, 0xc0, !PT ;  /* 0xffffdfff07077812 */ /* 0x000fe400078ec0ff */
[----:B--2---:R-:W-:Y:S01]  /*10e900*/  ISETP.GE.AND P0, PT, R36, UR11, PT ;  /* 0x0000000b24007c0c */ /* 0x004fe2000bf06270 */
[----:B------:R-:W-:Y:S01]  /*10e910*/  ULDC.64 UR10, c[0x0][0x228] ;  /* 0x00008a00000a7ab9 */ /* 0x000fe20000000a00 */
[----:B------:R-:W2:Y:S04]  /*10e920*/  LDL.LU R36, [R1+0x46c8] ;  /* 0x0046c80001247983 */ /* 0x000ea80000300800 */
[----:B------:R-:W5:Y:S01]  /*10e930*/  LDL.LU R48, [R1+0x2dc] ;  /* 0x0002dc0001307983 */ /* 0x000f620000300800 */
[----:B------:R-:W-:Y:S02]  /*10e940*/  ISETP.LT.AND P2, PT, R49, UR8, !P0 ;  /* 0x0000000831007c0c */ /* 0x000fe4000c741270 */
[----:B------:R-:W-:-:S02]  /*10e950*/  ISETP.LT.AND P1, PT, R51, UR49, !P0 ;  /* 0x0000003133007c0c */ /* 0x000fc4000c721270 */
[----:B----4-:R-:W-:Y:S01]  /*10e960*/  ISETP.GE.AND P0, PT, R50, UR15, PT ;  /* 0x0000000f32007c0c */ /* 0x010fe2000bf06270 */
[----:B------:R-:W-:Y:S01]  /*10e970*/  ULDC.64 UR14, c[0x0][0x228] ;  /* 0x00008a00000e7ab9 */ /* 0x000fe20000000a00 */
[----:B------:R-:W-:-:S07]  /*10e980*/  ULDC UR49, c[0x0][0x22c] ;  /* 0x00008b0000317ab9 */ /* 0x000fce0000000800 */
[----:B------:R-:W-:-:S04]  /*10e990*/  @P2 LOP3.LUT R7, R7, 0x2000, RZ, 0xfc, !PT ;  /* 0x0000200007072812 */ /* 0x000fc800078efcff */
[----:B------:R-:W-:Y:S02]  /*10e9a0*/  LOP3.LUT R7, R7, 0xfffff7ff, RZ, 0xc0, !PT ;  /* 0xfffff7ff07077812 */ /* 0x000fe400078ec0ff */
[----:B------:R-:W-:Y:S02]  /*10e9b0*/  ISETP.LT.AND P2, PT, R49, UR10, !P0 ;  /* 0x0000000a31007c0c */ /* 0x000fe4000c741270 */
[----:B------:R-:W-:Y:S02]  /*10e9c0*/  @P1 LOP3.LUT R7, R7, 0x800, RZ, 0xfc, !PT ;  /* 0x0000080007071812 */ /* 0x000fe400078efcff */
[----:B------:R-:W-:Y:S01]  /*10e9d0*/  ISETP.LT.AND P1, PT, R51, UR48, !P0 ;  /* 0x0000003033007c0c */ /* 0x000fe2000c721270 */
[----:B------:R-:W-:Y:S01]  /*10e9e0*/  ULDC UR48, c[0x0][0x22c] ;  /* 0x00008b0000307ab9 */ /* 0x000fe20000000800 */
[----:B---3--:R-:W-:Y:S02]  /*10e9f0*/  ISETP.GE.AND P0, PT, R37, UR13, PT ;  /* 0x0000000d25007c0c */ /* 0x008fe4000bf06270 */
[----:B------:R-:W-:Y:S01]  /*10ea00*/  LOP3.LUT R7, R7, 0xfffffdff, RZ, 0xc0, !PT ;  /* 0xfffffdff07077812 */ /* 0x000fe200078ec0ff */
[----:B------:R-:W3:Y:S04]  /*10ea10*/  LDL.LU R37, [R1+0x46c4] ;  /* 0x0046c40001257983 */ /* 0x000ee80000300800 */
[----:B------:R-:W4:Y:S01]  /*10ea20*/  LDL.LU R50, [R1+0x2e4] ;  /* 0x0002e40001327983 */ /* 0x000f220000300800 */
[----:B------:R-:W-:Y:S01]  /*10ea30*/  ULDC.64 UR12, c[0x0][0x228] ;  /* 0x00008a00000c7ab9 */ /* 0x000fe20000000a00 */
[----:B------:R-:W-:-:S02]  /*10ea40*/  @P2 LOP3.LUT R7, R7, 0x200, RZ, 0xfc, !PT ;  /* 0x0000020007072812 */ /* 0x000fc400078efcff */
        /* <DEDUP_REMOVED lines=12> */
[----:B------:R-:W2:Y:S02]  /*10eb10*/  LDL.LU R36, [R1+0x46c0] ;  /* 0x0046c00001247983 */ /* 0x000ea40000300800 */
[----:B------:R-:W-:Y:S02]  /*10eb20*/  ISETP.LT.AND P2, PT, R49, UR12, !P0 ;  /* 0x0000000c31007c0c */ /* 0x000fe4000c741270 */
[----:B------:R-:W-:Y:S02]  /*10eb30*/  ISETP.LT.AND P1, PT, R51, UR40, !P0 ;  /* 0x0000002833007c0c */ /* 0x000fe4000c721270 */
[----:B-----5:R-:W-:Y:S01]  /*10eb40*/  ISETP.GE.AND P0, PT, R48, UR5, PT ;  /* 0x0000000530007c0c */ /* 0x020fe2000bf06270 */
[----:B------:R-:W-:Y:S01]  /*10eb50*/  ULDC.64 UR4, c[0x0][0x228] ;  /* 0x00008a0000047ab9 */ /* 0x000fe20000000a00 */
[----:B------:R-:W5:Y:S01]  /*10eb60*/  LDL.LU R48, [R1+0x2ec] ;  /* 0x0002ec0001307983 */ /* 0x000f620000300800 */
[----:B------:R-:W-:-:S06]  /*10eb70*/  ULDC UR40, c[0x0][0x22c] ;  /* 0x00008b0000287ab9 */ /* 0x000fcc0000000800 */
[----:B------:R-:W-:-:S04]  /*10eb80*/  @P2 LOP3.LUT R7, R7, 0x4, RZ, 0xfc, !PT ;  /* 0x0000000407072812 */ /* 0x000fc800078efcff */
[----:B------:R-:W-:Y:S02]  /*10eb90*/  LOP3.LUT R7, R7, 0xfffffffe, RZ, 0xc0, !PT ;  /* 0xfffffffe07077812 */ /* 0x000fe400078ec0ff */
[----:B------:R-:W-:Y:S01]  /*10eba0*/  ISETP.LT.AND P2, PT, R49, UR20, !P0 ;  /* 0x0000001431007c0c */ /* 0x000fe2000c741270 */
[----:B------:R-:W-:Y:S01]  /*10ebb0*/  ULDC UR20, c[0x0][0x22c] ;  /* 0x00008b0000147ab9 */ /* 0x000fe20000000800 */
[----:B------:R-:W-:Y:S02]  /*10ebc0*/  @P1 LOP3.LUT R7, R7, 0x1, RZ, 0xfc, !PT ;  /* 0x0000000107071812 */ /* 0x000fe400078efcff */
[----:B------:R-:W-:Y:S01]  /*10ebd0*/  ISETP.LT.AND P1, PT, R51, UR34, !P0 ;  /* 0x0000002233007c0c */ /* 0x000fe2000c721270 */
[----:B------:R-:W-:Y:S01]  /*10ebe0*/  ULDC UR34, c[0x0][0x22c] ;  /* 0x00008b0000227ab9 */ /* 0x000fe20000000800 */
[----:B---3--:R-:W-:Y:S01]  /*10ebf0*/  ISETP.GE.AND P0, PT, R37, UR7, PT ;  /* 0x0000000725007c0c */ /* 0x008fe2000bf06270 */
[----:B------:R-:W-:Y:S01]  /*10ec00*/  ULDC.64 UR6, c[0x0][0x228] ;  /* 0x00008a0000067ab9 */ /* 0x000fe20000000a00 */
[----:B------:R-:W3:Y:S04]  /*10ec10*/  LDL.LU R37, [R1+0x46bc] ;  /* 0x0046bc0001257983 */ /* 0x000ee80000300800 */
[----:B-1----:R-:W5:Y:S01]  /*10ec20*/  LDL.LU R43, [R1+0x2f4] ;  /* 0x0002f400012b7983 */ /* 0x002f620000300800 */
[----:B--2---:R-:W-:-:S04]  /*10ec30*/  LOP3.LUT R36, R36, 0x7fffffff, RZ, 0xc0, !PT ;  /* 0x7fffffff24247812 */ /* 0x004fc800078ec0ff */
[----:B------:R-:W-:Y:S02]  /*10ec40*/  @P2 LOP3.LUT R36, R36, 0x80000000, RZ, 0xfc, !PT ;  /* 0x8000000024242812 */ /* 0x000fe400078efcff */
[----:B------:R-:W-:Y:S02]  /*10ec50*/  ISETP.LT.AND P2, PT, R49, UR4, !P0 ;  /* 0x0000000431007c0c */ /* 0x000fe4000c741270 */
[----:B------:R-:W-:-:S04]  /*10ec60*/  LOP3.LUT R36, R36, 0xdfffffff, RZ, 0xc0, !PT ;  /* 0xdfffffff24247812 */ /* 0x000fc800078ec0ff */
[----:B------:R-:W-:Y:S02]  /*10ec70*/  @P1 LOP3.LUT R36, R36, 0x20000000, RZ, 0xfc, !PT ;  /* 0x2000000024241812 */ /* 0x000fe400078efcff */
[----:B------:R-:W-:Y:S02]  /*10ec80*/  ISETP.LT.AND P1, PT, R51, UR28, !P0 ;  /* 0x0000001c33007c0c */ /* 0x000fe4000c721270 */
[----:B------:R-:W-:Y:S02]  /*10ec90*/  LOP3.LUT R36, R36, 0xf7ffffff, RZ, 0xc0, !PT ;  /* 0xf7ffffff24247812 */ /* 0x000fe400078ec0ff */
[----:B------:R-:W-:Y:S01]  /*10eca0*/  LOP3.LUT R7, R7, 0xfffffffd, RZ, 0xc0, !PT ;  /* 0xfffffffd07077812 */ /* 0x000fe200078ec0ff */
[----:B------:R-:W-:Y:S01]  /*10ecb0*/  ULDC UR28, c[0x0][0x22c] ;  /* 0x00008b00001c7ab9 */ /* 0x000fe20000000800 */
[----:B------:R-:W-:Y:S02]  /*10ecc0*/  @P2 LOP3.LUT R36, R36, 0x8000000, RZ, 0xfc, !PT ;  /* 0x0800000024242812 */ /* 0x000fe400078efcff */
[----:B----4-:R-:W-:Y:S01]  /*10ecd0*/  ISETP.GE.AND P0, PT, R50, UR9, PT ;  /* 0x0000000932007c0c */ /* 0x010fe2000bf06270 */
[----:B------:R-:W-:Y:S01]  /*10ece0*/  ULDC.64 UR8, c[0x0][0x228] ;  /* 0x00008a0000087ab9 */ /* 0x000fe20000000a00 */
[----:B------:R-:W-:-:S02]  /*10ecf0*/  LOP3.LUT R36, R36, 0xfdffffff, RZ, 0xc0, !PT ;  /* 0xfdffffff24247812 */ /* 0x000fc400078ec0ff */
[----:B------:R-:W-:Y:S02]  /*10ed00*/  ISETP.LT.AND P2, PT, R49, UR6, !P0 ;  /* 0x0000000631007c0c */ /* 0x000fe4000c741270 */
[----:B------:R-:W-:Y:S02]  /*10ed10*/  @P1 LOP3.LUT R36, R36, 0x2000000, RZ, 0xfc, !PT ;  /* 0x0200000024241812 */ /* 0x000fe400078efcff */
[----:B------:R-:W-:Y:S01]  /*10ed20*/  ISETP.LT.AND P1, PT, R51, UR19, !P0 ;  /* 0x0000001333007c0c */ /* 0x000fe2000c721270 */
[----:B------:R-:W-:Y:S01]  /*10ed30*/  ULDC.64 UR18, c[0x0][0x228] ;  /* 0x00008a0000127ab9 */ /* 0x000fe20000000a00 */
[----:B---3--:R-:W-:Y:S02]  /*10ed40*/  ISETP.GE.AND P0, PT, R37, UR11, PT ;  /* 0x0000000b25007c0c */ /* 0x008fe4000bf06270 */
[----:B------:R-:W-:Y:S01]  /*10ed50*/  LOP3.LUT R36, R36, 0xff7fffff, RZ, 0xc0, !PT ;  /* 0xff7fffff24247812 */ /* 0x000fe200078ec0ff */
[----:B------:R-:W2:Y:S04]  /*10ed60*/  LDL.LU R37, [R1+0x46b8] ;  /* 0x0046b80001257983 */ /* 0x000ea80000300800 */
[----:B------:R-:W3:Y:S04]  /*10ed70*/  LDL.LU R50, [R1+0x2b1c] ;  /* 0x002b1c0001327983 */ /* 0x000ee80000300800 */
[----:B------:R-:W4:Y:S01]  /*10ed80*/  LDL.LU R46, [R1+0x2b18] ;  /* 0x002b1800012e7983 */ /* 0x000f220000300800 */
[----:B------:R-:W-:-:S02]  /*10ed90*/  @P2 LOP3.LUT R36, R36, 0x800000, RZ, 0xfc, !PT ;  /* 0x0080000024242812 */ /* 0x000fc400078efcff */
[----:B------:R-:W-:Y:S01]  /*10eda0*/  ISETP.LT.AND P2, PT, R49, UR18, !P0 ;  /* 0x0000001231007c0c */ /* 0x000fe2000c741270 */
[----:B------:R-:W-:Y:S01]  /*10edb0*/  ULDC.64 UR10, c[0x0][0x228] ;  /* 0x00008a00000a7ab9 */ /* 0x000fe20000000a00 */
[----:B------:R-:W-:Y:S01]  /*10edc0*/  ULDC UR18, c[0x0][0x22c] ;  /* 0x00008b0000127ab9 */ /* 0x000fe20000000800 */
[----:B------:R-:W-:-:S04]  /*10edd0*/  LOP3.LUT R36, R36, 0xffdfffff, RZ, 0xc0, !PT ;  /* 0xffdfffff24247812 */ /* 0x000fc800078ec0ff */
[----:B------:R-:W-:Y:S02]  /*10ede0*/  @P1 LOP3.LUT R36, R36, 0x200000, RZ, 0xfc, !PT ;  /* 0x0020000024241812 */ /* 0x000fe400078efcff */
[----:B------:R-:W-:Y:S02]  /*10edf0*/  ISETP.LT.AND P1, PT, R51, UR25, !P0 ;  /* 0x0000001933007c0c */ /* 0x000fe4000c721270 */
[----:B------:R-:W-:Y:S01]  /*10ee00*/  LOP3.LUT R36, R36, 0xfff7ffff, RZ, 0xc0, !PT ;  /* 0xfff7ffff24247812 */ /* 0x000fe200078ec0ff */
[----:B------:R-:W-:-:S03]  /*10ee10*/  ULDC UR25, c[0x0][0x22c] ;  /* 0x00008b0000197ab9 */ /* 0x000fc60000000800 */
[----:B------:R-:W-:Y:S02]  /*10ee20*/  @P2 LOP3.LUT R36, R36, 0x80000, RZ, 0xfc, !PT ;  /* 0x0008000024242812 */ /* 0x000fe400078efcff */
[----:B-----5:R-:W-:Y:S01]  /*10ee30*/  ISETP.GE.AND P0, PT, R48, UR15, PT ;  /* 0x0000000f30007c0c */ /* 0x020fe2000bf06270 */
[----:B------:R-:W-:Y:S01]  /*10ee40*/  ULDC.64 UR14, c[0x0][0x228] ;  /* 0x00008a00000e7ab9 */ /* 0x000fe20000000a00 */
[----:B------:R-:W-:Y:S02]  /*10ee50*/  LOP3.LUT R36, R36, 0xfffdffff, RZ, 0xc0, !PT ;  /* 0xfffdffff24247812 */ /* 0x000fe400078ec0ff */
[----:B------:R-:W-:Y:S01]  /*10ee60*/  ISETP.LT.AND P2, PT, R49, UR16, !P0 ;  /* 0x0000001031007c0c */ /* 0x000fe2000c741270 */
[----:B------:R-:W-:Y:S01]  /*10ee70*/  ULDC UR16, c[0x0][0x22c] ;  /* 0x00008b0000107ab9 */ /* 0x000fe20000000800 */
[----:B------:R-:W-:Y:S02]  /*10ee80*/  @P1 LOP3.LUT R36, R36, 0x20000, RZ, 0xfc, !PT ;  /* 0x0002000024241812 */ /* 0x000fe400078efcff */
[----:B------:R-:W-:-:S02]  /*10ee90*/  ISETP.LT.AND P1, PT, R51, UR23, !P0 ;  /* 0x0000001733007c0c */ /* 0x000fc4000c721270 */
[----:B------:R-:W-:-:S07]  /*10eea0*/  LOP3.LUT R36, R36, 0xfffeffff, RZ, 0xc0, !PT ;  /* 0xfffeffff24247812 */ /* 0x000fce00078ec0ff */
[----:B------:R-:W-:-:S04]  /*10eeb0*/  @P2 LOP3.LUT R36, R36, 0x10000, RZ, 0xfc, !PT ;  /* 0x0001000024242812 */ /* 0x000fc800078efcff */
[----:B------:R-:W-:Y:S02]  /*10eec0*/  LOP3.LUT R36, R36, 0xffffdfff, RZ, 0xc0, !PT ;  /* 0xffffdfff24247812 */ /* 0x000fe400078ec0ff */
[----:B--2---:R-:W-:Y:S02]  /*10eed0*/  ISETP.GE.AND P0, PT, R37, UR13, PT ;  /* 0x0000000d25007c0c */ /* 0x004fe4000bf06270 */
[----:B---3--:R-:W-:Y:S01]  /*10eee0*/  R2UR UR57, R50 ;  /* 0x00000000323972ca */ /* 0x008fe200000e0000 */
[----:B------:R-:W2:Y:S04]  /*10eef0*/  LDL.LU R37, [R1+0x46b4] ;  /* 0x0046b40001257983 */ /* 0x000ea80000300800 */
[----:B------:R-:W3:Y:S04]  /*10ef00*/  LDL.LU R47, [R1+0x2fc] ;  /* 0x0002fc00012f7983 */ /* 0x000ee80000300800 */
[----:B------:R-:W5:Y:S04]  /*10ef10*/  LDL.LU R48, [R1+0x2b14] ;  /* 0x002b140001307983 */ /* 0x000f680000300800 */
[----:B------:R-:W3:Y:S04]  /*10ef20*/  LDL.LU R52, [R1+0x33c] ;  /* 0x00033c0001347983 */ /* 0x000ee80000300800 */
[----:B------:R-:W3:Y:S01]  /*10ef30*/  LDL.LU R50, [R1+0x2b10] ;  /* 0x002b100001327983 */ /* 0x000ee20000300800 */
[----:B------:R-:W-:-:S02]  /*10ef40*/  ISETP.LT.AND P2, PT, R49, UR14, !P0 ;  /* 0x0000000e31007c0c */ /* 0x000fc4000c741270 */
[----:B------:R-:W-:Y:S02]  /*10ef50*/  @P1 LOP3.LUT R36, R36, 0x2000, RZ, 0xfc, !PT ;  /* 0x0000200024241812 */ /* 0x000fe400078efcff */
[----:B------:R-:W-:Y:S02]  /*10ef60*/  ISETP.LT.AND P1, PT, R51, UR22, !P0 ;  /* 0x0000001633007c0c */ /* 0x000fe4000c721270 */
[----:B----4-:R-:W-:Y:S01]  /*10ef70*/  R2UR UR58, R46 ;  /* 0x000000002e3a72ca */ /* 0x010fe200000e0000 */
[----:B------:R-:W-:Y:S01]  /*10ef80*/  ULDC.64 UR12, c[0x0][0x228] ;  /* 0x00008a00000c7ab9 */ /* 0x000fe20000000a00 */
[----:B------:R-:W-:Y:S02]  /*10ef90*/  LOP3.LUT R36, R36, 0xffffefff, RZ, 0xc0, !PT ;  /* 0xffffefff24247812 */ /* 0x000fe400078ec0ff */
[----:B------:R-:W-:Y:S01]  /*10efa0*/  ISETP.GE.AND P0, PT, R43, UR21, PT ;  /* 0x000000152b007c0c */ /* 0x000fe2000bf06270 */
[----:B------:R-:W-:Y:S01]  /*10efb0*/  ULDC.64 UR22, c[0x0][0x228] ;  /* 0x00008a0000167ab9 */ /* 0x000fe20000000a00 */
[----:B------:R-:W-:Y:S01]  /*10efc0*/  ULDC UR14, c[0x0][0x22c] ;  /* 0x00008b00000e7ab9 */ /* 0x000fe20000000800 */
[----:B------:R-:W-:Y:S01]  /*10efd0*/  ULDC UR21, c[0x0][0x22c] ;  /* 0x00008b0000157ab9 */ /* 0x000fe20000000800 */
        /* <DEDUP_REMOVED lines=10> */
[----:B------:R-:W-:-:S04]  /*10f080*/  @P0 LOP3.LUT R36, R36, 0x80, RZ, 0xfc, !PT ;  /* 0x0000008024240812 */ /* 0x000fc800078efcff */
[----:B------:R-:W-:Y:S02]  /*10f090*/  LOP3.LUT R36, R36, 0xffffffdf, RZ, 0xc0, !PT ;  /* 0xffffffdf24247812 */ /* 0x000fe400078ec0ff */
[----:B--2---:R-:W-:Y:S01]  /*10f0a0*/  ISETP.GE.AND P0, PT, R37, UR5, PT ;  /* 0x0000000525007c0c */ /* 0x004fe2000bf06270 */
[----:B------:R-:W-:Y:S01]  /*10f0b0*/  ULDC.64 UR4, c[0x0][0x228] ;  /* 0x00008a0000047ab9 */ /* 0x000fe20000000a00 */
[----:B------:R-:W2:Y:S04]  /*10f0c0*/  LDL.LU R37, [R1+0x46b0] ;  /* 0x0046b00001257983 */ /* 0x000ea80000300800 */
[----:B------:R-:W4:Y:S01]  /*10f0d0*/  LDL.LU R43, [R1+0x35c] ;  /* 0x00035c00012b7983 */ /* 0x000f220000300800 */
[----:B------:R-:W-:-:S03]  /*10f0e0*/  ISETP.LT.AND P1, PT, R49, UR8, !P0 ;  /* 0x0000000831007c0c */ /* 0x000fc6000c721270 */
[----:B------:R-:W4:Y:S01]  /*10f0f0*/  LDL.LU R46, [R1+0x37c] ;  /* 0x00037c00012e7983 */ /* 0x000f220000300800 */
[----:B------:R-:W-:Y:S02]  /*10f100*/  ISETP.LT.AND P0, PT, R51, UR26, !P0 ;  /* 0x0000001a33007c0c */ /* 0x000fe4000c701270 */
[----:B-----5:R-:W-:Y:S02]  /*10f110*/  R2UR UR60, R48 ;  /* 0x00000000303c72ca */ /* 0x020fe400000e0000 */
[----:B---3--:R-:W-:Y:S01]  /*10f120*/  R2UR UR61, R50 ;  /* 0x00000000323d72ca */ /* 0x008fe200000e0000 */
[----:B------:R-:W-:Y:S01]  /*10f130*/  ULDC UR8, c[0x0][0x22c] ;  /* 0x00008b0000087ab9 */ /* 0x000fe20000000800 */
[----:B------:R-:W-:-:S03]  /*10f140*/  ULDC UR26, c[0x0][0x22c] ;  /* 0x00008b00001a7ab9 */ /* 0x000fc60000000800 */
[----:B------:R-:W-:-:S04]  /*10f150*/  @P1 LOP3.LUT R36, R36, 0x20, RZ, 0xfc, !PT ;  /* 0x0000002024241812 */ /* 0x000fc800078efcff */
[----:B------:R-:W-:-:S04]  /*10f160*/  LOP3.LUT R36, R36, 0xfffffff7, RZ, 0xc0, !PT ;  /* 0xfffffff724247812 */ /* 0x000fc800078ec0ff */
[----:B------:R-:W-:Y:S02]  /*10f170*/  @P0 LOP3.LUT R36, R36, 0x8, RZ, 0xfc, !PT ;  /* 0x0000000824240812 */ /* 0x000fe400078efcff */
[----:B------:R-:W-:Y:S01]  /*10f180*/  ISETP.GE.AND P0, PT, R47, UR7, PT ;  /* 0x000000072f007c0c */ /* 0x000fe2000bf06270 */
[----:B------:R-:W-:Y:S01]  /*10f190*/  ULDC.64 UR6, c[0x0][0x228] ;  /* 0x00008a0000067ab9 */ /* 0x000fe20000000a00 */
[----:B------:R-:W3:Y:S04]  /*10f1a0*/  LDL.LU R47, [R1+0x39c] ;  /* 0x00039c00012f7983 */ /* 0x000ee80000300800 */
[----:B------:R-:W5:Y:S04]  /*10f1b0*/  LDL.LU R48, [R1+0x3bc] ;  /* 0x0003bc0001307983 */ /* 0x000f680000300800 */
[----:B------:R-:W5:Y:S01]  /*10f1c0*/  LDL.LU R50, [R1+0x3dc] ;  /* 0x0003dc0001327983 */ /* 0x000f620000300800 */
[----:B------:R-:W-:-:S02]  /*10f1d0*/  ISETP.LT.AND P1, PT, R49, UR4, !P0 ;  /* 0x0000000431007c0c */ /* 0x000fc4000c721270 */
[----:B------:R-:W-:Y:S02]  /*10f1e0*/  ISETP.LT.AND P0, PT, R51, UR30, !P0 ;  /* 0x0000001e33007c0c */ /* 0x000fe4000c701270 */
[----:B------:R-:W-:Y:S01]  /*10f1f0*/  LOP3.LUT R36, R36, 0xfffffffd, RZ, 0xc0, !PT ;  /* 0xfffffffd24247812 */ /* 0x000fe200078ec0ff */
[----:B------:R-:W-:Y:S01]  /*10f200*/  ULDC UR4, c[0x0][0x22c] ;  /* 0x00008b0000047ab9 */ /* 0x000fe20000000800 */
[----:B------:R-:W-:-:S07]  /*10f210*/  ULDC UR30, c[0x0][0x22c] ;  /* 0x00008b00001e7ab9 */ /* 0x000fce0000000800 */
[----:B------:R-:W-:Y:S02]  /*10f220*/  @P1 LOP3.LUT R36, R36, 0x2, RZ, 0xfc, !PT ;  /* 0x0000000224241812 */ /* 0x000fe400078efcff */
[----:B--2---:R-:W-:-:S04]  /*10f230*/  LOP3.LUT R37, R37, 0x7fffffff, RZ, 0xc0, !PT ;  /* 0x7fffffff25257812 */ /* 0x004fc800078ec0ff */
[----:B------:R-:W-:Y:S02]  /*10f240*/  @P0 LOP3.LUT R37, R37, 0x80000000, RZ, 0xfc, !PT ;  /* 0x8000000025250812 */ /* 0x000fe400078efcff */
[----:B------:R-:W-:Y:S02]  /*10f250*/  ISETP.GE.AND P0, PT, R52, UR19, PT ;  /* 0x0000001334007c0c */ /* 0x000fe4000bf06270 */
[----:B------:R-:W-:Y:S01]  /*10f260*/  LOP3.LUT R36, R36, 0xfffffffe, RZ, 0xc0, !PT ;  /* 0xfffffffe24247812 */ /* 0x000fe200078ec0ff */
[----:B------:R-:W-:Y:S01]  /*10f270*/  ULDC UR19, c[0x0][0x22c] ;  /* 0x00008b0000137ab9 */ /* 0x000fe20000000800 */
        /* <DEDUP_REMOVED lines=8> */
[----:B----4-:R-:W-:Y:S01]  /*10f300*/  ISETP.GE.AND P0, PT, R43, UR17, PT ;  /* 0x000000112b007c0c */ /* 0x010fe2000bf06270 */
[----:B------:R-:W-:Y:S01]  /*10f310*/  ULDC UR17, c[0x0][0x22c] ;  /* 0x00008b0000117ab9 */ /* 0x000fe20000000800 */
[----:B------:R-:W2:Y:S02]  /*10f320*/  LDL.LU R43, [R1+0x3fc] ;  /* 0x0003fc00012b7983 */ /* 0x000ea40000300800 */
[----:B------:R-:W-:Y:S02]  /*10f330*/  ISETP.LT.AND P2, PT, R49, UR10, !P0 ;  /* 0x0000000a31007c0c */ /* 0x000fe4000c741270 */
[----:B------:R-:W-:Y:S02]  /*10f340*/  ISETP.LT.AND P1, PT, R51, UR36, !P0 ;  /* 0x0000002433007c0c */ /* 0x000fe4000c721270 */
[----:B------:R-:W-:-:S02]  /*10f350*/  LOP3.LUT R37, R37, 0xfbffffff, RZ, 0xc0, !PT ;  /* 0xfbffffff25257812 */ /* 0x000fc400078ec0ff */
[----:B------:R-:W-:Y:S01]  /*10f360*/  ISETP.GE.AND P0, PT, R46, UR15, PT ;  /* 0x0000000f2e007c0c */ /* 0x000fe2000bf06270 */
[----:B------:R-:W-:Y:S01]  /*10f370*/  ULDC UR10, c[0x0][0x22c] ;  /* 0x00008b00000a7ab9 */ /* 0x000fe20000000800 */
[----:B------:R-:W4:Y:S01]  /*10f380*/  LDL.LU R46, [R1+0x41c] ;  /* 0x00041c00012e7983 */ /* 0x000f220000300800 */
[----:B------:R-:W-:Y:S01]  /*10f390*/  ULDC UR15, c[0x0][0x22c] ;  /* 0x00008b00000f7ab9 */ /* 0x000fe20000000800 */
[----:B------:R-:W-:-:S03]  /*10f3a0*/  ULDC UR36, c[0x0][0x22c] ;  /* 0x00008b0000247ab9 */ /* 0x000fc60000000800 */
[----:B------:R-:W-:-:S04]  /*10f3b0*/  @P2 LOP3.LUT R37, R37, 0x4000000, RZ, 0xfc, !PT ;  /* 0x0400000025252812 */ /* 0x000fc800078efcff */
[----:B------:R-:W-:-:S04]  /*10f3c0*/  LOP3.LUT R37, R37, 0xff7fffff, RZ, 0xc0, !PT ;  /* 0xff7fffff25257812 */ /* 0x000fc800078ec0ff */
[----:B------:R-:W-:Y:S02]  /*10f3d0*/  @P1 LOP3.LUT R37, R37, 0x800000, RZ, 0xfc, !PT ;  /* 0x0080000025251812 */ /* 0x000fe400078efcff */
[----:B------:R-:W-:Y:S02]  /*10f3e0*/  ISETP.LT.AND P1, PT, R49, UR12, !P0 ;  /* 0x0000000c31007c0c */ /* 0x000fe4000c721270 */
[----:B------:R-:W-:Y:S02]  /*10f3f0*/  ISETP.LT.AND P2, PT, R51, UR38, !P0 ;  /* 0x0000002633007c0c */ /* 0x000fe4000c741270 */
[----:B------:R-:W-:Y:S02]  /*10f400*/  LOP3.LUT R37, R37, 0xffbfffff, RZ, 0xc0, !PT ;  /* 0xffbfffff25257812 */ /* 0x000fe400078ec0ff */
[----:B---3--:R-:W-:Y:S01]  /*10f410*/  ISETP.GE.AND P0, PT, R47, UR23, PT ;  /* 0x000000172f007c0c */ /* 0x008fe2000bf06270 */
[----:B------:R-:W-:Y:S01]  /*10f420*/  ULDC UR12, c[0x0][0x22c] ;  /* 0x00008b00000c7ab9 */ /* 0x000fe20000000800 */
[----:B------:R-:W3:Y:S01]  /*10f430*/  LDL.LU R47, [R1+0x2e14] ;  /* 0x002e1400012f7983 */ /* 0x000ee20000300800 */
[----:B------:R-:W-:Y:S01]  /*10f440*/  ULDC UR23, c[0x0][0x22c] ;  /* 0x00008b0000177ab9 */ /* 0x000fe20000000800 */
[----:B------:R-:W-:-:S03]  /*10f450*/  ULDC UR38, c[0x0][0x22c] ;  /* 0x00008b0000267ab9 */ /* 0x000fc60000000800 */
[----:B------:R-:W-:-:S04]  /*10f460*/  @P1 LOP3.LUT R37, R37, 0x400000, RZ, 0xfc, !PT ;  /* 0x0040000025251812 */ /* 0x000fc800078efcff */
[----:B------:R-:W-:Y:S02]  /*10f470*/  LOP3.LUT R37, R37, 0xffefffff, RZ, 0xc0, !PT ;  /* 0xffefffff25257812 */ /* 0x000fe400078ec0ff */
[----:B------:R-:W-:Y:S01]  /*10f480*/  ISETP.LT.AND P1, PT, R49, UR57, !P0 ;  /* 0x0000003931007c0c */ /* 0x000fe2000c721270 */
[----:B------:R-:W-:Y:S01]  /*10f490*/  ULDC UR57, c[0x0][0x22c] ;  /* 0x00008b0000397ab9 */ /* 0x000fe20000000800 */
[----:B------:R-:W-:Y:S02]  /*10f4a0*/  @P2 LOP3.LUT R37, R37, 0x100000, RZ, 0xfc, !PT ;  /* 0x0010000025252812 */ /* 0x000fe400078efcff */
[----:B------:R-:W-:Y:S02]  /*10f4b0*/  ISETP.LT.AND P2, PT, R51, UR44, !P0 ;  /* 0x0000002c33007c0c */ /* 0x000fe4000c741270 */
[----:B-----5:R-:W-:Y:S01]  /*10f4c0*/  ISETP.GE.AND P0, PT, R48, UR9, PT ;  /* 0x0000000930007c0c */ /* 0x020fe2000bf06270 */
[----:B------:R-:W-:Y:S01]  /*10f4d0*/  ULDC UR9, c[0x0][0x22c] ;  /* 0x00008b0000097ab9 */ /* 0x000fe20000000800 */
[----:B------:R-:W5:Y:S01]  /*10f4e0*/  LDL.LU R48, [R1+0x42c] ;  /* 0x00042c0001307983 */ /* 0x000f620000300800 */
[----:B------:R-:W-:Y:S01]  /*10f4f0*/  LOP3.LUT R37, R37, 0xfff7ffff, RZ, 0xc0, !PT ;  /* 0xfff7ffff25257812 */ /* 0x000fe200078ec0ff */
[----:B------:R-:W-:-:S03]  /*10f500*/  ULDC UR44, c[0x0][0x22c] ;  /* 0x00008b00002c7ab9 */ /* 0x000fc60000000800 */
[----:B------:R-:W-:-:S04]  /*10f510*/  @P1 LOP3.LUT R37, R37, 0x80000, RZ, 0xfc, !PT ;  /* 0x0008000025251812 */ /* 0x000fc800078efcff */
[----:B------:R-:W-:Y:S02]  /*10f520*/  LOP3.LUT R37, R37, 0xfffdffff, RZ, 0xc0, !PT ;  /* 0xfffdffff25257812 */ /* 0x000fe400078ec0ff */
[----:B------:R-:W-:Y:S01]  /*10f530*/  ISETP.LT.AND P1, PT, R49, UR58, !P0 ;  /* 0x0000003a31007c0c */ /* 0x000fe2000c721270 */
[----:B------:R-:W-:Y:S01]  /*10f540*/  ULDC UR58, c[0x0][0x22c] ;  /* 0x00008b00003a7ab9 */ /* 0x000fe20000000800 */
[----:B------:R-:W-:Y:S02]  /*10f550*/  @P2 LOP3.LUT R37, R37, 0x20000, RZ, 0xfc, !PT ;  /* 0x0002000025252812 */ /* 0x000fe400078efcff */
[----:B------:R-:W-:Y:S02]  /*10f560*/  ISETP.LT.AND P2, PT, R51, UR50, !P0 ;  /* 0x0000003233007c0c */ /* 0x000fe4000c741270 */
[----:B------:R-:W-:Y:S01]  /*10f570*/  ISETP.GE.AND P0, PT, R50, UR5, PT ;  /* 0x0000000532007c0c */ /* 0x000fe2000bf06270 */
[----:B------:R-:W-:Y:S01]  /*10f580*/  ULDC UR5, c[0x0][0x22c] ;  /* 0x00008b0000057ab9 */ /* 0x000fe20000000800 */
[----:B------:R-:W5:Y:S01]  /*10f590*/  LDL.LU R50, [R1+0x2e10] ;  /* 0x002e100001327983 */ /* 0x000f620000300800 */
[----:B------:R-:W-:-:S03]  /*10f5a0*/  LOP3.LUT R37, R37, 0xffff7fff, RZ, 0xc0, !PT ;  /* 0xffff7fff25257812 */ /* 0x000fc600078ec0ff */
[----:B------:R-:W5:Y:S04]  /*10f5b0*/  LDL.LU R15, [R1+0x1c4] ;  /* 0x0001c400010f7983 */ /* 0x000f680000300800 */
[----:B------:R-:W5:Y:S01]  /*10f5c0*/  LDL.LU R28, [R1+0x1c0] ;  /* 0x0001c000011c7983 */ /* 0x000f620000300800 */
[----:B------:R-:W-:Y:S01]  /*10f5d0*/  ULDC UR50, c[0x0][0x22c] ;  /* 0x00008b0000327ab9 */ /* 0x000fe20000000800 */
[----:B------:R-:W-:Y:S02]  /*10f5e0*/  @P1 LOP3.LUT R37, R37, 0x8000, RZ, 0xfc, !PT ;  /* 0x0000800025251812 */ /* 0x000fe400078efcff */
[----:B------:R-:W-:Y:S02]  /*10f5f0*/  ISETP.LT.AND P1, PT, R49, UR60, !P0 ;  /* 0x0000003c31007c0c */ /* 0x000fe4000c721270 */
[----:B------:R-:W-:-:S02]  /*10f600*/  LOP3.LUT R37, R37, 0xffffdfff, RZ, 0xc0, !PT ;  /* 0xffffdfff25257812 */ /* 0x000fc400078ec0ff */
[----:B------:R-:W-:Y:S01]  /*10f610*/  ISETP.LT.AND P0, PT, R51, UR53, !P0 ;  /* 0x0000003533007c0c */ /* 0x000fe2000c701270 */
[----:B------:R-:W-:Y:S01]  /*10f620*/  ULDC UR53, c[0x0][0x22c] ;  /* 0x00008b0000357ab9 */ /* 0x000fe20000000800 */
[----:B------:R-:W-:Y:S01]  /*10f630*/  ULDC UR60, c[0x0][0x22c] ;  /* 0x00008b00003c7ab9 */ /* 0x000fe20000000800 */
[----:B------:R-:W-:-:S04]  /*10f640*/  @P2 LOP3.LUT R37, R37, 0x2000, RZ, 0xfc, !PT ;  /* 0x0000200025252812 */ /* 0x000fc800078efcff */
[----:B------:R-:W-:-:S04]  /*10f650*/  LOP3.LUT R37, R37, 0xfffff7ff, RZ, 0xc0, !PT ;  /* 0xfffff7ff25257812 */ /* 0x000fc800078ec0ff */
[----:B------:R-:W-:-:S04]  /*10f660*/  @P1 LOP3.LUT R37, R37, 0x800, RZ, 0xfc, !PT ;  /* 0x0000080025251812 */ /* 0x000fc800078efcff */
[----:B------:R-:W-:-:S04]  /*10f670*/  LOP3.LUT R37, R37, 0xfffffdff, RZ, 0xc0, !PT ;  /* 0xfffffdff25257812 */ /* 0x000fc800078ec0ff */
[----:B------:R-:W-:-:S04]  /*10f680*/  @P0 LOP3.LUT R37, R37, 0x200, RZ, 0xfc, !PT ;  /* 0x0000020025250812 */ /* 0x000fc800078efcff */
[----:B------:R-:W-:Y:S02]  /*10f690*/  LOP3.LUT R37, R37, 0xffffff7f, RZ, 0xc0, !PT ;  /* 0xffffff7f25257812 */ /* 0x000fe400078ec0ff */
[----:B--2---:R-:W-:Y:S01]  /*10f6a0*/  ISETP.GE.AND P0, PT, R43, UR7, PT ;  /* 0x000000072b007c0c */ /* 0x004fe2000bf06270 */
[----:B------:R-:W-:-:S03]  /*10f6b0*/  ULDC UR7, c[0x0][0x22c] ;  /* 0x00008b0000077ab9 */ /* 0x000fc60000000800 */
[----:B------:R-:W-:Y:S02]  /*10f6c0*/  ISETP.LT.AND P1, PT, R49, UR61, !P0 ;  /* 0x0000003d31007c0c */ /* 0x000fe4000c721270 */
[----:B------:R-:W-:Y:S01]  /*10f6d0*/  ISETP.LT.AND P0, PT, R51, UR56, !P0 ;  /* 0x0000003833007c0c */ /* 0x000fe2000c701270 */
[----:B------:R-:W-:Y:S01]  /*10f6e0*/  ULDC UR61, c[0x0][0x228] ;  /* 0x00008a00003d7ab9 */ /* 0x000fe20000000800 */
[----:B------:R-:W-:-:S09]  /*10f6f0*/  ULDC UR56, c[0x0][0x22c] ;  /* 0x00008b0000387ab9 */ /* 0x000fd20000000800 */
        /* <DEDUP_REMOVED lines=9> */
[----:B---3--:R-:W-:Y:S01]  /*10f790*/  R2UR UR47, R47 ;  /* 0x000000002f2f72ca */ /* 0x008fe200000e0000 */
[----:B------:R-:W-:Y:S01]  /*10f7a0*/  ULDC UR59, c[0x0][0x22c] ;  /* 0x00008b00003b7ab9 */ /* 0x000fe20000000800 */
[----:B------:R-:W3:Y:S05]  /*10f7b0*/  LDL.LU R47, [R1+0x1b8] ;  /* 0x0001b800012f7983 */ /* 0x000eea0000300800 */
[----:B------:R-:W-:-:S04]  /*10f7c0*/  @P1 LOP3.LUT R37, R37, 0x20, RZ, 0xfc, !PT ;  /* 0x0000002025251812 */ /* 0x000fc800078efcff */
[----:B------:R-:W-:-:S04]  /*10f7d0*/  LOP3.LUT R37, R37, 0xfffffff7, RZ, 0xc0, !PT ;  /* 0xfffffff725257812 */ /* 0x000fc800078ec0ff */
[----:B------:R-:W-:Y:S02]  /*10f7e0*/  @P0 LOP3.LUT R37, R37, 0x8, RZ, 0xfc, !PT ;  /* 0x0000000825250812 */ /* 0x000fe400078efcff */
[----:B-----5:R-:W-:Y:S01]  /*10f7f0*/  ISETP.GE.AND P0, PT, R48, UR13, PT ;  /* 0x0000000d30007c0c */ /* 0x020fe2000bf06270 */
[----:B------:R-:W-:Y:S01]  /*10f800*/  ULDC UR13, c[0x0][0x22c] ;  /* 0x00008b00000d7ab9 */ /* 0x000fe20000000800 */
[----:B------:R-:W4:Y:S02]  /*10f810*/  LDL.LU R48, [R1+0x1b4] ;  /* 0x0001b40001307983 */ /* 0x000f240000300800 */
[----:B------:R-:W-:Y:S02]  /*10f820*/  ISETP.LT.AND P1, PT, R49, UR46, !P0 ;  /* 0x0000002e31007c0c */ /* 0x000fe4000c721270 */
[----:B------:R-:W5:Y:S04]  /*10f830*/  LDL.LU R49, [R1+0x1b0] ;  /* 0x0001b00001317983 */ /* 0x000f680000300800 */
[----:B------:R-:W5:Y:S04]  /*10f840*/  LDL.LU R52, [R1+0x1ac] ;  /* 0x0001ac0001347983 */ /* 0x000f680000300800 */
[----:B------:R-:W5:Y:S01]  /*10f850*/  LDL.LU R43, [R1+0x1a8] ;  /* 0x0001a800012b7983 */ /* 0x000f620000300800 */
[----:B------:R-:W-:-:S02]  /*10f860*/  ISETP.LT.AND P0, PT, R51, UR61, !P0 ;  /* 0x0000003d33007c0c */ /* 0x000fc4000c701270 */
[----:B------:R-:W-:Y:S01]  /*10f870*/  LOP3.LUT R37, R37, 0xfffffffb, RZ, 0xc0, !PT ;  /* 0xfffffffb25257812 */ /* 0x000fe200078ec0ff */
[----:B------:R-:W-:Y:S01]  /*10f880*/  ULDC UR61, c[0x0][0x22c] ;  /* 0x00008b00003d7ab9 */ /* 0x000fe20000000800 */
[----:B------:R-:W-:Y:S02]  /*10f890*/  R2UR UR46, R50 ;  /* 0x00000000322e72ca */ /* 0x000fe400000e0000 */
[----:B------:R-:W5:Y:S04]  /*10f8a0*/  LDL.LU R50, [R1+0x1a4] ;  /* 0x0001a40001327983 */ /* 0x000f680000300800 */
[----:B------:R-:W5:Y:S01]  /*10f8b0*/  LDL.LU R51, [R1+0x1a0] ;  /* 0x0001a00001337983 */ /* 0x000f620000300800 */
[----:B------:R-:W-:Y:S02]  /*10f8c0*/  @P1 LOP3.LUT R37, R37, 0x4, RZ, 0xfc, !PT ;  /* 0x0000000425251812 */ /* 0x000fe400078efcff */
[----:B------:R-:W-:Y:S01]  /*10f8d0*/  ISETP.GE.AND P1, PT, R15, UR27, PT ;  /* 0x0000001b0f007c0c */ /* 0x000fe2000bf26270 */
[----:B------:R-:W-:Y:S01]  /*10f8e0*/  ULDC UR27, c[0x0][0x22c] ;  /* 0x00008b00001b7ab9 */ /* 0x000fe20000000800 */
[----:B------:R-:W5:Y:S01]  /*10f8f0*/  LDL.LU R15, [R1+0x46ac] ;  /* 0x0046ac00010f7983 */ /* 0x000f620000300800 */
[----:B------:R-:W-:-:S04]  /*10f900*/  LOP3.LUT R37, R37, 0xfffffffd, RZ, 0xc0, !PT ;  /* 0xfffffffd25257812 */ /* 0x000fc800078ec0ff */
[----:B------:R-:W-:Y:S02]  /*10f910*/  @P0 LOP3.LUT R37, R37, 0x2, RZ, 0xfc, !PT ;  /* 0x0000000225250812 */ /* 0x000fe400078efcff */
[----:B------:R-:W-:Y:S01]  /*10f920*/  ISETP.GE.AND P0, PT, R28, UR29, PT ;  /* 0x0000001d1c007c0c */ /* 0x000fe2000bf06270 */
[----:B------:R-:W-:Y:S01]  /*10f930*/  ULDC UR29, c[0x0][0x22c] ;  /* 0x00008b00001d7ab9 */ /* 0x000fe20000000800 */
[----:B------:R-:W5:Y:S01]  /*10f940*/  LDL.LU R28, [R1+0x46a8] ;  /* 0x0046a800011c7983 */ /* 0x000f620000300800 */
[----:B------:R-:W-:-:S04]  /*10f950*/  LOP3.LUT R37, R37, 0xfffffffe, RZ, 0xc0, !PT ;  /* 0xfffffffe25257812 */ /* 0x000fc800078ec0ff */
[----:B------:R-:W-:-:S04]  /*10f960*/  @P1 LOP3.LUT R37, R37, 0x1, RZ, 0xfc, !PT ;  /* 0x0000000125251812 */ /* 0x000fc800078efcff */
[----:B------:R-:W-:Y:S02]  /*10f970*/  LOP3.LUT R37, R37, 0xffffffef, RZ, 0xc0, !PT ;  /* 0xffffffef25257812 */ /* 0x000fe400078ec0ff */
[----:B--2---:R-:W-:Y:S01]  /*10f980*/  ISETP.GE.AND P2, PT, R46, UR31, PT ;  /* 0x0000001f2e007c0c */ /* 0x004fe2000bf46270 */
[----:B------:R-:W-:Y:S01]  /*10f990*/  ULDC UR31, c[0x0][0x22c] ;  /* 0x00008b00001f7ab9 */ /* 0x000fe20000000800 */
[----:B------:R-:W2:Y:S01]  /*10f9a0*/  LDL.LU R46, [R1+0x19c] ;  /* 0x00019c00012e7983 */ /* 0x000ea20000300800 */
[----:B---3--:R-:W-:Y:S01]  /*10f9b0*/  ISETP.GE.AND P1, PT, R47, UR33, PT ;  /* 0x000000212f007c0c */ /* 0x008fe2000bf26270 */
[----:B------:R-:W-:Y:S02]  /*10f9c0*/  ULDC UR33, c[0x0][0x22c] ;  /* 0x00008b0000217ab9 */ /* 0x000fe40000000800 */
[----:B------:R-:W3:Y:S07]  /*10f9d0*/  LDL.LU R47, [R1+0x198] ;  /* 0x00019800012f7983 */ /* 0x000eee0000300800 */
[----:B------:R-:W-:-:S04]  /*10f9e0*/  @P2 LOP3.LUT R37, R37, 0x10, RZ, 0xfc, !PT ;  /* 0x0000001025252812 */ /* 0x000fc800078efcff */
[----:B------:R-:W-:Y:S02]  /*10f9f0*/  LOP3.LUT R37, R37, 0xfffffeff, RZ, 0xc0, !PT ;  /* 0xfffffeff25257812 */ /* 0x000fe400078ec0ff */
[----:B----4-:R-:W-:Y:S02]  /*10fa00*/  ISETP.GE.AND P3, PT, R48, UR35, PT ;  /* 0x0000002330007c0c */ /* 0x010fe4000bf66270 */
[----:B------:R-:W4:Y:S01]  /*10fa10*/  LDL.LU R48, [R1+0x194] ;  /* 0x0001940001307983 */ /* 0x000f220000300800 */
[----:B-----5:R-:W-:-:S03]  /*10fa20*/  ISETP.GE.AND P2, PT, R49, UR37, PT ;  /* 0x0000002531007c0c */ /* 0x020fc6000bf46270 */
[----:B------:R-:W5:Y:S01]  /*10fa30*/  LDL.LU R49, [R1+0x190] ;  /* 0x0001900001317983 */ /* 0x000f620000300800 */
[----:B------:R-:W-:-:S04]  /*10fa40*/  @P1 LOP3.LUT R37, R37, 0x100, RZ, 0xfc, !PT ;  /* 0x0000010025251812 */ /* 0x000fc800078efcff */
[----:B------:R-:W-:Y:S02]  /*10fa50*/  LOP3.LUT R37, R37, 0xfffffbff, RZ, 0xc0, !PT ;  /* 0xfffffbff25257812 */ /* 0x000fe400078ec0ff */
[----:B------:R-:W-:Y:S02]  /*10fa60*/  ISETP.GE.AND P1, PT, R52, UR39, PT ;  /* 0x0000002734007c0c */ /* 0x000fe4000bf26270 */
[----:B------:R-:W5:Y:S01]  /*10fa70*/  LDL.LU R52, [R1+0x18c] ;  /* 0x00018c0001347983 */ /* 0x000f620000300800 */
[----:B------:R-:W-:-:S04]  /*10fa80*/  @P3 LOP3.LUT R37, R37, 0x400, RZ, 0xfc, !PT ;  /* 0x0000040025253812 */ /* 0x000fc800078efcff */
[----:B------:R-:W-:-:S04]  /*10fa90*/  LOP3.LUT R37, R37, 0xffffefff, RZ, 0xc0, !PT ;  /* 0xffffefff25257812 */ /* 0x000fc800078ec0ff */
[----:B------:R-:W-:Y:S02]  /*10faa0*/  @P2 LOP3.LUT R37, R37, 0x1000, RZ, 0xfc, !PT ;  /* 0x0000100025252812 */ /* 0x000fe400078efcff */
[----:B------:R-:W-:Y:S02]  /*10fab0*/  ISETP.GE.AND P3, PT, R43, UR41, PT ;  /* 0x000000292b007c0c */ /* 0x000fe4000bf66270 */
[----:B------:R-:W-:Y:S01]  /*10fac0*/  ISETP.GE.AND P2, PT, R50, UR43, PT ;  /* 0x0000002b32007c0c */ /* 0x000fe2000bf46270 */
[----:B------:R-:W5:Y:S01]  /*10fad0*/  LDL.LU R43, [R1+0x188] ;  /* 0x00018800012b7983 */ /* 0x000f620000300800 */
[----:B------:R-:W-:-:S03]  /*10fae0*/  LOP3.LUT R37, R37, 0xffffbfff, RZ, 0xc0, !PT ;  /* 0xffffbfff25257812 */ /* 0x000fc600078ec0ff */
[----:B------:R-:W5:Y:S01]  /*10faf0*/  LDL.LU R50, [R1+0x184] ;  /* 0x0001840001327983 */ /* 0x000f620000300800 */
[----:B------:R-:W-:Y:S02]  /*10fb00*/  @P1 LOP3.LUT R37, R37, 0x4000, RZ, 0xfc, !PT ;  /* 0x0000400025251812 */ /* 0x000fe400078efcff */
[----:B------:R-:W-:Y:S02]  /*10fb10*/  ISETP.GE.AND P1, PT, R51, UR45, PT ;  /* 0x0000002d33007c0c */ /* 0x000fe4000bf26270 */
[----:B------:R-:W5:Y:S01]  /*10fb20*/  LDL.LU R51, [R1+0x180] ;  /* 0x0001800001337983 */ /* 0x000f620000300800 */
[----:B------:R-:W-:-:S04]  /*10fb30*/  LOP3.LUT R37, R37, 0xfffeffff, RZ, 0xc0, !PT ;  /* 0xfffeffff25257812 */ /* 0x000fc800078ec0ff */
[----:B------:R-:W-:-:S04]  /*10fb40*/  @P3 LOP3.LUT R37, R37, 0x10000, RZ, 0xfc, !PT ;  /* 0x0001000025253812 */ /* 0x000fc800078efcff */
[----:B------:R-:W-:-:S04]  /*10fb50*/  LOP3.LUT R37, R37, 0xfffbffff, RZ, 0xc0, !PT ;  /* 0xfffbffff25257812 */ /* 0x000fc800078ec0ff */
[----:B------:R-:W-:-:S04]  /*10fb60*/  @P2 LOP3.LUT R37, R37, 0x40000, RZ, 0xfc, !PT ;  /* 0x0004000025252812 */ /* 0x000fc800078efcff */
        /* <DEDUP_REMOVED lines=10> */
[----:B------:R-:W-:-:S04]  /*10fc10*/  LOP3.LUT R37, R37, 0xfdffffff, RZ, 0xc0, !PT ;  /* 0xfdffffff25257812 */ /* 0x000fc800078ec0ff */
[----:B------:R-:W-:Y:S02]  /*10fc20*/  @P3 LOP3.LUT R37, R37, 0x2000000, RZ, 0xfc, !PT ;  /* 0x0200000025253812 */ /* 0x000fe400078efcff */
[----:B----4-:R-:W-:Y:S02]  /*10fc30*/  ISETP.GE.AND P2, PT, R48, UR29, PT ;  /* 0x0000001d30007c0c */ /* 0x010fe4000bf46270 */
[----:B------:R-:W-:Y:S01]  /*10fc40*/  LOP3.LUT R37, R37, 0xefffffff, RZ, 0xc0, !PT ;  /* 0xefffffff25257812 */ /* 0x000fe200078ec0ff */
[----:B------:R-:W4:Y:S01]  /*10fc50*/  LDL.LU R48, [R1+0x174] ;  /* 0x0001740001307983 */ /* 0x000f220000300800 */
[----:B------:R-:W-:Y:S01]  /*10fc60*/  ULDC UR29, c[0x0][0x22c] ;  /* 0x00008b00001d7ab9 */ /* 0x000fe20000000800 */
[----:B-----5:R-:W-:Y:S01]  /*10fc70*/  ISETP.GE.AND P1, PT, R49, UR27, PT ;  /* 0x0000001b31007c0c */ /* 0x020fe2000bf26270 */
[----:B------:R-:W-:Y:S01]  /*10fc80*/  ULDC UR27, c[0x0][0x22c] ;  /* 0x00008b00001b7ab9 */ /* 0x000fe20000000800 */
[----:B------:R-:W5:Y:S06]  /*10fc90*/  LDL.LU R49, [R1+0x170] ;  /* 0x0001700001317983 */ /* 0x000f6c0000300800 */
[----:B------:R-:W-:-:S04]  /*10fca0*/  @P2 LOP3.LUT R37, R37, 0x10000000, RZ, 0xfc, !PT ;  /* 0x1000000025252812 */ /* 0x000fc800078efcff */
[----:B------:R-:W-:-:S04]  /*10fcb0*/  LOP3.LUT R37, R37, 0xbfffffff, RZ, 0xc0, !PT ;  /* 0xbfffffff25257812 */ /* 0x000fc800078ec0ff */
[----:B------:R-:W-:Y:S02]  /*10fcc0*/  @P1 LOP3.LUT R37, R37, 0x40000000, RZ, 0xfc, !PT ;  /* 0x4000000025251812 */ /* 0x000fe400078efcff */
[----:B------:R-:W-:Y:S01]  /*10fcd0*/  ISETP.GE.AND P1, PT, R52, UR33, PT ;  /* 0x0000002134007c0c */ /* 0x000fe2000bf26270 */
[----:B------:R-:W-:Y:S01]  /*10fce0*/  ULDC UR33, c[0x0][0x22c] ;  /* 0x00008b0000217ab9 */ /* 0x000fe20000000800 */
[----:B------:R-:W5:Y:S01]  /*10fcf0*/  LDL.LU R52, [R1+0x16c] ;  /* 0x00016c0001347983 */ /* 0x000f620000300800 */
[----:B------:R-:W-:Y:S02]  /*10fd00*/  ISETP.GE.AND P3, PT, R43, UR31, PT ;  /* 0x0000001f2b007c0c */ /* 0x000fe4000bf66270 */
[----:B------:R-:W-:Y:S01]  /*10fd10*/  ISETP.GE.AND P2, PT, R50, UR29, PT ;  /* 0x0000001d32007c0c */ /* 0x000fe2000bf46270 */
[----:B------:R-:W5:Y:S04]  /*10fd20*/  LDL.LU R43, [R1+0x168] ;  /* 0x00016800012b7983 */ /* 0x000f680000300800 */
[----:B------:R-:W5:Y:S01]  /*10fd30*/  LDL.LU R50, [R1+0x164] ;  /* 0x0001640001327983 */ /* 0x000f620000300800 */
[----:B------:R-:W-:Y:S01]  /*10fd40*/  ULDC UR31, c[0x0][0x22c] ;  /* 0x00008b00001f7ab9 */ /* 0x000fe20000000800 */
[----:B------:R-:W-:Y:S01]  /*10fd50*/  ULDC UR29, c[0x0][0x22c] ;  /* 0x00008b00001d7ab9 */ /* 0x000fe20000000800 */
[----:B------:R-:W-:-:S02]  /*10fd60*/  @P1 LOP3.LUT R36, R36, 0x1, RZ, 0xfc, !PT ;  /* 0x0000000124241812 */ /* 0x000fc400078efcff */
[----:B------:R-:W-:Y:S01]  /*10fd70*/  ISETP.GE.AND P1, PT, R51, UR27, PT ;  /* 0x0000001b33007c0c */ /* 0x000fe2000bf26270 */
[----:B------:R-:W-:Y:S01]  /*10fd80*/  ULDC UR27, c[0x0][0x22c] ;  /* 0x00008b00001b7ab9 */ /* 0x000fe20000000800 */
        /* <DEDUP_REMOVED lines=30> */
[----:B------:R-:W-:Y:S02]  /*10ff70*/  LOP3.LUT R36, R36, 0xfffbffff, RZ, 0xc0, !PT ;  /* 0xfffbffff24247812 */ /* 0x000fe400078ec0ff */
[----:B------:R-:W-:Y:S02]  /*10ff80*/  ISETP.GE.AND P2, PT, R50, UR29, PT ;  /* 0x0000001d32007c0c */ /* 0x000fe4000bf46270 */
[----:B------:R-:W-:Y:S01]  /*10ff90*/  ISETP.GE.AND P3, PT, R43, UR31, PT ;  /* 0x0000001f2b007c0c */ /* 0x000fe2000bf66270 */
[----:B------:R-:W5:Y:S01]  /*10ffa0*/  LDL.LU R50, [R1+0x144] ;  /* 0x0001440001327983 */ /* 0x000f620000300800 */
[----:B------:R-:W-:Y:S01]  /*10ffb0*/  ULDC UR31, c[0x0][0x22c] ;  /* 0x00008b00001f7ab9 */ /* 0x000fe20000000800 */
[----:B------:R-:W-:-:S03]  /*10ffc0*/  ULDC UR29, c[0x0][0x22c] ;  /* 0x00008b00001d7ab9 */ /* 0x000fc60000000800 */
[----:B------:R-:W-:Y:S02]  /*10ffd0*/  @P1 LOP3.LUT R36, R36, 0x40000, RZ, 0xfc, !PT ;  /* 0x0004000024241812 */ /* 0x000fe400078efcff */
[----:B------:R-:W-:Y:S01]  /*10ffe0*/  ISETP.GE.AND P1, PT, R51, UR27, PT ;  /* 0x0000001b33007c0c */ /* 0x000fe2000bf26270 */
[----:B------:R-:W-:Y:S01]  /*10fff0*/  ULDC UR27, c[0x0][0x22c] ;  /* 0x00008b00001b7ab9 */ /* 0x000fe20000000800 */
[----:B------:R-:W5:Y:S01]  /*110000*/  LDL.LU R51, [R1+0x140] ;  /* 0x0001400001337983 */ /* 0x000f620000300800 */
[----:B------:R-:W-:-:S03]  /*110010*/  LOP3.LUT R36, R36, 0xffefffff, RZ, 0xc0, !PT ;  /* 0xffefffff24247812 */ /* 0x000fc600078ec0ff */
[----:B------:R-:W5:Y:S01]  /*110020*/  LDL.LU R43, [R1+0x13c] ;  /* 0x00013c00012b7983 */ /* 0x000f620000300800 */
        /* <DEDUP_REMOVED lines=12> */
[----:B------:R-:W-:-:S02]  /*1100f0*/  @P1 LOP3.LUT R36, R36, 0x4000000, RZ, 0xfc, !PT ;  /* 0x0400000024241812 */ /* 0x000fc400078efcff */
[----:B----4-:R-:W-:Y:S02]  /*110100*/  ISETP.GE.AND P2, PT, R48, UR29, PT ;  /* 0x0000001d30007c0c */ /* 0x010fe4000bf46270 */
[----:B------:R-:W-:Y:S01]  /*110110*/  LOP3.LUT R36, R36, 0xefffffff, RZ, 0xc0, !PT ;  /* 0xefffffff24247812 */ /* 0x000fe200078ec0ff */
[----:B------:R-:W4:Y:S01]  /*110120*/  LDL.LU R48, [R1+0x130] ;  /* 0x0001300001307983 */ /* 0x000f220000300800 */
[----:B------:R-:W-:Y:S01]  /*110130*/  ULDC UR29, c[0x0][0x22c] ;  /* 0x00008b00001d7ab9 */ /* 0x000fe20000000800 */
[----:B-----5:R-:W-:Y:S02]  /*110140*/  ISETP.GE.AND P1, PT, R49, UR27, PT ;  /* 0x0000001b31007c0c */ /* 0x020fe4000bf26270 */
[----:B------:R-:W-:Y:S01]  /*110150*/  @P3 LOP3.LUT R36, R36, 0x10000000, RZ, 0xfc, !PT ;  /* 0x1000000024243812 */ /* 0x000fe200078efcff */
[----:B------:R-:W5:Y:S01]  /*110160*/  LDL.LU R49, [R1+0x12c] ;  /* 0x00012c0001317983 */ /* 0x000f620000300800 */
[----:B------:R-:W-:Y:S02]  /*110170*/  ULDC UR27, c[0x0][0x22c] ;  /* 0x00008b00001b7ab9 */ /* 0x000fe40000000800 */
[----:B------:R-:W-:-:S04]  /*110180*/  LOP3.LUT R36, R36, 0xbfffffff, RZ, 0xc0, !PT ;  /* 0xbfffffff24247812 */ /* 0x000fc800078ec0ff */
[----:B------:R-:W-:-:S03]  /*110190*/  @P2 LOP3.LUT R36, R36, 0x40000000, RZ, 0xfc, !PT ;  /* 0x4000000024242812 */ /* 0x000fc600078efcff */
[----:B------:R-:W-:Y:S02]  /*1101a0*/  @P1 LOP3.LUT R7, R7, 0x2, RZ, 0xfc, !PT ;  /* 0x0000000207071812 */ /* 0x000fe400078efcff */
[----:B------:R-:W-:Y:S02]  /*1101b0*/  ISETP.GE.AND P1, PT, R52, UR33, PT ;  /* 0x0000002134007c0c */ /* 0x000fe4000bf26270 */
[----:B------:R-:W-:Y:S01]  /*1101c0*/  ISETP.GE.AND P3, PT, R50, UR31, PT ;  /* 0x0000001f32007c0c */ /* 0x000fe2000bf66270 */
[----:B------:R-:W5:Y:S04]  /*1101d0*/  LDL.LU R52, [R1+0x46a4] ;  /* 0x0046a40001347983 */ /* 0x000f680000300800 */
[----:B------:R-:W5:Y:S01]  /*1101e0*/  LDL.LU R50, [R1+0x11c] ;  /* 0x00011c0001327983 */ /* 0x000f620000300800 */
[----:B------:R-:W-:-:S02]  /*1101f0*/  ISETP.GE.AND P2, PT, R51, UR29, PT ;  /* 0x0000001d33007c0c */ /* 0x000fc4000bf46270 */
[----:B------:R-:W-:Y:S01]  /*110200*/  LOP3.LUT R7, R7, 0xffffffef, RZ, 0xc0, !PT ;  /* 0xffffffef07077812 */ /* 0x000fe200078ec0ff */
[----:B------:R-:W5:Y:S01]  /*110210*/  LDL.LU R51, [R1+0x118] ;  /* 0x0001180001337983 */ /* 0x000f620000300800 */
[----:B------:R-:W-:Y:S01]  /*110220*/  ULDC UR33, c[0x0][0x22c] ;  /* 0x00008b0000217ab9 */ /* 0x000fe20000000800 */
[----:B------:R-:W-:Y:S01]  /*110230*/  ULDC UR31, c[0x0][0x22c] ;  /* 0x00008b00001f7ab9 */ /* 0x000fe20000000800 */
[----:B------:R-:W-:Y:S01]  /*110240*/  @P1 LOP3.LUT R7, R7, 0x10, RZ, 0xfc, !PT ;  /* 0x0000001007071812 */ /* 0x000fe200078efcff */
[----:B------:R-:W-:-:S03]  /*110250*/  ULDC UR29, c[0x0][0x22c] ;  /* 0x00008b00001d7ab9 */ /* 0x000fc60000000800 */
[----:B------:R-:W-:Y:S02]  /*110260*/  LOP3.LUT R7, R7, 0xffffffdf, RZ, 0xc0, !PT ;  /* 0xffffffdf07077812 */ /* 0x000fe400078ec0ff */
[----:B------:R-:W-:Y:S01]  /*110270*/  ISETP.GE.AND P1, PT, R43, UR27, PT ;  /* 0x0000001b2b007c0c */ /* 0x000fe2000bf26270 */
[----:B------:R-:W-:Y:S01]  /*110280*/  ULDC UR27, c[0x0][0x22c] ;  /* 0x00008b00001b7ab9 */ /* 0x000fe20000000800 */
        /* <DEDUP_REMOVED lines=26> */
[----:B------:R-:W-:Y:S02]  /*110430*/  ISETP.GE.AND P1, PT, R50, UR33, PT ;  /* 0x0000002132007c0c */ /* 0x000fe4000bf26270 */
[----:B------:R-:W-:Y:S01]  /*110440*/  ISETP.GE.AND P3, PT, R51, UR31, PT ;  /* 0x0000001f33007c0c */ /* 0x000fe2000bf66270 */
[----:B------:R-:W2:Y:S04]  /*110450*/  LDL.LU R50, [R1+0x468c] ;  /* 0x00468c0001327983 */ /* 0x000ea80000300800 */
[----:B------:R-:W3:Y:S01]  /*110460*/  LDL.LU R51, [R1+0x4688] ;  /* 0x0046880001337983 */ /* 0x000ee20000300800 */
[----:B------:R-:W-:Y:S01]  /*110470*/  LOP3.LUT R7, R7, 0xffefffff, RZ, 0xc0, !PT ;  /* 0xffefffff07077812 */ /* 0x000fe200078ec0ff */
[----:B------:R-:W-:Y:S01]  /*110480*/  ULDC UR31, c[0x0][0x22c] ;  /* 0x00008b00001f7ab9 */ /* 0x000fe20000000800 */
[----:B------:R-:W-:-:S03]  /*110490*/  ULDC UR33, c[0x0][0x22c] ;  /* 0x00008b0000217ab9 */ /* 0x000fc60000000800 */
[----:B------:R-:W-:-:S04]  /*1104a0*/  @P1 LOP3.LUT R7, R7, 0x100000, RZ, 0xfc, !PT ;  /* 0x0010000007071812 */ /* 0x000fc800078efcff */
[----:B------:R-:W-:-:S04]  /*1104b0*/  LOP3.LUT R7, R7, 0xff7fffff, RZ, 0xc0, !PT ;  /* 0xff7fffff07077812 */ /* 0x000fc800078ec0ff */
[----:B------:R-:W-:-:S04]  /*1104c0*/  @P3 LOP3.LUT R7, R7, 0x800000, RZ, 0xfc, !PT ;  /* 0x0080000007073812 */ /* 0x000fc800078efcff */
[----:B------:R-:W-:Y:S02]  /*1104d0*/  LOP3.LUT R7, R7, 0xfbffffff, RZ, 0xc0, !PT ;  /* 0xfbffffff07077812 */ /* 0x000fe400078ec0ff */
[----:B----4-:R-:W-:Y:S02]  /*1104e0*/  ISETP.GE.AND P3, PT, R48, UR31, PT ;  /* 0x0000001f30007c0c */ /* 0x010fe4000bf66270 */
[----:B---3--:R-:W-:Y:S02]  /*1104f0*/  ISETP.GE.AND P2, PT, R51, UR29, PT ;  /* 0x0000001d33007c0c */ /* 0x008fe4000bf46270 */
[----:B--2---:R-:W-:Y:S01]  /*110500*/  ISETP.GE.AND P1, PT, R50, UR27, PT ;  /* 0x0000001b32007c0c */ /* 0x004fe2000bf26270 */
[----:B------:R-:W-:-:S08]  /*110510*/  ULDC UR29, c[0x0][0x22c] ;  /* 0x00008b00001d7ab9 */ /* 0x000fd00000000800 */
[----:B------:R-:W-:Y:S01]  /*110520*/  @P3 LOP3.LUT R6, R6, 0x1, RZ, 0xfc, !PT ;  /* 0x0000000106063812 */ /* 0x000fe200078efcff */
[----:B------:R-:W-:Y:S01]  /*110530*/  ULDC UR27, c[0x0][0x22c] ;  /* 0x00008b00001b7ab9 */ /* 0x000fe20000000800 */
[----:B------:R-:W2:Y:S01]  /*110540*/  LDL.LU R51, [R1+0x4684] ;  /* 0x0046840001337983 */ /* 0x000ea20000300800 */
[----:B------:R-:W-:Y:S02]  /*110550*/  @P2 LOP3.LUT R7, R7, 0x4000000, RZ, 0xfc, !PT ;  /* 0x0400000007072812 */ /* 0x000fe400078efcff */
[----:B-----5:R-:W-:Y:S02]  /*110560*/  ISETP.GE.AND P2, PT, R49, UR33, PT ;  /* 0x0000002131007c0c */ /* 0x020fe4000bf46270 */
[----:B------:R-:W-:Y:S02]  /*110570*/  LOP3.LUT R6, R6, 0xfffffffb, RZ, 0xc0, !PT ;  /* 0xfffffffb06067812 */ /* 0x000fe400078ec0ff */
[----:B------:R-:W-:Y:S02]  /*110580*/  ISETP.GE.AND P3, PT, R43, UR6, PT ;  /* 0x000000062b007c0c */ /* 0x000fe4000bf66270 */
[----:B------:R-:W-:Y:S01]  /*110590*/  LOP3.LUT R7, R7, 0xf7ffffff, RZ, 0xc0, !PT ;  /* 0xf7ffffff07077812 */ /* 0x000fe200078ec0ff */
[----:B------:R-:W3:Y:S04]  /*1105a0*/  LDL.LU R50, [R1+0x4680] ;  /* 0x0046800001327983 */ /* 0x000ee80000300800 */
[----:B------:R-:W4:Y:S04]  /*1105b0*/  LDL.LU R49, [R1+0x467c] ;  /* 0x00467c0001317983 */ /* 0x000f280000300800 */
[----:B------:R-:W5:Y:S01]  /*1105c0*/  LDL.LU R48, [R1+0x4678] ;  /* 0x0046780001307983 */ /* 0x000f620000300800 */
[----:B------:R-:W-:-:S02]  /*1105d0*/  @P1 LOP3.LUT R7, R7, 0x8000000, RZ, 0xfc, !PT ;  /* 0x0800000007071812 */ /* 0x000fc400078efcff */
[----:B------:R-:W-:Y:S02]  /*1105e0*/  ISETP.GE.AND P1, PT, R47, UR29, PT ;  /* 0x0000001d2f007c0c */ /* 0x000fe4000bf26270 */
[----:B------:R-:W5:Y:S01]  /*1105f0*/  LDL.LU R47, [R1+0x4674] ;  /* 0x00467400012f7983 */ /* 0x000f620000300800 */
[----:B------:R-:W-:-:S04]  /*110600*/  LOP3.LUT R7, R7, 0xbfffffff, RZ, 0xc0, !PT ;  /* 0xbfffffff07077812 */ /* 0x000fc800078ec0ff */
[----:B------:R-:W-:Y:S02]  /*110610*/  @P2 LOP3.LUT R7, R7, 0x40000000, RZ, 0xfc, !PT ;  /* 0x4000000007072812 */ /* 0x000fe400078efcff */
[----:B------:R-:W-:Y:S02]  /*110620*/  ISETP.GE.AND P2, PT, R46, UR27, PT ;  /* 0x0000001b2e007c0c */ /* 0x000fe4000bf46270 */
[----:B------:R-:W5:Y:S04]  /*110630*/  LDL.LU R46, [R1+0x4670] ;  /* 0x00467000012e7983 */ /* 0x000f680000300800 */
[----:B------:R-:W5:Y:S01]  /*110640*/  LDL.LU R43, [R1+0x466c] ;  /* 0x00466c00012b7983 */ /* 0x000f620000300800 */
[----:B------:R-:W-:-:S04]  /*110650*/  @P1 LOP3.LUT R6, R6, 0x4, RZ, 0xfc, !PT ;  /* 0x0000000406061812 */ /* 0x000fc800078efcff */
[----:B------:R-:W-:Y:S02]  /*110660*/  LOP3.LUT R6, R6, 0xffffffef, RZ, 0xc0, !PT ;  /* 0xffffffef06067812 */ /* 0x000fe400078ec0ff */
[----:B------:R-:W-:Y:S02]  /*110670*/  ISETP.GE.AND P1, PT, R28, UR5, PT ;  /* 0x000000051c007c0c */ /* 0x000fe4000bf26270 */
        /* <DEDUP_REMOVED lines=32> */
[----:B------:R-:W2:Y:S01]  /*110880*/  LDL.LU R19, [R1+0x4648] ;  /* 0x0046480001137983 */ /* 0x000ea20000300800 */
[----:B------:R-:W-:-:S04]  /*110890*/  @P1 LOP3.LUT R6, R6, 0x400000, RZ, 0xfc, !PT ;  /* 0x0040000006061812 */ /* 0x000fc800078efcff */
[----:B------:R-:W-:Y:S02]  /*1108a0*/  LOP3.LUT R6, R6, 0xfeffffff, RZ, 0xc0, !PT ;  /* 0xfeffffff06067812 */ /* 0x000fe400078ec0ff */
[----:B------:R-:W-:Y:S02]  /*1108b0*/  ISETP.GE.AND P1, PT, R18, UR14, PT ;  /* 0x0000000e12007c0c */ /* 0x000fe4000bf26270 */
[----:B------:R-:W2:Y:S01]  /*1108c0*/  LDL.LU R18, [R1+0x4644] ;  /* 0x0046440001127983 */ /* 0x000ea20000300800 */
[----:B------:R-:W-:-:S04]  /*1108d0*/  @P2 LOP3.LUT R6, R6, 0x1000000, RZ, 0xfc, !PT ;  /* 0x0100000006062812 */ /* 0x000fc800078efcff */
[----:B------:R-:W-:Y:S02]  /*1108e0*/  LOP3.LUT R6, R6, 0xfbffffff, RZ, 0xc0, !PT ;  /* 0xfbffffff06067812 */ /* 0x000fe400078ec0ff */
[----:B------:R-:W-:Y:S02]  /*1108f0*/  ISETP.GE.AND P2, PT, R17, UR15, PT ;  /* 0x0000000f11007c0c */ /* 0x000fe4000bf46270 */
[----:B------:R-:W3:Y:S01]  /*110900*/  LDL.LU R17, [R1+0x4640] ;  /* 0x0046400001117983 */ /* 0x000ee20000300800 */
[----:B------:R-:W-:Y:S02]  /*110910*/  @P3 LOP3.LUT R6, R6, 0x4000000, RZ, 0xfc, !PT ;  /* 0x0400000006063812 */ /* 0x000fe400078efcff */
[----:B------:R-:W-:Y:S02]  /*110920*/  ISETP.GE.AND P3, PT, R16, UR16, PT ;  /* 0x0000001010007c0c */ /* 0x000fe4000bf66270 */
[----:B------:R-:W3:Y:S01]  /*110930*/  LDL.LU R16, [R1+0x463c] ;  /* 0x00463c0001107983 */ /* 0x000ee20000300800 */
[----:B------:R-:W-:-:S04]  /*110940*/  LOP3.LUT R6, R6, 0xefffffff, RZ, 0xc0, !PT ;  /* 0xefffffff06067812 */ /* 0x000fc800078ec0ff */
[----:B------:R-:W-:Y:S02]  /*110950*/  @P1 LOP3.LUT R6, R6, 0x10000000, RZ, 0xfc, !PT ;  /* 0x1000000006061812 */ /* 0x000fe400078efcff */
[----:B------:R-:W-:Y:S02]  /*110960*/  ISETP.GE.AND P1, PT, R23, UR17, PT ;  /* 0x0000001117007c0c */ /* 0x000fe4000bf26270 */
[----:B------:R-:W4:Y:S01]  /*110970*/  LDL.LU R23, [R1+0x4638] ;  /* 0x0046380001177983 */ /* 0x000f220000300800 */
[----:B------:R-:W-:Y:S02]  /*110980*/  LOP3.LUT R6, R6, 0xbfffffff, RZ, 0xc0, !PT ;  /* 0xbfffffff06067812 */ /* 0x000fe400078ec0ff */
[----:B------:R-:W-:Y:S02]  /*110990*/  @P3 LOP3.LUT R5, R5, 0x1, RZ, 0xfc, !PT ;  /* 0x0000000105053812 */ /* 0x000fe400078efcff */
[----:B------:R-:W-:Y:S02]  /*1109a0*/  @P2 LOP3.LUT R6, R6, 0x40000000, RZ, 0xfc, !PT ;  /* 0x4000000006062812 */ /* 0x000fe400078efcff */
[----:B------:R-:W-:-:S02]  /*1109b0*/  ISETP.GE.AND P2, PT, R22, UR18, PT ;  /* 0x0000001216007c0c */ /* 0x000fc4000bf46270 */
[----:B------:R-:W-:Y:S02]  /*1109c0*/  LOP3.LUT R5, R5, 0xfffffff7, RZ, 0xc0, !PT ;  /* 0xfffffff705057812 */ /* 0x000fe400078ec0ff */
[----:B------:R-:W-:Y:S01]  /*1109d0*/  ISETP.GE.AND P3, PT, R21, UR19, PT ;  /* 0x0000001315007c0c */ /* 0x000fe2000bf66270 */
[----:B------:R-:W4:Y:S04]  /*1109e0*/  LDL.LU R22, [R1+0x4634] ;  /* 0x0046340001167983 */ /* 0x000f280000300800 */
        /* <DEDUP_REMOVED lines=41> */
[----:B------:R-:W-:Y:S02]  /*110c80*/  @P2 LOP3.LUT R5, R5, 0x2000000, RZ, 0xfc, !PT ;  /* 0x0200000005052812 */ /* 0x000fe400078efcff */
[----:B------:R-:W-:Y:S02]  /*110c90*/  ISETP.GE.AND P2, PT, R2, UR34, PT ;  /* 0x0000002202007c0c */ /* 0x000fe4000bf46270 */
[----:B------:R-:W5:Y:S01]  /*110ca0*/  LDL.LU R2, [R1+0x4604] ;  /* 0x0046040001027983 */ /* 0x000f620000300800 */
[----:B------:R-:W-:-:S04]  /*110cb0*/  LOP3.LUT R5, R5, 0xefffffff, RZ, 0xc0, !PT ;  /* 0xefffffff05057812 */ /* 0x000fc800078ec0ff */
[----:B------:R-:W-:Y:S02]  /*110cc0*/  @P3 LOP3.LUT R5, R5, 0x10000000, RZ, 0xfc, !PT ;  /* 0x1000000005053812 */ /* 0x000fe400078efcff */
[----:B------:R-:W-:Y:S02]  /*110cd0*/  ISETP.GE.AND P3, PT, R39, UR36, PT ;  /* 0x0000002427007c0c */ /* 0x000fe4000bf66270 */
[----:B------:R-:W5:Y:S01]  /*110ce0*/  LDL.LU R39, [R1+0x4600] ;  /* 0x0046000001277983 */ /* 0x000f620000300800 */
[----:B------:R-:W-:Y:S02]  /*110cf0*/  LOP3.LUT R5, R5, 0xdfffffff, RZ, 0xc0, !PT ;  /* 0xdfffffff05057812 */ /* 0x000fe400078ec0ff */
[----:B------:R-:W-:Y:S02]  /*110d00*/  @P2 LOP3.LUT R4, R4, 0x1, RZ, 0xfc, !PT ;  /* 0x0000000104042812 */ /* 0x000fe400078efcff */
[----:B------:R-:W-:Y:S02]  /*110d10*/  @P1 LOP3.LUT R5, R5, 0x20000000, RZ, 0xfc, !PT ;  /* 0x2000000005051812 */ /* 0x000fe400078efcff */
[----:B------:R-:W-:-:S02]  /*110d20*/  ISETP.GE.AND P1, PT, R38, UR38, PT ;  /* 0x0000002626007c0c */ /* 0x000fc4000bf26270 */
[----:B------:R-:W-:Y:S02]  /*110d30*/  LOP3.LUT R4, R4, 0xfffffffb, RZ, 0xc0, !PT ;  /* 0xfffffffb04047812 */ /* 0x000fe400078ec0ff */
[----:B------:R-:W-:Y:S01]  /*110d40*/  ISETP.GE.AND P2, PT, R45, UR40, PT ;  /* 0x000000282d007c0c */ /* 0x000fe2000bf46270 */
        /* <DEDUP_REMOVED lines=23> */
[----:B------:R-:W2:Y:S01]  /*110ec0*/  LDL.LU R0, [R1+0x45e4] ;  /* 0x0045e40001007983 */ /* 0x000ea20000300800 */
[----:B------:R-:W-:-:S03]  /*110ed0*/  LOP3.LUT R4, R4, 0xffff7fff, RZ, 0xc0, !PT ;  /* 0xffff7fff04047812 */ /* 0x000fc600078ec0ff */
[----:B------:R-:W5:Y:S01]  /*110ee0*/  LDL.LU R60, [R1+0x45e0] ;  /* 0x0045e000013c7983 */ /* 0x000f620000300800 */
[----:B------:R-:W-:Y:S02]  /*110ef0*/  @P3 LOP3.LUT R4, R4, 0x8000, RZ, 0xfc, !PT ;  /* 0x0000800004043812 */ /* 0x000fe400078efcff */
[----:B------:R-:W-:Y:S02]  /*110f00*/  ISETP.GE.AND P3, PT, R61, UR52, PT ;  /* 0x000000343d007c0c */ /* 0x000fe4000bf66270 */
[----:B------:R-:W5:Y:S01]  /*110f10*/  LDL.LU R61, [R1+0x45dc] ;  /* 0x0045dc00013d7983 */ /* 0x000f620000300800 */
[----:B------:R-:W-:-:S04]  /*110f20*/  LOP3.LUT R4, R4, 0xfffbffff, RZ, 0xc0, !PT ;  /* 0xfffbffff04047812 */ /* 0x000fc800078ec0ff */
[----:B------:R-:W-:-:S04]  /*110f30*/  @P1 LOP3.LUT R4, R4, 0x40000, RZ, 0xfc, !PT ;  /* 0x0004000004041812 */ /* 0x000fc800078efcff */
[----:B------:R-:W-:Y:S02]  /*110f40*/  LOP3.LUT R4, R4, 0xfff7ffff, RZ, 0xc0, !PT ;  /* 0xfff7ffff04047812 */ /* 0x000fe400078ec0ff */
[----:B------:R-:W-:Y:S02]  /*110f50*/  ISETP.GE.AND P1, PT, R59, UR53, PT ;  /* 0x000000353b007c0c */ /* 0x000fe4000bf26270 */
[----:B------:R-:W-:-:S04]  /*110f60*/  @P2 LOP3.LUT R4, R4, 0x80000, RZ, 0xfc, !PT ;  /* 0x0008000004042812 */ /* 0x000fc800078efcff */
[----:B------:R-:W-:Y:S02]  /*110f70*/  LOP3.LUT R4, R4, 0xffbfffff, RZ, 0xc0, !PT ;  /* 0xffbfffff04047812 */ /* 0x000fe400078ec0ff */
[----:B------:R-:W-:Y:S02]  /*110f80*/  ISETP.GE.AND P2, PT, R55, UR54, PT ;  /* 0x0000003637007c0c */ /* 0x000fe4000bf46270 */
[----:B------:R-:W-:-:S04]  /*110f90*/  @P3 LOP3.LUT R4, R4, 0x400000, RZ, 0xfc, !PT ;  /* 0x0040000004043812 */ /* 0x000fc800078efcff */
[----:B------:R-:W-:Y:S02]  /*110fa0*/  LOP3.LUT R4, R4, 0xfeffffff, RZ, 0xc0, !PT ;  /* 0xfeffffff04047812 */ /* 0x000fe400078ec0ff */
[----:B------:R-:W-:Y:S02]  /*110fb0*/  ISETP.GE.AND P3, PT, R31, UR55, PT ;  /* 0x000000371f007c0c */ /* 0x000fe4000bf66270 */
[----:B------:R-:W-:-:S04]  /*110fc0*/  @P1 LOP3.LUT R4, R4, 0x1000000, RZ, 0xfc, !PT ;  /* 0x0100000004041812 */ /* 0x000fc800078efcff */
[----:B------:R-:W-:-:S04]  /*110fd0*/  LOP3.LUT R4, R4, 0xfbffffff, RZ, 0xc0, !PT ;  /* 0xfbffffff04047812 */ /* 0x000fc800078ec0ff */
[----:B------:R-:W-:-:S04]  /*110fe0*/  @P2 LOP3.LUT R4, R4, 0x4000000, RZ, 0xfc, !PT ;  /* 0x0400000004042812 */ /* 0x000fc800078efcff */
[----:B------:R-:W-:Y:S02]  /*110ff0*/  LOP3.LUT R4, R4, 0xefffffff, RZ, 0xc0, !PT ;  /* 0xefffffff04047812 */ /* 0x000fe400078ec0ff */
[----:B------:R-:W-:Y:S02]  /*111000*/  ISETP.GE.AND P1, PT, R30, UR56, PT ;  /* 0x000000381e007c0c */ /* 0x000fe4000bf26270 */
[----:B------:R-:W-:Y:S02]  /*111010*/  ISETP.GE.AND P2, PT, R29, UR57, PT ;  /* 0x000000391d007c0c */ /* 0x000fe4000bf46270 */
[----:B------:R-:W-:Y:S02]  /*111020*/  ISETP.GE.AND P4, PT, R10, UR59, PT ;  /* 0x0000003b0a007c0c */ /* 0x000fe4000bf86270 */
[----:B------:R-:W-:Y:S02]  /*111030*/  @P3 LOP3.LUT R4, R4, 0x10000000, RZ, 0xfc, !PT ;  /* 0x1000000004043812 */ /* 0x000fe400078efcff */
[----:B------:R-:W-:-:S02]  /*111040*/  ISETP.GE.AND P3, PT, R11, UR58, PT ;  /* 0x0000003a0b007c0c */ /* 0x000fc4000bf66270 */
[----:B------:R-:W-:Y:S02]  /*111050*/  ISETP.GE.AND P5, PT, R9, UR60, PT ;  /* 0x0000003c09007c0c */ /* 0x000fe4000bfa6270 */
[----:B------:R-:W-:Y:S01]  /*111060*/  ISETP.GE.AND P6, PT, R8, UR61, PT ;  /* 0x0000003d08007c0c */ /* 0x000fe2000bfc6270 */
[----:B------:R-:W5:Y:S01]  /*111070*/  LDL.LU R29, [R1+0x139c] ;  /* 0x00139c00011d7983 */ /* 0x000f620000300800 */
[----:B--2---:R-:W-:Y:S01]  /*111080*/  LOP3.LUT R0, R0, 0xffffdfff, RZ, 0xc0, !PT ;  /* 0xffffdfff00007812 */ /* 0x004fe200078ec0ff */
[----:B------:R-:W0:Y:S01]  /*111090*/  S2UR UR5, SR_CgaCtaId ;  /* 0x00000000000579c3 */ /* 0x000e220000008800 */
[----:B------:R-:W-:Y:S01]  /*1110a0*/  UMOV UR4, 0x400 ;  /* 0x0000040000047882 */ /* 0x000fe20000000000 */
[----:B------:R-:W2:Y:S01]  /*1110b0*/  LDL.LU R30, [R1+0x1398] ;  /* 0x00139800011e7983 */ /* 0x000ea20000300800 */
[----:B------:R-:W-:Y:S01]  /*1110c0*/  ULDC.64 UR24, c[0x0][0x228] ;  /* 0x00008a0000187ab9 */ /* 0x000fe20000000a00 */
[----:B------:R-:W-:Y:S01]  /*1110d0*/  ULDC.64 UR22, c[0x0][0x228] ;  /* 0x00008a0000167ab9 */ /* 0x000fe20000000a00 */
[----:B------:R-:W-:Y:S01]  /*1110e0*/  ULDC.64 UR20, c[0x0][0x228] ;  /* 0x00008a0000147ab9 */ /* 0x000fe20000000a00 */
        /* <DEDUP_REMOVED lines=10> */
[----:B------:R-:W-:-:S02]  /*111190*/  ULDC.64 UR26, c[0x0][0x228] ;  /* 0x00008a00001a7ab9 */ /* 0x000fc40000000a00 */
[----:B------:R-:W2:Y:S04]  /*1111a0*/  LDL.LU R11, [R1+0xa08] ;  /* 0x000a0800010b7983 */ /* 0x000ea80000300800 */
[----:B------:R-:W2:Y:S04]  /*1111b0*/  LDL.LU R59, [R1+0xaac] ;  /* 0x000aac00013b7983 */ /* 0x000ea80000300800 */
[----:B------:R-:W2:Y:S04]  /*1111c0*/  LDL.LU R55, [R1+0xaa8] ;  /* 0x000aa80001377983 */ /* 0x000ea80000300800 */
[----:B------:R-:W2:Y:S04]  /*1111d0*/  LDL.LU R31, [R1+0xaa0] ;  /* 0x000aa000011f7983 */ /* 0x000ea80000300800 */
[----:B------:R1:W-:Y:S04]  /*1111e0*/  STL.64 [R1+0x4738], R18 ;  /* 0x0047381201007387 */ /* 0x0003e80000100a00 */
[----:B-1----:R-:W2:Y:S04]  /*1111f0*/  LDL.LU R18, [R1+0x2e20] ;  /* 0x002e200001127983 */ /* 0x002ea80000300800 */
[----:B------:R-:W2:Y:S04]  /*111200*/  LDL.LU R19, [R1+0x2e1c] ;  /* 0x002e1c0001137983 */ /* 0x000ea80000300800 */
[----:B---3--:R1:W-:Y:S04]  /*111210*/  STL.64 [R1+0x4730], R16 ;  /* 0x0047301001007387 */ /* 0x0083e80000100a00 */
[----:B-1----:R-:W3:Y:S04]  /*111220*/  LDL.LU R16, [R1+0x45c] ;  /* 0x00045c0001107983 */ /* 0x002ee80000300800 */
[----:B------:R-:W3:Y:S04]  /*111230*/  LDL.LU R17, [R1+0x2e24] ;  /* 0x002e240001117983 */ /* 0x000ee80000300800 */
[----:B----4-:R1:W-:Y:S04]  /*111240*/  STL.64 [R1+0x4728], R22 ;  /* 0x0047281601007387 */ /* 0x0103e80000100a00 */
[----:B-1----:R-:W4:Y:S04]  /*111250*/  LDL.LU R22, [R1+0x44c] ;  /* 0x00044c0001167983 */ /* 0x002f280000300800 */
[----:B------:R-:W4:Y:S04]  /*111260*/  LDL.LU R23, [R1+0x458] ;  /* 0x0004580001177983 */ /* 0x000f280000300800 */
[----:B-----5:R1:W-:Y:S04]  /*111270*/  STL.64 [R1+0x4720], R20 ;  /* 0x0047201401007387 */ /* 0x0203e80000100a00 */
[----:B-1----:R-:W5:Y:S04]  /*111280*/  LDL.LU R20, [R1+0x5cc] ;  /* 0x0005cc0001147983 */ /* 0x002f680000300800 */
[----:B------:R-:W5:Y:S04]  /*111290*/  LDL.LU R21, [R1+0x43c] ;  /* 0x00043c0001157983 */ /* 0x000f680000300800 */
[----:B------:R1:W-:Y:S04]  /*1112a0*/  STL.64 [R1+0x4718], R26 ;  /* 0x0047181a01007387 */ /* 0x0003e80000100a00 */
[----:B-1----:R-:W5:Y:S01]  /*1112b0*/  LDL.LU R27, [R1+0x5e4] ;  /* 0x0005e400011b7983 */ /* 0x002f620000300800 */
[----:B------:R-:W-:Y:S01]  /*1112c0*/  @P0 LOP3.LUT R0, R0, 0x2000, RZ, 0xfc, !PT ;  /* 0x0000200000000812 */ /* 0x000fe200078efcff */
[----:B0-----:R-:W-:Y:S01]  /*1112d0*/  ULEA UR4, UR5, UR4, 0x18 ;  /* 0x0000000405047291 */ /* 0x001fe2000f8ec03f */
[----:B------:R-:W-:Y:S01]  /*1112e0*/  LOP3.LUT P0, RZ, R38, 0x2000000, RZ, 0xc0, !PT ;  /* 0x0200000026ff7812 */ /* 0x000fe2000780c0ff */
[----:B------:R-:W-:Y:S01]  /*1112f0*/  STL.64 [R1+0x4710], R24 ;  /* 0x0047101801007387 */ /* 0x000fe20000100a00 */
[----:B------:R-:W-:-:S03]  /*111300*/  LOP3.LUT R0, R0, 0xffffefff, RZ, 0xc0, !PT ;  /* 0xffffefff00007812 */ /* 0x000fc600078ec0ff */
[----:B------:R-:W-:Y:S01]  /*111310*/  STL.64 [R1+0x4708], R34 ;  /* 0x0047082201007387 */ /* 0x000fe20000100a00 */
[----:B------:R-:W-:Y:S02]  /*111320*/  @P1 LOP3.LUT R0, R0, 0x1000, RZ, 0xfc, !PT ;  /* 0x0000100000001812 */ /* 0x000fe400078efcff */
[----:B------:R-:W-:Y:S01]  /*111330*/  LOP3.LUT P1, RZ, R38, 0x1000000, RZ, 0xc0, !PT ;  /* 0x0100000026ff7812 */ /* 0x000fe2000782c0ff */
[----:B------:R-:W-:Y:S01]  /*111340*/  STL.64 [R1+0x4700], R32 ;  /* 0x0047002001007387 */ /* 0x000fe20000100a00 */
[----:B------:R-:W-:-:S03]  /*111350*/  LOP3.LUT R0, R0, 0xfffff7ff, RZ, 0xc0, !PT ;  /* 0xfffff7ff00007812 */ /* 0x000fc600078ec0ff */
[----:B------:R-:W-:Y:S01]  /*111360*/  STL [R1+0x46bc], R37 ;  /* 0x0046bc2501007387 */ /* 0x000fe20000100800 */
[----:B------:R-:W-:Y:S02]  /*111370*/  @P2 LOP3.LUT R0, R0, 0x800, RZ, 0xfc, !PT ;  /* 0x0000080000002812 */ /* 0x000fe400078efcff */
[----:B------:R-:W-:Y:S01]  /*111380*/  LOP3.LUT P2, RZ, R38, 0x800000, RZ, 0xc0, !PT ;  /* 0x0080000026ff7812 */ /* 0x000fe2000784c0ff */
[----:B------:R-:W-:Y:S01]  /*111390*/  STL [R1+0x46b8], R2 ;  /* 0x0046b80201007387 */ /* 0x000fe20000100800 */
[----:B------:R-:W-:-:S03]  /*1113a0*/  LOP3.LUT R0, R0, 0xfffffbff, RZ, 0xc0, !PT ;  /* 0xfffffbff00007812 */ /* 0x000fc600078ec0ff */
[----:B------:R-:W-:Y:S01]  /*1113b0*/  STL [R1+0x46b4], R36 ;  /* 0x0046b42401007387 */ /* 0x000fe20000100800 */
[----:B------:R-:W-:Y:S02]  /*1113c0*/  @P3 LOP3.LUT R0, R0, 0x400, RZ, 0xfc, !PT ;  /* 0x0000040000003812 */ /* 0x000fe400078efcff */
[----:B------:R-:W-:Y:S01]  /*1113d0*/  LOP3.LUT P3, RZ, R38, 0x400000, RZ, 0xc0, !PT ;  /* 0x0040000026ff7812 */ /* 0x000fe2000786c0ff */
[----:B------:R-:W-:Y:S01]  /*1113e0*/  STL [R1+0x46b0], R7 ;  /* 0x0046b00701007387 */ /* 0x000fe20000100800 */
[----:B------:R-:W-:-:S03]  /*1113f0*/  LOP3.LUT R0, R0, 0xfffffdff, RZ, 0xc0, !PT ;  /* 0xfffffdff00007812 */ /* 0x000fc600078ec0ff */
[----:B------:R0:W-:Y:S01]  /*111400*/  STL [R1+0x46ac], R6 ;  /* 0x0046ac0601007387 */ /* 0x0001e20000100800 */
[----:B------:R-:W-:Y:S02]  /*111410*/  @P4 LOP3.LUT R0, R0, 0x200, RZ, 0xfc, !PT ;  /* 0x0000020000004812 */ /* 0x000fe400078efcff */
[----:B------:R-:W-:Y:S01]  /*111420*/  LOP3.LUT P4, RZ, R38, 0x100000, RZ, 0xc0, !PT ;  /* 0x0010000026ff7812 */ /* 0x000fe2000788c0ff */
[----:B------:R1:W-:Y:S01]  /*111430*/  STL [R1+0x46a8], R5 ;  /* 0x0046a80501007387 */ /* 0x0003e20000100800 */
        /* <DEDUP_REMOVED lines=27> */
[----:B------:R1:W-:Y:S01]  /*1115f0*/  STL [R1+0x46d8], R42 ;  /* 0x0046d82a01007387 */ /* 0x0003e20000100800 */
[----:B--2---:R-:W-:-:S02]  /*111600*/  LOP3.LUT R59, R59, 0xffff, RZ, 0xc0, !PT ;  /* 0x0000ffff3b3b7812 */ /* 0x004fc400078ec0ff */
[----:B------:R-:W-:Y:S02]  /*111610*/  LOP3.LUT R55, R55, 0xffff, RZ, 0xc0, !PT ;  /* 0x0000ffff37377812 */ /* 0x000fe400078ec0ff */
[----:B0-----:R-:W-:Y:S02]  /*111620*/  SHF.R.U32.HI R6, RZ, 0x8, R59 ;  /* 0x00000008ff067819 */ /* 0x001fe4000001163b */
[----:B------:R-:W-:Y:S02]  /*111630*/  LOP3.LUT R31, R31, 0xffff, RZ, 0xc0, !PT ;  /* 0x0000ffff1f1f7812 */ /* 0x000fe400078ec0ff */
[----:B-1----:R-:W-:Y:S02]  /*111640*/  SHF.R.U32.HI R5, RZ, 0x8, R55 ;  /* 0x00000008ff057819 */ /* 0x002fe40000011637 */
[----:B------:R-:W-:-:S04]  /*111650*/  LOP3.LUT R2, R18, 0xffff, RZ, 0xc0, !PT ;  /* 0x0000ffff12027812 */ /* 0x000fc800078ec0ff */
[----:B------:R-:W-:Y:S02]  /*111660*/  PRMT R42, R2, 0x3340, R55 ;  /* 0x00003340022a7816 */ /* 0x000fe40000000037 */
[----:B------:R-:W-:-:S04]  /*111670*/  LOP3.LUT R0, R19, 0xffff, RZ, 0xc0, !PT ;  /* 0x0000ffff13007812 */ /* 0x000fc800078ec0ff */
[----:B------:R-:W-:Y:S02]  /*111680*/  PRMT R37, R0, 0x3340, R31 ;  /* 0x0000334000257816 */ /* 0x000fe4000000001f */
[----:B---3--:R-:W-:Y:S02]  /*111690*/  PRMT R11, R11, 0x5410, R16 ;  /* 0x000054100b0b7816 */ /* 0x008fe40000000010 */
[----:B------:R-:W-:Y:S02]  /*1116a0*/  LOP3.LUT R3, R17, 0xffff, RZ, 0xc0, !PT ;  /* 0x0000ffff11037812 */ /* 0x000fe400078ec0ff */
[----:B----4-:R-:W-:Y:S02]  /*1116b0*/  PRMT R9, R9, 0x5410, R22 ;  /* 0x0000541009097816 */ /* 0x010fe40000000016 */
[----:B------:R-:W-:Y:S02]  /*1116c0*/  SHF.R.U32.HI R7, RZ, 0x8, R3 ;  /* 0x00000008ff077819 */ /* 0x000fe40000011603 */
[----:B------:R-:W-:-:S02]  /*1116d0*/  PRMT R3, R3, 0x3340, R59 ;  /* 0x0000334003037816 */ /* 0x000fc4000000003b */
[----:B------:R-:W-:Y:S02]  /*1116e0*/  SHF.R.U32.HI R59, RZ, 0x8, R2 ;  /* 0x00000008ff3b7819 */ /* 0x000fe40000011602 */
[----:B------:R-:W-:Y:S01]  /*1116f0*/  PRMT R10, R10, 0x5410, R23 ;  /* 0x000054100a0a7816 */ /* 0x000fe20000000017 */
[----:B------:R0:W-:Y:S01]  /*111700*/  STL [R1+0x45c], R3 ;  /* 0x00045c0301007387 */ /* 0x0001e20000100800 */
[----:B-----5:R-:W-:-:S03]  /*111710*/  PRMT R30, R30, 0x5410, R20 ;  /* 0x000054101e1e7816 */ /* 0x020fc60000000014 */
[----:B------:R-:W-:Y:S01]  /*111720*/  STL [R1+0x46f0], R42 ;  /* 0x0046f02a01007387 */ /* 0x000fe20000100800 */
[----:B------:R-:W-:-:S03]  /*111730*/  PRMT R8, R8, 0x5410, R21 ;  /* 0x0000541008087816 */ /* 0x000fc60000000015 */
[----:B------:R-:W2:Y:S01]  /*111740*/  LDL.LU R53, [R1+0x520] ;  /* 0x0005200001357983 */ /* 0x000ea20000300800 */
[----:B------:R-:W-:-:S03]  /*111750*/  PRMT R29, R29, 0x5410, R27 ;  /* 0x000054101d1d7816 */ /* 0x000fc6000000001b */
[----:B------:R-:W2:Y:S01]  /*111760*/  LDL.LU R2, [R1+0xad8] ;  /* 0x000ad80001027983 */ /* 0x000ea20000300800 */
[----:B------:R-:W-:Y:S02]  /*111770*/  LOP3.LUT R5, R5, 0xffff, RZ, 0xc0, !PT ;  /* 0x0000ffff05057812 */ /* 0x000fe400078ec0ff */
[----:B------:R-:W-:Y:S01]  /*111780*/  SHF.R.U32.HI R55, RZ, 0x8, R0 ;  /* 0x00000008ff377819 */ /* 0x000fe20000011600 */
[----:B------:R-:W3:Y:S04]  /*111790*/  LDL.LU R34, [R1+0x524] ;  /* 0x0005240001227983 */ /* 0x000ee80000300800 */
[----:B------:R-:W3:Y:S04]  /*1117a0*/  LDL.LU R35, [R1+0xab8] ;  /* 0x000ab80001237983 */ /* 0x000ee80000300800 */
[----:B------:R-:W4:Y:S04]  /*1117b0*/  LDL.LU R26, [R1+0x528] ;  /* 0x00052800011a7983 */ /* 0x000f280000300800 */
[----:B------:R-:W4:Y:S04]  /*1117c0*/  LDL.LU R27, [R1+0xab4] ;  /* 0x000ab400011b7983 */ /* 0x000f280000300800 */
[----:B------:R-:W5:Y:S04]  /*1117d0*/  LDL.LU R20, [R1+0x52c] ;  /* 0x00052c0001147983 */ /* 0x000f680000300800 */
[----:B------:R-:W5:Y:S04]  /*1117e0*/  LDL.LU R21, [R1+0xa88] ;  /* 0x000a880001157983 */ /* 0x000f680000300800 */
[----:B------:R1:W-:Y:S04]  /*1117f0*/  STL [R1+0x46dc], R37 ;  /* 0x0046dc2501007387 */ /* 0x0003e80000100800 */
[----:B------:R-:W5:Y:S04]  /*111800*/  LDL.LU R22, [R1+0x570] ;  /* 0x0005700001167983 */ /* 0x000f680000300800 */
[----:B------:R-:W5:Y:S01]  /*111810*/  LDL.LU R23, [R1+0xb14] ;  /* 0x000b140001177983 */ /* 0x000f620000300800 */
[----:B------:R-:W-:-:S02]  /*111820*/  LOP3.LUT R4, R59, 0xffff, RZ, 0xc0, !PT ;  /* 0x0000ffff3b047812 */ /* 0x000fc400078ec0ff */
[----:B0-----:R-:W-:Y:S01]  /*111830*/  SHF.R.U32.HI R3, RZ, 0x8, R31 ;  /* 0x00000008ff037819 */ /* 0x001fe2000001161f */
[----:B------:R-:W5:Y:S01]  /*111840*/  LDL.LU R54, [R1+0x574] ;  /* 0x0005740001367983 */ /* 0x000f620000300800 */
[----:B-1----:R-:W-:Y:S02]  /*111850*/  PRMT R37, R4, 0x3340, R5 ;  /* 0x0000334004257816 */ /* 0x002fe40000000005 */
[----:B------:R-:W-:Y:S01]  /*111860*/  LOP3.LUT R31, R6, 0xffff, RZ, 0xc0, !PT ;  /* 0x0000ffff061f7812 */ /* 0x000fe200078ec0ff */
[----:B------:R-:W5:Y:S01]  /*111870*/  LDL.LU R4, [R1+0xaf4] ;  /* 0x000af40001047983 */ /* 0x000f620000300800 */
[----:B------:R-:W-:-:S03]  /*111880*/  LOP3.LUT R59, R7, 0xffff, RZ, 0xc0, !PT ;  /* 0x0000ffff073b7812 */ /* 0x000fc600078ec0ff */
[----:B------:R-:W5:Y:S04]  /*111890*/  LDL.LU R5, [R1+0x578] ;  /* 0x0005780001057983 */ /* 0x000f680000300800 */
[----:B------:R-:W5:Y:S04]  /*1118a0*/  LDL.LU R6, [R1+0xae8] ;  /* 0x000ae80001067983 */ /* 0x000f680000300800 */
[----:B------:R-:W5:Y:S04]  /*1118b0*/  LDL.LU R7, [R1+0x57c] ;  /* 0x00057c0001077983 */ /* 0x000f680000300800 */
[----:B------:R-:W5:Y:S01]  /*1118c0*/  LDL.LU R36, [R1+0xae0] ;  /* 0x000ae00001247983 */ /* 0x000f620000300800 */
[----:B------:R-:W0:Y:S03]  /*1118d0*/  S2R R19, SR_TID.X ;  /* 0x0000000000137919 */ /* 0x000e260000002100 */
[----:B------:R-:W5:Y:S01]  /*1118e0*/  LDL.LU R32, [R1+0x784] ;  /* 0x0007840001207983 */ /* 0x000f620000300800 */
[----:B------:R-:W-:-:S03]  /*1118f0*/  LOP3.LUT R0, R55, 0xffff, RZ, 0xc0, !PT ;  /* 0x0000ffff37007812 */ /* 0x000fc600078ec0ff */
[----:B------:R-:W5:Y:S04]  /*111900*/  LDL.LU R33, [R1+0xb30] ;  /* 0x000b300001217983 */ /* 0x000f680000300800 */
[----:B------:R-:W5:Y:S04]  /*111910*/  LDL.LU R24, [R1+0x780] ;  /* 0x0007800001187983 */ /* 0x000f680000300800 */
[----:B------:R-:W5:Y:S04]  /*111920*/  LDL.LU R25, [R1+0xb2c] ;  /* 0x000b2c0001197983 */ /* 0x000f680000300800 */
[----:B------:R-:W5:Y:S04]  /*111930*/  LDL.LU R16, [R1+0x5ec] ;  /* 0x0005ec0001107983 */ /* 0x000f680000300800 */
[----:B------:R-:W5:Y:S04]  /*111940*/  LDL.LU R17, [R1+0xb24] ;  /* 0x000b240001117983 */ /* 0x000f680000300800 */
[----:B------:R-:W5:Y:S01]  /*111950*/  LDL.LU R18, [R1+0x5c0] ;  /* 0x0005c00001127983 */ /* 0x000f620000300800 */
[----:B0-----:R-:W-:-:S04]  /*111960*/  LOP3.LUT R19, R19, 0x1f, RZ, 0xc0, !PT ;  /* 0x0000001f13137812 */ /* 0x001fc800078ec0ff */
[----:B------:R-:W-:Y:S01]  /*111970*/  LEA R55, R19, UR4, 0x4 ;  /* 0x0000000413377c11 */ /* 0x000fe2000f8e20ff */
[----:B------:R-:W-:Y:S01]  /*111980*/  BAR.SYNC.DEFER_BLOCKING 0x0 ;  /* 0x0000000000007b1d */ /* 0x000fe20000010000 */
[----:B------:R-:W-:Y:S02]  /*111990*/  PRMT R42, R59, 0x3340, R31 ;  /* 0x000033403b2a7816 */ /* 0x000fe4000000001f */
[----:B------:R-:W-:-:S03]  /*1119a0*/  LOP3.LUT R3, R3, 0xffff, RZ, 0xc0, !PT ;  /* 0x0000ffff03037812 */ /* 0x000fc600078ec0ff */
[----:B------:R-:W-:Y:S01]  /*1119b0*/  ULDC.64 UR4, c[0x0][0x228] ;  /* 0x00008a0000047ab9 */ /* 0x000fe20000000a00 */
[----:B------:R-:W5:Y:S04]  /*1119c0*/  LDL.LU R19, [R1+0xaa4] ;  /* 0x000aa40001137983 */ /* 0x000f680000300800 */
[----:B------:R-:W-:Y:S01]  /*1119d0*/  STSM.16.M88.4 [R55], R8 ;  /* 0x0000000837007844 */ /* 0x000fe20000000200 */
[----:B------:R-:W-:-:S03]  /*1119e0*/  NOP ;  /* 0x0000000000007918 */ /* 0x000fc60000000000 */
[----:B------:R-:W0:Y:S04]  /*1119f0*/  LDS.128 R44, [R55] ;  /* 0x00000000372c7984 */ /* 0x000e280000000c00 */
[----:B0-----:R-:W-:Y:S04]  /*111a00*/  STL [R1+0x2f4], R45 ;  /* 0x0002f42d01007387 */ /* 0x001fe80000100800 */
[----:B------:R-:W-:Y:S01]  /*111a10*/  STL.64 [R1+0x2f8], R46 ;  /* 0x0002f82e01007387 */ /* 0x000fe20000100a00 */
[----:B---3--:R-:W-:-:S03]  /*111a20*/  PRMT R9, R35, 0x5410, R34 ;  /* 0x0000541023097816 */ /* 0x008fc60000000022 */
[----:B------:R-:W3:Y:S04]  /*111a30*/  LDL.LU R34, [R1+0x7dc] ;  /* 0x0007dc0001227983 */ /* 0x000ee80000300800 */
[----:B------:R-:W3:Y:S01]  /*111a40*/  LDL.LU R35, [R1+0x1278] ;  /* 0x0012780001237983 */ /* 0x000ee20000300800 */
[----:B----4-:R-:W-:-:S03]  /*111a50*/  PRMT R10, R27, 0x5410, R26 ;  /* 0x000054101b0a7816 */ /* 0x010fc6000000001a */
[----:B------:R-:W4:Y:S04]  /*111a60*/  LDL.LU R26, [R1+0x7d8] ;  /* 0x0007d800011a7983 */ /* 0x000f280000300800 */
[----:B------:R-:W4:Y:S01]  /*111a70*/  LDL.LU R27, [R1+0x1274] ;  /* 0x00127400011b7983 */ /* 0x000f220000300800 */
[----:B--2---:R-:W-:Y:S02]  /*111a80*/  PRMT R8, R2, 0x5410, R53 ;  /* 0x0000541002087816 */ /* 0x004fe40000000035 */
[----:B-----5:R-:W-:Y:S01]  /*111a90*/  PRMT R11, R21, 0x5410, R20 ;  /* 0x00005410150b7816 */ /* 0x020fe20000000014 */
[----:B------:R-:W-:-:S04]  /*111aa0*/  NOP ;  /* 0x0000000000007918 */ /* 0x000fc80000000000 */
[----:B------:R0:W-:Y:S04]  /*111ab0*/  STSM.16.M88.4 [R55], R8 ;  /* 0x0000000837007844 */ /* 0x0001e80000000200 */
[----:B------:R-:W2:Y:S04]  /*111ac0*/  LDL.LU R20, [R1+0x7d4] ;  /* 0x0007d40001147983 */ /* 0x000ea80000300800 */
[----:B------:R-:W2:Y:S01]  /*111ad0*/  LDL.LU R21, [R1+0x1270] ;  /* 0x0012700001157983 */ /* 0x000ea20000300800 */
[----:B0-----:R-:W-:-:S03]  /*111ae0*/  PRMT R8, R23, 0x5410, R22 ;  /* 0x0000541017087816 */ /* 0x001fc60000000016 */
[----:B------:R-:W5:Y:S04]  /*111af0*/  LDL.LU R22, [R1+0x7d0] ;  /* 0x0007d00001167983 */ /* 0x000f680000300800 */
[----:B------:R-:W5:Y:S01]  /*111b00*/  LDL.LU R23, [R1+0x126c] ;  /* 0x00126c0001177983 */ /* 0x000f620000300800 */
[----:B------:R-:W-:Y:S02]  /*111b10*/  PRMT R9, R4, 0x5410, R54 ;  /* 0x0000541004097816 */ /* 0x000fe40000000036 */
[----:B------:R-:W-:Y:S02]  /*111b20*/  PRMT R10, R6, 0x5410, R5 ;  /* 0x00005410060a7816 */ /* 0x000fe40000000005 */
[----:B------:R-:W-:Y:S01]  /*111b30*/  PRMT R11, R36, 0x5410, R7 ;  /* 0x00005410240b7816 */ /* 0x000fe20000000007 */
[----:B------:R-:W-:Y:S01]  /*111b40*/  NOP ;  /* 0x0000000000007918 */ /* 0x000fe20000000000 */
[----:B------:R-:W0:Y:S01]  /*111b50*/  LDS.128 R4, [R55] ;  /* 0x0000000037047984 */ /* 0x000e220000000c00 */
[----:B------:R-:W-:-:S03]  /*111b60*/  NOP ;  /* 0x0000000000007918 */ /* 0x000fc60000000000 */
[----:B------:R1:W-:Y:S04]  /*111b70*/  STSM.16.M88.4 [R55], R8 ;  /* 0x0000000837007844 */ /* 0x0003e80000000200 */
[----:B0-----:R-:W-:Y:S01]  /*111b80*/  STL [R1+0x2e0], R4 ;  /* 0x0002e00401007387 */ /* 0x001fe20000100800 */
[----:B------:R-:W-:-:S03]  /*111b90*/  IMAD.MOV.U32 R36, RZ, RZ, R5 ;  /* 0x000000ffff247224 */ /* 0x000fc600078e0005 */
[----:B------:R-:W-:Y:S01]  /*111ba0*/  STL.64 [R1+0x2e8], R6 ;  /* 0x0002e80601007387 */ /* 0x000fe20000100a00 */
[----:B------:R-:W-:-:S03]  /*111bb0*/  NOP ;  /* 0x0000000000007918 */ /* 0x000fc60000000000 */
[----:B------:R-:W0:Y:S01]  /*111bc0*/  LDS.128 R4, [R55] ;  /* 0x0000000037047984 */ /* 0x000e220000000c00 */
[----:B-1----:R-:W-:Y:S02]  /*111bd0*/  PRMT R9, R25, 0x5410, R24 ;  /* 0x0000541019097816 */ /* 0x002fe40000000018 */
[----:B------:R-:W-:Y:S02]  /*111be0*/  PRMT R10, R17, 0x5410, R16 ;  /* 0x00005410110a7816 */ /* 0x000fe40000000010 */
[----:B------:R-:W-:Y:S01]  /*111bf0*/  PRMT R11, R19, 0x5410, R18 ;  /* 0x00005410130b7816 */ /* 0x000fe20000000012 */
[----:B0-----:R0:W-:Y:S04]  /*111c00*/  STL.64 [R1+0x2d0], R4 ;  /* 0x0002d00401007387 */ /* 0x0011e80000100a00 */
[----:B------:R-:W-:Y:S04]  /*111c10*/  STL [R1+0x2dc], R7 ;  /* 0x0002dc0701007387 */ /* 0x000fe80000100800 */
[----:B------:R-:W3:Y:S04]  /*111c20*/  LDL.LU R53, [R1+0x884] ;  /* 0x0008840001357983 */ /* 0x000ee80000300800 */
[----:B0-----:R-:W3:Y:S04]  /*111c30*/  LDL.LU R5, [R1+0x1284] ;  /* 0x0012840001057983 */ /* 0x001ee80000300800 */
[----:B------:R-:W3:Y:S04]  /*111c40*/  LDL.LU R24, [R1+0x880] ;  /* 0x0008800001187983 */ /* 0x000ee80000300800 */
[----:B------:R-:W3:Y:S04]  /*111c50*/  LDL.LU R25, [R1+0x1280] ;  /* 0x0012800001197983 */ /* 0x000ee80000300800 */
[----:B------:R-:W3:Y:S04]  /*111c60*/  LDL.LU R16, [R1+0x87c] ;  /* 0x00087c0001107983 */ /* 0x000ee80000300800 */
[----:B------:R-:W3:Y:S04]  /*111c70*/  LDL.LU R17, [R1+0x127c] ;  /* 0x00127c0001117983 */ /* 0x000ee80000300800 */
[----:B------:R-:W3:Y:S04]  /*111c80*/  LDL.LU R18, [R1+0x5c4] ;  /* 0x0005c40001127983 */ /* 0x000ee80000300800 */
[----:B------:R-:W3:Y:S01]  /*111c90*/  LDL.LU R19, [R1+0xa8c] ;  /* 0x000a8c0001137983 */ /* 0x000ee20000300800 */
[----:B------:R-:W-:Y:S01]  /*111ca0*/  PRMT R8, R33, 0x5410, R32 ;  /* 0x0000541021087816 */ /* 0x000fe20000000020 */
[----:B------:R-:W-:-:S04]  /*111cb0*/  NOP ;  /* 0x0000000000007918 */ /* 0x000fc80000000000 */
[----:B------:R4:W-:Y:S02]  /*111cc0*/  STSM.16.M88.4 [R55], R8 ;  /* 0x0000000837007844 */ /* 0x0009e40000000200 */
[----:B----4-:R-:W-:Y:S02]  /*111cd0*/  PRMT R9, R27, 0x5410, R26 ;  /* 0x000054101b097816 */ /* 0x010fe4000000001a */
[----:B------:R-:W4:Y:S04]  /*111ce0*/  LDL.LU R26, [R1+0x960] ;  /* 0x00096000011a7983 */ /* 0x000f280000300800 */
[----:B------:R-:W4:Y:S01]  /*111cf0*/  LDL.LU R27, [R1+0x1294] ;  /* 0x00129400011b7983 */ /* 0x000f220000300800 */
[----:B--2---:R-:W-:Y:S02]  /*111d00*/  PRMT R10, R21, 0x5410, R20 ;  /* 0x00005410150a7816 */ /* 0x004fe40000000014 */
[----:B-----5:R-:W-:Y:S01]  /*111d10*/  PRMT R11, R23, 0x5410, R22 ;  /* 0x00005410170b7816 */ /* 0x020fe20000000016 */
[----:B------:R-:W-:Y:S01]  /*111d20*/  NOP ;  /* 0x0000000000007918 */ /* 0x000fe20000000000 */
[----:B------:R-:W0:Y:S01]  /*111d30*/  LDS.128 R20, [R55] ;  /* 0x0000000037147984 */ /* 0x000e220000000c00 */
[----:B---3--:R-:W-:Y:S01]  /*111d40*/  PRMT R8, R35, 0x5410, R34 ;  /* 0x0000541023087816 */ /* 0x008fe20000000022 */
[----:B------:R-:W-:Y:S01]  /*111d50*/  IMAD.MOV.U32 R7, RZ, RZ, R6 ;  /* 0x000000ffff077224 */ /* 0x000fe200078e0006 */
[----:B------:R-:W-:Y:S01]  /*111d60*/  NOP ;  /* 0x0000000000007918 */ /* 0x000fe20000000000 */
[----:B0-----:R0:W-:Y:S04]  /*111d70*/  STL.64 [R1+0x2c0], R20 ;  /* 0x0002c01401007387 */ /* 0x0011e80000100a00 */
[----:B------:R1:W-:Y:S04]  /*111d80*/  STL [R1+0x2c8], R22 ;  /* 0x0002c81601007387 */ /* 0x0003e80000100800 */
[----:B------:R-:W2:Y:S04]  /*111d90*/  LDL.LU R45, [R1+0x91c] ;  /* 0x00091c00012d7983 */ /* 0x000ea80000300800 */
[----:B------:R-:W2:Y:S04]  /*111da0*/  LDL.LU R47, [R1+0x1290] ;  /* 0x00129000012f7983 */ /* 0x000ea80000300800 */
[----:B------:R-:W3:Y:S04]  /*111db0*/  LDL.LU R48, [R1+0x918] ;  /* 0x0009180001307983 */ /* 0x000ee80000300800 */
[----:B------:R-:W3:Y:S04]  /*111dc0*/  LDL.LU R49, [R1+0x128c] ;  /* 0x00128c0001317983 */ /* 0x000ee80000300800 */
[----:B------:R-:W5:Y:S04]  /*111dd0*/  LDL.LU R54, [R1+0x910] ;  /* 0x0009100001367983 */ /* 0x000f680000300800 */
[----:B------:R-:W5:Y:S04]  /*111de0*/  LDL.LU R4, [R1+0x1288] ;  /* 0x0012880001047983 */ /* 0x000f680000300800 */
[----:B------:R-:W5:Y:S04]  /*111df0*/  LDL.LU R32, [R1+0x96c] ;  /* 0x00096c0001207983 */ /* 0x000f680000300800 */
[----:B------:R-:W5:Y:S04]  /*111e00*/  LDL.LU R33, [R1+0x12a0] ;  /* 0x0012a00001217983 */ /* 0x000f680000300800 */
[----:B------:R-:W5:Y:S01]  /*111e10*/  LDL.LU R34, [R1+0x968] ;  /* 0x0009680001227983 */ /* 0x000f620000300800 */
[----:B------:R-:W-:-:S03]  /*111e20*/  IMAD.MOV.U32 R6, RZ, RZ, R23 ;  /* 0x000000ffff067224 */ /* 0x000fc600078e0017 */
[----:B------:R-:W5:Y:S04]  /*111e30*/  LDL.LU R35, [R1+0x129c] ;  /* 0x00129c0001237983 */ /* 0x000f680000300800 */
[----:B0-----:R-:W5:Y:S04]  /*111e40*/  LDL.LU R20, [R1+0x964] ;  /* 0x0009640001147983 */ /* 0x001f680000300800 */
[----:B------:R-:W5:Y:S04]  /*111e50*/  LDL.LU R21, [R1+0x1298] ;  /* 0x0012980001157983 */ /* 0x000f680000300800 */
[----:B-1----:R-:W5:Y:S04]  /*111e60*/  LDL.LU R22, [R1+0x5c8] ;  /* 0x0005c80001167983 */ /* 0x002f680000300800 */
[----:B------:R-:W5:Y:S04]  /*111e70*/  LDL.LU R23, [R1+0xab0] ;  /* 0x000ab00001177983 */ /* 0x000f680000300800 */
[----:B------:R0:W-:Y:S02]  /*111e80*/  STSM.16.M88.4 [R55], R8 ;  /* 0x0000000837007844 */ /* 0x0001e40000000200 */
[----:B0-----:R-:W-:-:S02]  /*111e90*/  PRMT R10, R17, 0x5410, R16 ;  /* 0x00005410110a7816 */ /* 0x001fc40000000010 */
[----:B------:R-:W-:Y:S01]  /*111ea0*/  PRMT R11, R19, 0x5410, R18 ;  /* 0x00005410130b7816 */ /* 0x000fe20000000012 */
[----:B------:R-:W-:Y:S01]  /*111eb0*/  NOP ;  /* 0x0000000000007918 */ /* 0x000fe20000000000 */
[----:B------:R-:W0:Y:S01]  /*111ec0*/  LDS.128 R16, [R55] ;  /* 0x0000000037107984 */ /* 0x000e220000000c00 */
[----:B------:R-:W-:Y:S02]  /*111ed0*/  PRMT R8, R5, 0x5410, R53 ;  /* 0x0000541005087816 */ /* 0x000fe40000000035 */
[----:B------:R-:W-:Y:S01]  /*111ee0*/  PRMT R9, R25, 0x5410, R24 ;  /* 0x0000541019097816 */ /* 0x000fe20000000018 */
[----:B------:R-:W-:-:S04]  /*111ef0*/  NOP ;  /* 0x0000000000007918 */ /* 0x000fc80000000000 */
[----:B------:R-:W-:Y:S04]  /*111f00*/  STSM.16.M88.4 [R55], R8 ;  /* 0x0000000837007844 */ /* 0x000fe80000000200 */
[----:B0-----:R-:W-:Y:S01]  /*111f10*/  STL.64 [R1+0x2b0], R16 ;  /* 0x0002b01001007387 */ /* 0x001fe20000100a00 */
[----:B------:R-:W-:-:S03]  /*111f20*/  IMAD.MOV.U32 R5, RZ, RZ, R19 ;  /* 0x000000ffff057224 */ /* 0x000fc600078e0013 */
[----:B------:R0:W-:Y:S04]  /*111f30*/  STL [R1+0x2b8], R18 ;  /* 0x0002b81201007387 */ /* 0x0001e80000100800 */
[----:B0-----:R-:W5:Y:S04]  /*111f40*/  LDL.LU.64 R18, [R1+0x4738] ;  /* 0x0047380001127983 */ /* 0x001f680000300a00 */
[----:B------:R-:W5:Y:S01]  /*111f50*/  LDL.LU.64 R16, [R1+0x4730] ;  /* 0x0047300001107983 */ /* 0x000f620000300a00 */
[----:B------:R-:W-:Y:S01]  /*111f60*/  IMAD.MOV.U32 R2, RZ, RZ, R44 ;  /* 0x000000ffff027224 */ /* 0x000fe200078e002c */
[----:B------:R-:W-:-:S02]  /*111f70*/  NOP ;  /* 0x0000000000007918 */ /* 0x000fc40000000000 */
[----:B------:R-:W5:Y:S04]  /*111f80*/  LDL.LU R50, [R1+0x9bc] ;  /* 0x0009bc0001327983 */ /* 0x000f680000300800 */
[----:B------:R-:W5:Y:S04]  /*111f90*/  LDL.LU R51, [R1+0x12b0] ;  /* 0x0012b00001337983 */ /* 0x000f680000300800 */
[----:B------:R-:W5:Y:S04]  /*111fa0*/  LDL.LU R52, [R1+0x9b8] ;  /* 0x0009b80001347983 */ /* 0x000f680000300800 */
[----:B------:R-:W5:Y:S04]  /*111fb0*/  LDL.LU R53, [R1+0x12ac] ;  /* 0x0012ac0001357983 */ /* 0x000f680000300800 */
[----:B------:R-:W5:Y:S04]  /*111fc0*/  LDL.LU R24, [R1+0x9b4] ;  /* 0x0009b40001187983 */ /* 0x000f680000300800 */
[----:B------:R-:W5:Y:S01]  /*111fd0*/  LDL.LU R25, [R1+0x12a8] ;  /* 0x0012a80001197983 */ /* 0x000f620000300800 */
[----:B----4-:R-:W-:-:S03]  /*111fe0*/  PRMT R8, R27, 0x5410, R26 ;  /* 0x000054101b087816 */ /* 0x010fc6000000001a */
[----:B------:R-:W4:Y:S04]  /*111ff0*/  LDL.LU R26, [R1+0x9b0] ;  /* 0x0009b000011a7983 */ /* 0x000f280000300800 */
[----:B------:R-:W4:Y:S01]  /*112000*/  LDL.LU R27, [R1+0x12a4] ;  /* 0x0012a400011b7983 */ /* 0x000f220000300800 */
[----:B--2---:R-:W-:-:S03]  /*112010*/  PRMT R9, R47, 0x5410, R45 ;  /* 0x000054102f097816 */ /* 0x004fc6000000002d */
[----:B------:R-:W0:Y:S01]  /*112020*/  LDS.128 R44, [R55] ;  /* 0x00000000372c7984 */ /* 0x000e220000000c00 */
[----:B---3--:R-:W-:Y:S02]  /*112030*/  PRMT R10, R49, 0x5410, R48 ;  /* 0x00005410310a7816 */ /* 0x008fe40000000030 */
[----:B-----5:R-:W-:Y:S01]  /*112040*/  PRMT R11, R4, 0x5410, R54 ;  /* 0x00005410040b7816 */ /* 0x020fe20000000036 */
[----:B------:R-:W-:-:S04]  /*112050*/  NOP ;  /* 0x0000000000007918 */ /* 0x000fc80000000000 */
[----:B------:R1:W-:Y:S02]  /*112060*/  STSM.16.M88.4 [R55], R8 ;  /* 0x0000000837007844 */ /* 0x0003e40000000200 */
[----:B-1----:R-:W-:Y:S02]  /*112070*/  PRMT R10, R21, 0x5410, R20 ;  /* 0x00005410150a7816 */ /* 0x002fe40000000014 */
[----:B------:R-:W-:Y:S01]  /*112080*/  PRMT R11, R23, 0x5410, R22 ;  /* 0x00005410170b7816 */ /* 0x000fe20000000016 */
[----:B------:R-:W-:Y:S01]  /*112090*/  NOP ;  /* 0x0000000000007918 */ /* 0x000fe20000000000 */
[----:B------:R-:W1:Y:S01]  /*1120a0*/  LDS.128 R20, [R55] ;  /* 0x0000000037147984 */ /* 0x000e620000000c00 */
[----:B------:R-:W-:-:S03]  /*1120b0*/  PRMT R8, R33, 0x5410, R32 ;  /* 0x0000541021087816 */ /* 0x000fc60000000020 */
[----:B0-----:R-:W-:Y:S04]  /*1120c0*/  STL.64 [R1+0x2a0], R44 ;  /* 0x0002a02c01007387 */ /* 0x001fe80000100a00 */
[----:B------:R-:W-:Y:S01]  /*1120d0*/  STL.64 [R1+0x2a8], R46 ;  /* 0x0002a82e01007387 */ /* 0x000fe20000100a00 */
[----:B------:R-:W-:Y:S01]  /*1120e0*/  PRMT R9, R35, 0x5410, R34 ;  /* 0x0000541023097816 */ /* 0x000fe20000000022 */
[----:B------:R-:W-:-:S04]  /*1120f0*/  NOP ;  /* 0x0000000000007918 */ /* 0x000fc80000000000 */
[----:B------:R-:W-:Y:S04]  /*112100*/  STSM.16.M88.4 [R55], R8 ;  /* 0x0000000837007844 */ /* 0x000fe80000000200 */
[----:B-1----:R0:W-:Y:S04]  /*112110*/  STL [R1+0x294], R21 ;  /* 0x0002941501007387 */ /* 0x0021e80000100800 */
[----:B------:R1:W-:Y:S01]  /*112120*/  STL [R1+0x298], R22 ;  /* 0x0002981601007387 */ /* 0x0003e20000100800 */
[----:B------:R-:W-:-:S03]  /*112130*/  IMAD.MOV.U32 R4, RZ, RZ, R20 ;  /* 0x000000ffff047224 */ /* 0x000fc600078e0014 */
[----:B------:R-:W2:Y:S04]  /*112140*/  LDL.LU R32, [R1+0x9d8] ;  /* 0x0009d80001207983 */ /* 0x000ea80000300800 */
[----:B------:R-:W2:Y:S04]  /*112150*/  LDL.LU R33, [R1+0x12bc] ;  /* 0x0012bc0001217983 */ /* 0x000ea80000300800 */
[----:B------:R-:W3:Y:S01]  /*112160*/  LDL.LU R34, [R1+0x9d4] ;  /* 0x0009d40001227983 */ /* 0x000ee20000300800 */
[----:B------:R-:W-:-:S03]  /*112170*/  IMAD.MOV.U32 R54, RZ, RZ, R23 ;  /* 0x000000ffff367224 */ /* 0x000fc600078e0017 */
[----:B------:R-:W3:Y:S04]  /*112180*/  LDL.LU R35, [R1+0x12b8] ;  /* 0x0012b80001237983 */ /* 0x000ee80000300800 */
[----:B------:R-:W5:Y:S04]  /*112190*/  LDL.LU R20, [R1+0x9d0] ;  /* 0x0009d00001147983 */ /* 0x000f680000300800 */
[----:B0-----:R-:W5:Y:S04]  /*1121a0*/  LDL.LU R21, [R1+0x12b4] ;  /* 0x0012b40001157983 */ /* 0x001f680000300800 */
[----:B-1----:R-:W5:Y:S04]  /*1121b0*/  LDL.LU R22, [R1+0x5e0] ;  /* 0x0005e00001167983 */ /* 0x002f680000300800 */
[----:B------:R-:W5:Y:S04]  /*1121c0*/  LDL.LU R23, [R1+0xac8] ;  /* 0x000ac80001177983 */ /* 0x000f680000300800 */
[----:B------:R-:W-:Y:S04]  /*1121d0*/  STL.64 [R1+0x46d0], R6 ;  /* 0x0046d00601007387 */ /* 0x000fe80000100a00 */
[----:B------:R-:W-:Y:S01]  /*1121e0*/  STL.64 [R1+0x46c8], R4 ;  /* 0x0046c80401007387 */ /* 0x000fe20000100a00 */
[----:B------:R-:W-:-:S03]  /*1121f0*/  NOP ;  /* 0x0000000000007918 */ /* 0x000fc60000000000 */
[----:B------:R-:W0:Y:S04]  /*112200*/  LDS.128 R4, [R55] ;  /* 0x0000000037047984 */ /* 0x000e280000000c00 */
[----:B------:R-:W5:Y:S04]  /*112210*/  LDL.LU R43, [R1+0x9f8] ;  /* 0x0009f800012b7983 */ /* 0x000f680000300800 */
[----:B------:R-:W5:Y:S01]  /*112220*/  LDL.LU R61, [R1+0x12cc] ;  /* 0x0012cc00013d7983 */ /* 0x000f620000300800 */
[----:B------:R-:W-:Y:S02]  /*112230*/  PRMT R8, R51, 0x5410, R50 ;  /* 0x0000541033087816 */ /* 0x000fe40000000032 */
[----:B------:R-:W-:-:S02]  /*112240*/  PRMT R9, R53, 0x5410, R52 ;  /* 0x0000541035097816 */ /* 0x000fc40000000034 */
[----:B------:R-:W-:Y:S01]  /*112250*/  PRMT R10, R25, 0x5410, R24 ;  /* 0x00005410190a7816 */ /* 0x000fe20000000018 */
[----:B0-----:R-:W-:Y:S04]  /*112260*/  STL.64 [R1+0x280], R4 ;  /* 0x0002800401007387 */ /* 0x001fe80000100a00 */
[----:B------:R-:W-:Y:S01]  /*112270*/  STL.64 [R1+0x288], R6 ;  /* 0x0002880601007387 */ /* 0x000fe20000100a00 */
[----:B------:R-:W-:-:S03]  /*112280*/  NOP ;  /* 0x0000000000007918 */ /* 0x000fc60000000000 */
        /* <DEDUP_REMOVED lines=10> */
[----:B------:R-:W4:Y:S04]  /*112330*/  LDL.LU R52, [R1+0x12d4] ;  /* 0x0012d40001347983 */ /* 0x000f280000300800 */
[----:B------:R-:W4:Y:S04]  /*112340*/  LDL.LU R24, [R1+0x9fc] ;  /* 0x0009fc0001187983 */ /* 0x000f280000300800 */
[----:B------:R-:W4:Y:S04]  /*112350*/  LDL.LU R25, [R1+0x12d0] ;  /* 0x0012d00001197983 */ /* 0x000f280000300800 */
[----:B------:R-:W4:Y:S04]  /*112360*/  LDL.LU R26, [R1+0x5e8] ;  /* 0x0005e800011a7983 */ /* 0x000f280000300800 */
[----:B------:R-:W4:Y:S04]  /*112370*/  LDL.LU R27, [R1+0xad4] ;  /* 0x000ad400011b7983 */ /* 0x000f280000300800 */
[----:B------:R-:W-:Y:S01]  /*112380*/  STSM.16.M88.4 [R55], R8 ;  /* 0x0000000837007844 */ /* 0x000fe20000000200 */
[----:B------:R-:W-:-:S03]  /*112390*/  NOP ;  /* 0x0000000000007918 */ /* 0x000fc60000000000 */
[----:B------:R-:W0:Y:S04]  /*1123a0*/  LDS.128 R4, [R55] ;  /* 0x0000000037047984 */ /* 0x000e280000000c00 */
[----:B0-----:R-:W-:Y:S04]  /*1123b0*/  STL.64 [R1+0x270], R4 ;  /* 0x0002700401007387 */ /* 0x001fe80000100a00 */
[----:B------:R-:W-:Y:S01]  /*1123c0*/  STL [R1+0x27c], R7 ;  /* 0x00027c0701007387 */ /* 0x000fe20000100800 */
[----:B------:R-:W-:Y:S01]  /*1123d0*/  IMAD.MOV.U32 R53, RZ, RZ, R6 ;  /* 0x000000ffff357224 */ /* 0x000fe200078e0006 */
[----:B------:R-:W-:Y:S01]  /*1123e0*/  NOP ;  /* 0x0000000000007918 */ /* 0x000fe20000000000 */
[----:B--2---:R-:W-:-:S02]  /*1123f0*/  PRMT R8, R33, 0x5410, R32 ;  /* 0x0000541021087816 */ /* 0x004fc40000000020 */
[----:B------:R-:W2:Y:S04]  /*112400*/  LDL.LU R32, [R1+0xa18] ;  /* 0x000a180001207983 */ /* 0x000ea80000300800 */
[----:B------:R-:W2:Y:S01]  /*112410*/  LDL.LU R33, [R1+0x12e8] ;  /* 0x0012e80001217983 */ /* 0x000ea20000300800 */
[----:B---3--:R-:W-:-:S03]  /*112420*/  PRMT R9, R35, 0x5410, R34 ;  /* 0x0000541023097816 */ /* 0x008fc60000000022 */
[----:B------:R-:W3:Y:S04]  /*112430*/  LDL.LU R34, [R1+0xa14] ;  /* 0x000a140001227983 */ /* 0x000ee80000300800 */
[----:B------:R-:W3:Y:S01]  /*112440*/  LDL.LU R35, [R1+0x12e4] ;  /* 0x0012e40001237983 */ /* 0x000ee20000300800 */
[----:B-----5:R-:W-:-:S03]  /*112450*/  PRMT R10, R21, 0x5410, R20 ;  /* 0x00005410150a7816 */ /* 0x020fc60000000014 */
[----:B------:R-:W5:Y:S04]  /*112460*/  LDL.LU R20, [R1+0xa10] ;  /* 0x000a100001147983 */ /* 0x000f680000300800 */
[----:B------:R-:W5:Y:S01]  /*112470*/  LDL.LU R21, [R1+0x12e0] ;  /* 0x0012e00001157983 */ /* 0x000f620000300800 */
[----:B------:R-:W-:-:S03]  /*112480*/  PRMT R11, R23, 0x5410, R22 ;  /* 0x00005410170b7816 */ /* 0x000fc60000000016 */
[----:B------:R-:W5:Y:S04]  /*112490*/  LDL.LU R22, [R1+0xa0c] ;  /* 0x000a0c0001167983 */ /* 0x000f680000300800 */
[----:B------:R0:W-:Y:S01]  /*1124a0*/  STSM.16.M88.4 [R55], R8 ;  /* 0x0000000837007844 */ /* 0x0001e20000000200 */
[----:B------:R-:W-:-:S03]  /*1124b0*/  NOP ;  /* 0x0000000000007918 */ /* 0x000fc60000000000 */
[----:B------:R-:W5:Y:S04]  /*1124c0*/  LDL.LU R23, [R1+0x12dc] ;  /* 0x0012dc0001177983 */ /* 0x000f680000300800 */
[----:B------:R-:W1:Y:S01]  /*1124d0*/  LDS.128 R4, [R55] ;  /* 0x0000000037047984 */ /* 0x000e620000000c00 */
[----:B0-----:R-:W-:-:S03]  /*1124e0*/  PRMT R8, R61, 0x5410, R43 ;  /* 0x000054103d087816 */ /* 0x001fc6000000002b */
[----:B-1----:R-:W-:Y:S04]  /*1124f0*/  STL.64 [R1+0x260], R4 ;  /* 0x0002600401007387 */ /* 0x002fe80000100a00 */
[----:B------:R-:W-:Y:S01]  /*112500*/  STL.64 [R1+0x268], R6 ;  /* 0x0002680601007387 */ /* 0x000fe20000100a00 */
[----:B------:R-:W-:Y:S01]  /*112510*/  NOP ;  /* 0x0000000000007918 */ /* 0x000fe20000000000 */
[----:B------:R-:W-:Y:S02]  /*112520*/  PRMT R9, R44, 0x5410, R60 ;  /* 0x000054102c097816 */ /* 0x000fe4000000003c */
[----:B------:R-:W-:Y:S02]  /*112530*/  PRMT R10, R45, 0x5410, R46 ;  /* 0x000054102d0a7816 */ /* 0x000fe4000000002e */
[----:B------:R-:W5:Y:S01]  /*112540*/  LDL.LU R45, [R1+0xa28] ;  /* 0x000a2800012d7983 */ /* 0x000f620000300800 */
[----:B------:R-:W-:-:S03]  /*112550*/  PRMT R11, R48, 0x5410, R47 ;  /* 0x00005410300b7816 */ /* 0x000fc6000000002f */
[----:B------:R-:W5:Y:S04]  /*112560*/  LDL.LU R47, [R1+0x1300] ;  /* 0x00130000012f7983 */ /* 0x000f680000300800 */
[----:B------:R0:W-:Y:S01]  /*112570*/  STSM.16.M88.4 [R55], R8 ;  /* 0x0000000837007844 */ /* 0x0001e20000000200 */
[----:B------:R-:W-:-:S03]  /*112580*/  NOP ;  /* 0x0000000000007918 */ /* 0x000fc60000000000 */
[----:B------:R-:W5:Y:S04]  /*112590*/  LDL.LU R48, [R1+0xa24] ;  /* 0x000a240001307983 */ /* 0x000f680000300800 */
[----:B------:R-:W1:Y:S01]  /*1125a0*/  LDS.128 R4, [R55] ;  /* 0x0000000037047984 */ /* 0x000e620000000c00 */
[----:B0-----:R-:W-:Y:S02]  /*1125b0*/  PRMT R8, R50, 0x5410, R49 ;  /* 0x0000541032087816 */ /* 0x001fe40000000031 */
[----:B----4-:R-:W-:Y:S01]  /*1125c0*/  PRMT R10, R25, 0x5410, R24 ;  /* 0x00005410190a7816 */ /* 0x010fe20000000018 */
[----:B------:R-:W4:Y:S04]  /*1125d0*/  LDL.LU R49, [R1+0x12fc] ;  /* 0x0012fc0001317983 */ /* 0x000f280000300800 */
[----:B------:R-:W4:Y:S01]  /*1125e0*/  LDL.LU R24, [R1+0xa20] ;  /* 0x000a200001187983 */ /* 0x000f220000300800 */
[----:B------:R-:W-:-:S03]  /*1125f0*/  PRMT R11, R27, 0x5410, R26 ;  /* 0x000054101b0b7816 */ /* 0x000fc6000000001a */
[----:B------:R-:W4:Y:S04]  /*112600*/  LDL.LU R25, [R1+0x12f0] ;  /* 0x0012f00001197983 */ /* 0x000f280000300800 */
[----:B------:R-:W4:Y:S04]  /*112610*/  LDL.LU R26, [R1+0x788] ;  /* 0x00078800011a7983 */ /* 0x000f280000300800 */
[----:B------:R-:W4:Y:S01]  /*112620*/  LDL.LU R27, [R1+0xacc] ;  /* 0x000acc00011b7983 */ /* 0x000f220000300800 */
[----:B------:R-:W-:Y:S01]  /*112630*/  PRMT R9, R52, 0x5410, R51 ;  /* 0x0000541034097816 */ /* 0x000fe20000000033 */
[----:B------:R-:W-:-:S04]  /*112640*/  NOP ;  /* 0x0000000000007918 */ /* 0x000fc80000000000 */
[----:B------:R2:W-:Y:S04]  /*112650*/  STSM.16.M88.4 [R55], R8 ;  /* 0x0000000837007844 */ /* 0x0005e80000000200 */
[----:B-1----:R-:W-:Y:S01]  /*112660*/  STL.64 [R1+0x250], R4 ;  /* 0x0002500401007387 */ /* 0x002fe20000100a00 */
[----:B------:R-:W-:-:S03]  /*112670*/  IMAD.MOV.U32 R52, RZ, RZ, R7 ;  /* 0x000000ffff347224 */ /* 0x000fc600078e0007 */
[----:B------:R-:W-:Y:S01]  /*112680*/  STL [R1+0x258], R6 ;  /* 0x0002580601007387 */ /* 0x000fe20000100800 */
[----:B------:R-:W-:-:S03]  /*112690*/  NOP ;  /* 0x0000000000007918 */ /* 0x000fc60000000000 */
[----:B------:R-:W0:Y:S04]  /*1126a0*/  LDS.128 R4, [R55] ;  /* 0x0000000037047984 */ /* 0x000e280000000c00 */
        /* <DEDUP_REMOVED lines=8> */
[----:B--2---:R-:W-:-:S03]  /*112730*/  PRMT R8, R33, 0x5410, R32 ;  /* 0x0000541021087816 */ /* 0x004fc60000000020 */
[----:B------:R-:W2:Y:S04]  /*112740*/  LDL.LU R32, [R1+0xa44] ;  /* 0x000a440001207983 */ /* 0x000ea80000300800 */
[----:B------:R-:W2:Y:S01]  /*112750*/  LDL.LU R33, [R1+0x133c] ;  /* 0x00133c0001217983 */ /* 0x000ea20000300800 */
[----:B---3--:R-:W-:-:S03]  /*112760*/  PRMT R9, R35, 0x5410, R34 ;  /* 0x0000541023097816 */ /* 0x008fc60000000022 */
[----:B0-----:R-:W-:Y:S01]  /*112770*/  STL.64 [R1+0x240], R4 ;  /* 0x0002400401007387 */ /* 0x001fe20000100a00 */
[----:B-----5:R-:W-:-:S03]  /*112780*/  PRMT R10, R21, 0x5410, R20 ;  /* 0x00005410150a7816 */ /* 0x020fc60000000014 */
[----:B------:R-:W-:Y:S01]  /*112790*/  STL.64 [R1+0x248], R6 ;  /* 0x0002480601007387 */ /* 0x000fe20000100a00 */
[----:B------:R-:W-:-:S03]  /*1127a0*/  NOP ;  /* 0x0000000000007918 */ /* 0x000fc60000000000 */
[----:B------:R-:W3:Y:S04]  /*1127b0*/  LDL.LU R34, [R1+0xa40] ;  /* 0x000a400001227983 */ /* 0x000ee80000300800 */
[----:B------:R-:W3:Y:S01]  /*1127c0*/  LDL.LU R35, [R1+0x1338] ;  /* 0x0013380001237983 */ /* 0x000ee20000300800 */
[----:B------:R-:W-:-:S03]  /*1127d0*/  PRMT R11, R23, 0x5410, R22 ;  /* 0x00005410170b7816 */ /* 0x000fc60000000016 */
[----:B------:R-:W5:Y:S04]  /*1127e0*/  LDL.LU R20, [R1+0xa3c] ;  /* 0x000a3c0001147983 */ /* 0x000f680000300800 */
[----:B------:R0:W-:Y:S01]  /*1127f0*/  STSM.16.M88.4 [R55], R8 ;  /* 0x0000000837007844 */ /* 0x0001e20000000200 */
[----:B------:R-:W-:-:S03]  /*112800*/  NOP ;  /* 0x0000000000007918 */ /* 0x000fc60000000000 */
[----:B------:R-:W1:Y:S04]  /*112810*/  LDS.128 R4, [R55] ;  /* 0x0000000037047984 */ /* 0x000e680000000c00 */
[----:B------:R-:W5:Y:S04]  /*112820*/  LDL.LU R21, [R1+0x1324] ;  /* 0x0013240001157983 */ /* 0x000f680000300800 */
[----:B------:R-:W5:Y:S04]  /*112830*/  LDL.LU R22, [R1+0x78c] ;  /* 0x00078c0001167983 */ /* 0x000f680000300800 */
[----:B------:R-:W5:Y:S01]  /*112840*/  LDL.LU R23, [R1+0xadc] ;  /* 0x000adc0001177983 */ /* 0x000f620000300800 */
[----:B0-----:R-:W-:-:S03]  /*112850*/  PRMT R8, R47, 0x5410, R45 ;  /* 0x000054102f087816 */ /* 0x001fc6000000002d */
[----:B------:R-:W5:Y:S04]  /*112860*/  LDL.LU R45, [R1+0xa54] ;  /* 0x000a5400012d7983 */ /* 0x000f680000300800 */
[----:B------:R-:W5:Y:S04]  /*112870*/  LDL.LU R47, [R1+0x135c] ;  /* 0x00135c00012f7983 */ /* 0x000f680000300800 */
[----:B-1----:R-:W-:Y:S04]  /*112880*/  STL.64 [R1+0x230], R4 ;  /* 0x0002300401007387 */ /* 0x002fe80000100a00 */
[----:B------:R-:W-:Y:S01]  /*112890*/  STL.64 [R1+0x238], R6 ;  /* 0x0002380601007387 */ /* 0x000fe20000100a00 */
[----:B------:R-:W-:Y:S01]  /*1128a0*/  NOP ;  /* 0x0000000000007918 */ /* 0x000fe20000000000 */
[----:B----4-:R-:W-:-:S02]  /*1128b0*/  PRMT R9, R49, 0x5410, R48 ;  /* 0x0000541031097816 */ /* 0x010fc40000000030 */
[----:B------:R-:W4:Y:S04]  /*1128c0*/  LDL.LU R48, [R1+0xa50] ;  /* 0x000a500001307983 */ /* 0x000f280000300800 */
[----:B------:R-:W4:Y:S01]  /*1128d0*/  LDL.LU R49, [R1+0x1358] ;  /* 0x0013580001317983 */ /* 0x000f220000300800 */
[----:B------:R-:W-:-:S03]  /*1128e0*/  PRMT R10, R25, 0x5410, R24 ;  /* 0x00005410190a7816 */ /* 0x000fc60000000018 */
[----:B------:R-:W4:Y:S04]  /*1128f0*/  LDL.LU R24, [R1+0xa4c] ;  /* 0x000a4c0001187983 */ /* 0x000f280000300800 */
[----:B------:R-:W4:Y:S01]  /*112900*/  LDL.LU R25, [R1+0x1344] ;  /* 0x0013440001197983 */ /* 0x000f220000300800 */
[----:B------:R-:W-:-:S03]  /*112910*/  PRMT R11, R27, 0x5410, R26 ;  /* 0x000054101b0b7816 */ /* 0x000fc6000000001a */
[----:B------:R-:W4:Y:S04]  /*112920*/  LDL.LU R26, [R1+0xa48] ;  /* 0x000a4800011a7983 */ /* 0x000f280000300800 */
[----:B------:R-:W4:Y:S04]  /*112930*/  LDL.LU R27, [R1+0x1340] ;  /* 0x00134000011b7983 */ /* 0x000f280000300800 */
[----:B------:R0:W-:Y:S01]  /*112940*/  STSM.16.M88.4 [R55], R8 ;  /* 0x0000000837007844 */ /* 0x0001e20000000200 */
[----:B------:R-:W-:-:S03]  /*112950*/  NOP ;  /* 0x0000000000007918 */ /* 0x000fc60000000000 */
[----:B------:R-:W1:Y:S01]  /*112960*/  LDS.128 R4, [R55] ;  /* 0x0000000037047984 */ /* 0x000e620000000c00 */
[----:B0-----:R-:W-:Y:S02]  /*112970*/  PRMT R8, R43, 0x5410, R41 ;  /* 0x000054102b087816 */ /* 0x001fe40000000029 */
[----:B------:R-:W-:Y:S02]  /*112980*/  PRMT R9, R60, 0x5410, R61 ;  /* 0x000054103c097816 */ /* 0x000fe4000000003d */
[----:B------:R-:W-:Y:S02]  /*112990*/  PRMT R10, R46, 0x5410, R44 ;  /* 0x000054102e0a7816 */ /* 0x000fe4000000002c */
[----:B------:R-:W-:Y:S01]  /*1129a0*/  PRMT R11, R51, 0x5410, R50 ;  /* 0x00005410330b7816 */ /* 0x000fe20000000032 */
[----:B------:R-:W-:Y:S01]  /*1129b0*/  NOP ;  /* 0x0000000000007918 */ /* 0x000fe20000000000 */
[----:B-1----:R-:W-:Y:S01]  /*1129c0*/  STL [R1+0x224], R5 ;  /* 0x0002240501007387 */ /* 0x002fe20000100800 */
[----:B------:R-:W-:-:S03]  /*1129d0*/  IMAD.MOV.U32 R51, RZ, RZ, R4 ;  /* 0x000000ffff337224 */ /* 0x000fc600078e0004 */
[----:B------:R-:W-:Y:S04]  /*1129e0*/  STSM.16.M88.4 [R55], R8 ;  /* 0x0000000837007844 */ /* 0x000fe80000000200 */
[----:B------:R-:W-:Y:S01]  /*1129f0*/  STL.64 [R1+0x228], R6 ;  /* 0x0002280601007387 */ /* 0x000fe20000100a00 */
[----:B------:R-:W-:-:S03]  /*112a00*/  NOP ;  /* 0x0000000000007918 */ /* 0x000fc60000000000 */
[----:B------:R-:W0:Y:S04]  /*112a10*/  LDS.128 R4, [R55] ;  /* 0x0000000037047984 */ /* 0x000e280000000c00 */
[----:B0-----:R-:W-:Y:S04]  /*112a20*/  STL [R1+0x210], R4 ;  /* 0x0002100401007387 */ /* 0x001fe80000100800 */
[----:B------:R0:W-:Y:S01]  /*112a30*/  STL.64 [R1+0x218], R6 ;  /* 0x0002180601007387 */ /* 0x0001e20000100a00 */
[----:B------:R-:W-:Y:S01]  /*112a40*/  IMAD.MOV.U32 R50, RZ, RZ, R5 ;  /* 0x000000ffff327224 */ /* 0x000fe200078e0005 */
        /* <DEDUP_REMOVED lines=9> */
[----:B------:R-:W-:Y:S01]  /*112ae0*/  PRMT R11, R23, 0x5410, R22 ;  /* 0x00005410170b7816 */ /* 0x000fe20000000016 */
[----:B------:R-:W-:-:S04]  /*112af0*/  NOP ;  /* 0x0000000000007918 */ /* 0x000fc80000000000 */
[----:B------:R4:W-:Y:S04]  /*112b00*/  STSM.16.M88.4 [R55], R8 ;  /* 0x0000000837007844 */ /* 0x0009e80000000200 */
[----:B------:R-:W5:Y:S04]  /*112b10*/  LDL.LU R22, [R1+0x820] ;  /* 0x0008200001167983 */ /* 0x000f680000300800 */
[----:B------:R-:W5:Y:S04]  /*112b20*/  LDL.LU R23, [R1+0xafc] ;  /* 0x000afc0001177983 */ /* 0x000f680000300800 */
[----:B------:R-:W-:Y:S04]  /*112b30*/  STL.64 [R1+0x4688], R50 ;  /* 0x0046883201007387 */ /* 0x000fe80000100a00 */
[----:B0-----:R-:W5:Y:S04]  /*112b40*/  LDL.LU R7, [R1+0xa70] ;  /* 0x000a700001077983 */ /* 0x001f680000300800 */
[----:B------:R-:W5:Y:S01]  /*112b50*/  LDL.LU R59, [R1+0x13b0] ;  /* 0x0013b000013b7983 */ /* 0x000f620000300800 */
[----:B------:R-:W-:-:S02]  /*112b60*/  PRMT R38, R0, 0x3340, R3 ;  /* 0x0000334000267816 */ /* 0x000fc40000000003 */
[----:B----4-:R-:W-:Y:S02]  /*112b70*/  PRMT R10, R25, 0x5410, R24 ;  /* 0x00005410190a7816 */ /* 0x010fe40000000018 */
[----:B------:R-:W-:Y:S01]  /*112b80*/  PRMT R11, R27, 0x5410, R26 ;  /* 0x000054101b0b7816 */ /* 0x000fe2000000001a */
[----:B------:R-:W-:Y:S01]  /*112b90*/  NOP ;  /* 0x0000000000007918 */ /* 0x000fe20000000000 */
[----:B------:R-:W0:Y:S04]  /*112ba0*/  LDS.128 R24, [R55] ;  /* 0x0000000037187984 */ /* 0x000e280000000c00 */
[----:B0-----:R0:W-:Y:S04]  /*112bb0*/  STL.64 [R1+0x200], R24 ;  /* 0x0002001801007387 */ /* 0x0011e80000100a00 */
[----:B------:R1:W-:Y:S04]  /*112bc0*/  STL.64 [R1+0x208], R26 ;  /* 0x0002081a01007387 */ /* 0x0003e80000100a00 */
[----:B------:R-:W4:Y:S04]  /*112bd0*/  LDL.LU R31, [R1+0xa6c] ;  /* 0x000a6c00011f7983 */ /* 0x000f280000300800 */
[----:B------:R-:W4:Y:S04]  /*112be0*/  LDL.LU R0, [R1+0x1394] ;  /* 0x0013940001007983 */ /* 0x000f280000300800 */
[----:B------:R-:W4:Y:S04]  /*112bf0*/  LDL.LU R3, [R1+0xa68] ;  /* 0x000a680001037983 */ /* 0x000f280000300800 */
[----:B------:R-:W4:Y:S04]  /*112c00*/  LDL.LU R39, [R1+0x1390] ;  /* 0x0013900001277983 */ /* 0x000f280000300800 */
[----:B------:R-:W4:Y:S04]  /*112c10*/  LDL.LU R40, [R1+0xa64] ;  /* 0x000a640001287983 */ /* 0x000f280000300800 */
[----:B------:R-:W4:Y:S01]  /*112c20*/  LDL.LU R41, [R1+0x138c] ;  /* 0x00138c0001297983 */ /* 0x000f220000300800 */
[----:B------:R-:W-:-:S03]  /*112c30*/  PRMT R8, R47, 0x5410, R45 ;  /* 0x000054102f087816 */ /* 0x000fc6000000002d */
        /* <DEDUP_REMOVED lines=8> */
[----:B------:R-:W-:Y:S01]  /*112cc0*/  PRMT R9, R49, 0x5410, R48 ;  /* 0x0000541031097816 */ /* 0x000fe20000000030 */
[----:B------:R-:W-:-:S04]  /*112cd0*/  NOP ;  /* 0x0000000000007918 */ /* 0x000fc80000000000 */
[----:B------:R2:W-:Y:S04]  /*112ce0*/  STSM.16.M88.4 [R55], R8 ;  /* 0x0000000837007844 */ /* 0x0005e80000000200 */
        /* <DEDUP_REMOVED lines=8> */
[----:B------:R-:W3:Y:S04]  /*112d70*/  LDL.LU R34, [R1+0xa90] ;  /* 0x000a900001227983 */ /* 0x000ee80000300800 */
[----:B------:R-:W3:Y:S01]  /*112d80*/  LDL.LU R35, [R1+0x13cc] ;  /* 0x0013cc0001237983 */ /* 0x000ee20000300800 */
[----:B-----5:R-:W-:Y:S02]  /*112d90*/  PRMT R10, R21, 0x5410, R20 ;  /* 0x00005410150a7816 */ /* 0x020fe40000000014 */
[----:B------:R-:W-:Y:S01]  /*112da0*/  PRMT R11, R23, 0x5410, R22 ;  /* 0x00005410170b7816 */ /* 0x000fe20000000016 */
[----:B------:R-:W-:Y:S01]  /*112db0*/  NOP ;  /* 0x0000000000007918 */ /* 0x000fe20000000000 */
[----:B------:R-:W0:Y:S01]  /*112dc0*/  LDS.128 R20, [R55] ;  /* 0x0000000037147984 */ /* 0x000e220000000c00 */
[----:B------:R-:W-:-:S03]  /*112dd0*/  NOP ;  /* 0x0000000000007918 */ /* 0x000fc60000000000 */
[----:B------:R1:W-:Y:S02]  /*112de0*/  STSM.16.M88.4 [R55], R8 ;  /* 0x0000000837007844 */ /* 0x0003e40000000200 */
[----:B-1----:R-:W-:Y:S01]  /*112df0*/  PRMT R8, R59, 0x5410, R7 ;  /* 0x000054103b087816 */ /* 0x002fe20000000007 */
[----:B------:R-:W-:Y:S01]  /*112e00*/  NOP ;  /* 0x0000000000007918 */ /* 0x000fe20000000000 */
[----:B------:R-:W1:Y:S04]  /*112e10*/  LDS.128 R4, [R55] ;  /* 0x0000000037047984 */ /* 0x000e680000000c00 */
[----:B0-----:R-:W-:Y:S01]  /*112e20*/  STL.64 [R1+0x1f0], R20 ;  /* 0x0001f01401007387 */ /* 0x001fe20000100a00 */
[----:B------:R-:W-:-:S03]  /*112e30*/  IMAD.MOV.U32 R49, RZ, RZ, R23 ;  /* 0x000000ffff317224 */ /* 0x000fc600078e0017 */
[----:B------:R0:W-:Y:S04]  /*112e40*/  STL [R1+0x1f8], R22 ;  /* 0x0001f81601007387 */ /* 0x0001e80000100800 */
[----:B0-----:R-:W5:Y:S04]  /*112e50*/  LDL.LU.64 R22, [R1+0x4728] ;  /* 0x0047280001167983 */ /* 0x001f680000300a00 */
[----:B------:R-:W5:Y:S01]  /*112e60*/  LDL.LU.64 R20, [R1+0x4720] ;  /* 0x0047200001147983 */ /* 0x000f620000300a00 */
[----:B------:R-:W-:-:S03]  /*112e70*/  NOP ;  /* 0x0000000000007918 */ /* 0x000fc60000000000 */
[----:B-1----:R-:W-:Y:S04]  /*112e80*/  STL.64 [R1+0x1e0], R4 ;  /* 0x0001e00401007387 */ /* 0x002fe80000100a00 */
[----:B------:R-:W-:Y:S01]  /*112e90*/  STL.64 [R1+0x1e8], R6 ;  /* 0x0001e80601007387 */ /* 0x000fe20000100a00 */
[----:B----4-:R-:W-:Y:S02]  /*112ea0*/  PRMT R9, R0, 0x5410, R31 ;  /* 0x0000541000097816 */ /* 0x010fe4000000001f */
[----:B------:R-:W-:Y:S02]  /*112eb0*/  PRMT R10, R39, 0x5410, R3 ;  /* 0x00005410270a7816 */ /* 0x000fe40000000003 */
[----:B------:R-:W-:Y:S02]  /*112ec0*/  PRMT R11, R41, 0x5410, R40 ;  /* 0x00005410290b7816 */ /* 0x000fe40000000028 */
[----:B------:R-:W4:Y:S04]  /*112ed0*/  LDL.LU R41, [R1+0xac4] ;  /* 0x000ac40001297983 */ /* 0x000f280000300800 */
[----:B------:R0:W-:Y:S01]  /*112ee0*/  STSM.16.M88.4 [R55], R8 ;  /* 0x0000000837007844 */ /* 0x0001e20000000200 */
[----:B------:R-:W-:-:S03]  /*112ef0*/  NOP ;  /* 0x0000000000007918 */ /* 0x000fc60000000000 */
[----:B------:R-:W1:Y:S01]  /*112f00*/  LDS.128 R4, [R55] ;  /* 0x0000000037047984 */ /* 0x000e620000000c00 */
[----:B0-----:R-:W-:-:S03]  /*112f10*/  PRMT R8, R61, 0x5410, R43 ;  /* 0x000054103d087816 */ /* 0x001fc6000000002b */
[----:B------:R-:W4:Y:S01]  /*112f20*/  LDL.LU R43, [R1+0x13f4] ;  /* 0x0013f400012b7983 */ /* 0x000f220000300800 */
[----:B------:R-:W-:Y:S02]  /*112f30*/  PRMT R9, R47, 0x5410, R60 ;  /* 0x000054102f097816 */ /* 0x000fe4000000003c */
[----:B------:R-:W-:Y:S02]  /*112f40*/  PRMT R10, R25, 0x5410, R24 ;  /* 0x00005410190a7816 */ /* 0x000fe40000000018 */
[----:B------:R-:W-:Y:S01]  /*112f50*/  PRMT R11, R27, 0x5410, R26 ;  /* 0x000054101b0b7816 */ /* 0x000fe2000000001a */
[----:B------:R-:W-:Y:S01]  /*112f60*/  NOP ;  /* 0x0000000000007918 */ /* 0x000fe20000000000 */
[----:B-1----:R-:W-:Y:S04]  /*112f70*/  STL.64 [R1+0x1d0], R4 ;  /* 0x0001d00401007387 */ /* 0x002fe80000100a00 */
[----:B------:R-:W-:Y:S04]  /*112f80*/  STL.64 [R1+0x1d8], R6 ;  /* 0x0001d80601007387 */ /* 0x000fe80000100a00 */
[----:B------:R-:W5:Y:S04]  /*112f90*/  LDL.LU R61, [R1+0xac0] ;  /* 0x000ac000013d7983 */ /* 0x000f680000300800 */
[----:B------:R-:W5:Y:S04]  /*112fa0*/  LDL.LU R47, [R1+0x13f0] ;  /* 0x0013f000012f7983 */ /* 0x000f680000300800 */
[----:B------:R-:W5:Y:S04]  /*112fb0*/  LDL.LU R24, [R1+0xabc] ;  /* 0x000abc0001187983 */ /* 0x000f680000300800 */
[----:B------:R-:W5:Y:S04]  /*112fc0*/  LDL.LU R25, [R1+0x13ec] ;  /* 0x0013ec0001197983 */ /* 0x000f680000300800 */
[----:B------:R-:W5:Y:S04]  /*112fd0*/  LDL.LU R26, [R1+0x828] ;  /* 0x00082800011a7983 */ /* 0x000f680000300800 */
[----:B------:R-:W5:Y:S04]  /*112fe0*/  LDL.LU R27, [R1+0xb00] ;  /* 0x000b0000011b7983 */ /* 0x000f680000300800 */
[----:B------:R0:W-:Y:S01]  /*112ff0*/  STSM.16.M88.4 [R55], R8 ;  /* 0x0000000837007844 */ /* 0x0001e20000000200 */
[----:B------:R-:W-:-:S03]  /*113000*/  NOP ;  /* 0x0000000000007918 */ /* 0x000fc60000000000 */
[----:B------:R-:W1:Y:S01]  /*113010*/  LDS.128 R4, [R55] ;  /* 0x0000000037047984 */ /* 0x000e620000000c00 */
[----:B0-----:R-:W-:Y:S02]  /*113020*/  PRMT R8, R46, 0x5410, R44 ;  /* 0x000054102e087816 */ /* 0x001fe4000000002c */
[----:B------:R-:W-:Y:S02]  /*113030*/  PRMT R9, R48, 0x5410, R45 ;  /* 0x0000541030097816 */ /* 0x000fe4000000002d */
[----:B--2---:R-:W-:Y:S02]  /*113040*/  PRMT R10, R33, 0x5410, R32 ;  /* 0x00005410210a7816 */ /* 0x004fe40000000020 */
[----:B---3--:R-:W-:Y:S01]  /*113050*/  PRMT R11, R35, 0x5410, R34 ;  /* 0x00005410230b7816 */ /* 0x008fe20000000022 */
[----:B------:R-:W-:-:S04]  /*113060*/  NOP ;  /* 0x0000000000007918 */ /* 0x000fc80000000000 */
[----:B------:R-:W-:Y:S04]  /*113070*/  STSM.16.M88.4 [R55], R8 ;  /* 0x0000000837007844 */ /* 0x000fe80000000200 */
[----:B-1----:R0:W-:Y:S04]  /*113080*/  STL [R1+0x1c4], R5 ;  /* 0x0001c40501007387 */ /* 0x0021e80000100800 */
[----:B------:R1:W-:Y:S04]  /*113090*/  STL.64 [R1+0x1c8], R6 ;  /* 0x0001c80601007387 */ /* 0x0003e80000100a00 */
[----:B------:R-:W2:Y:S04]  /*1130a0*/  LDL.LU R50, [R1+0x140c] ;  /* 0x00140c0001327983 */ /* 0x000ea80000300800 */
[----:B------:R-:W3:Y:S01]  /*1130b0*/  LDL.LU R32, [R1+0xae4] ;  /* 0x000ae40001207983 */ /* 0x000ee20000300800 */
[----:B------:R-:W-:-:S03]  /*1130c0*/  IMAD.MOV.U32 R48, RZ, RZ, R4 ;  /* 0x000000ffff307224 */ /* 0x000fc600078e0004 */
[----:B------:R-:W3:Y:S04]  /*1130d0*/  LDL.LU R33, [R1+0x1408] ;  /* 0x0014080001217983 */ /* 0x000ee80000300800 */
[----:B------:R-:W2:Y:S04]  /*1130e0*/  LDL.LU R34, [R1+0xad0] ;  /* 0x000ad00001227983 */ /* 0x000ea80000300800 */
[----:B------:R-:W2:Y:S04]  /*1130f0*/  LDL.LU R35, [R1+0x13f8] ;  /* 0x0013f80001237983 */ /* 0x000ea80000300800 */
[----:B------:R-:W2:Y:S04]  /*113100*/  LDL.LU R51, [R1+0xb08] ;  /* 0x000b080001337983 */ /* 0x000ea80000300800 */
[----:B------:R-:W2:Y:S04]  /*113110*/  LDL.LU R4, [R1+0x1430] ;  /* 0x0014300001047983 */ /* 0x000ea80000300800 */
[----:B0-----:R-:W2:Y:S04]  /*113120*/  LDL.LU R5, [R1+0xb04] ;  /* 0x000b040001057983 */ /* 0x001ea80000300800 */
[----:B-1----:R-:W2:Y:S04]  /*113130*/  LDL.LU R6, [R1+0x142c] ;  /* 0x00142c0001067983 */ /* 0x002ea80000300800 */
[----:B------:R-:W2:Y:S04]  /*113140*/  LDL.LU R60, [R1+0xaf8] ;  /* 0x000af800013c7983 */ /* 0x000ea80000300800 */
[----:B------:R-:W2:Y:S04]  /*113150*/  LDL.LU R44, [R1+0x1414] ;  /* 0x00141400012c7983 */ /* 0x000ea80000300800 */
[----:B------:R-:W2:Y:S04]  /*113160*/  LDL.LU R46, [R1+0x82c] ;  /* 0x00082c00012e7983 */ /* 0x000ea80000300800 */
[----:B------:R-:W2:Y:S04]  /*113170*/  LDL.LU R45, [R1+0xb10] ;  /* 0x000b1000012d7983 */ /* 0x000ea80000300800 */
[----:B------:R0:W-:Y:S04]  /*113180*/  STL.64 [R1+0x4690], R48 ;  /* 0x0046903001007387 */ /* 0x0001e80000100a00 */
        /* <DEDUP_REMOVED lines=9> */
[----:B----4-:R-:W-:-:S03]  /*113220*/  PRMT R8, R43, 0x5410, R41 ;  /* 0x000054102b087816 */ /* 0x010fc60000000029 */
[----:B------:R-:W4:Y:S01]  /*113230*/  LDL.LU R41, [R1+0x1434] ;  /* 0x0014340001297983 */ /* 0x000f220000300800 */
[----:B-----5:R-:W-:Y:S02]  /*113240*/  PRMT R10, R25, 0x5410, R24 ;  /* 0x00005410190a7816 */ /* 0x020fe40000000018 */
[----:B------:R-:W-:Y:S01]  /*113250*/  PRMT R11, R27, 0x5410, R26 ;  /* 0x000054101b0b7816 */ /* 0x000fe2000000001a */
[----:B------:R-:W-:Y:S01]  /*113260*/  NOP ;  /* 0x0000000000007918 */ /* 0x000fe20000000000 */
[----:B------:R-:W0:Y:S01]  /*113270*/  LDS.128 R24, [R55] ;  /* 0x0000000037187984 */ /* 0x000e220000000c00 */
[----:B------:R-:W-:Y:S01]  /*113280*/  PRMT R9, R47, 0x5410, R61 ;  /* 0x000054102f097816 */ /* 0x000fe2000000003d */
[----:B------:R-:W-:-:S04]  /*113290*/  NOP ;  /* 0x0000000000007918 */ /* 0x000fc80000000000 */
[----:B------:R-:W-:Y:S04]  /*1132a0*/  STSM.16.M88.4 [R55], R8 ;  /* 0x0000000837007844 */ /* 0x000fe80000000200 */
[----:B0-----:R-:W-:Y:S01]  /*1132b0*/  STL [R1+0x1b0], R24 ;  /* 0x0001b01801007387 */ /* 0x001fe20000100800 */
[----:B------:R-:W-:-:S03]  /*1132c0*/  IMAD.MOV.U32 R47, RZ, RZ, R25 ;  /* 0x000000ffff2f7224 */ /* 0x000fc600078e0019 */
[----:B------:R0:W-:Y:S04]  /*1132d0*/  STL.64 [R1+0x1b8], R26 ;  /* 0x0001b81a01007387 */ /* 0x0001e80000100a00 */
[----:B0-----:R-:W5:Y:S04]  /*1132e0*/  LDL.LU.64 R26, [R1+0x4718] ;  /* 0x00471800011a7983 */ /* 0x001f680000300a00 */
[----:B------:R-:W5:Y:S01]  /*1132f0*/  LDL.LU.64 R24, [R1+0x4710] ;  /* 0x0047100001187983 */ /* 0x000f620000300a00 */
[----:B---3--:R-:W-:Y:S01]  /*113300*/  PRMT R10, R33, 0x5410, R32 ;  /* 0x00005410210a7816 */ /* 0x008fe20000000020 */
[----:B------:R-:W-:-:S02]  /*113310*/  NOP ;  /* 0x0000000000007918 */ /* 0x000fc40000000000 */
[----:B------:R-:W3:Y:S04]  /*113320*/  LDL.LU R43, [R1+0x870] ;  /* 0x00087000012b7983 */ /* 0x000ee80000300800 */
[----:B------:R-:W3:Y:S04]  /*113330*/  LDL.LU R61, [R1+0xb3c] ;  /* 0x000b3c00013d7983 */ /* 0x000ee80000300800 */
[----:B------:R-:W4:Y:S01]  /*113340*/  LDL.LU R11, [R1+0xaf0] ;  /* 0x000af000010b7983 */ /* 0x000f220000300800 */
[----:B--2---:R-:W-:Y:S02]  /*113350*/  PRMT R9, R50, 0x5410, R49 ;  /* 0x0000541032097816 */ /* 0x004fe40000000031 */
[----:B----4-:R-:W-:-:S02]  /*113360*/  PRMT R8, R48, 0x5410, R11 ;  /* 0x0000541030087816 */ /* 0x010fc4000000000b */
[----:B------:R-:W-:Y:S02]  /*113370*/  PRMT R11, R35, 0x5410, R34 ;  /* 0x00005410230b7816 */ /* 0x000fe40000000022 */
[----:B------:R-:W0:Y:S01]  /*113380*/  LDS.128 R32, [R55] ;  /* 0x0000000037207984 */ /* 0x000e220000000c00 */
[----:B------:R-:W-:-:S03]  /*113390*/  NOP ;  /* 0x0000000000007918 */ /* 0x000fc60000000000 */
[----:B------:R1:W-:Y:S02]  /*1133a0*/  STSM.16.M88.4 [R55], R8 ;  /* 0x0000000837007844 */ /* 0x0003e40000000200 */
[----:B-1----:R-:W-:Y:S01]  /*1133b0*/  PRMT R8, R4, 0x5410, R51 ;  /* 0x0000541004087816 */ /* 0x002fe20000000033 */
[----:B------:R-:W-:Y:S01]  /*1133c0*/  NOP ;  /* 0x0000000000007918 */ /* 0x000fe20000000000 */
[----:B------:R-:W-:Y:S01]  /*1133d0*/  PRMT R9, R6, 0x5410, R5 ;  /* 0x0000541006097816 */ /* 0x000fe20000000005 */
[----:B------:R-:W1:Y:S01]  /*1133e0*/  LDS.128 R48, [R55] ;  /* 0x0000000037307984 */ /* 0x000e620000000c00 */
[----:B------:R-:W-:Y:S02]  /*1133f0*/  PRMT R10, R44, 0x5410, R60 ;  /* 0x000054102c0a7816 */ /* 0x000fe4000000003c */
[----:B------:R-:W-:Y:S01]  /*113400*/  PRMT R11, R45, 0x5410, R46 ;  /* 0x000054102d0b7816 */ /* 0x000fe2000000002e */
[----:B------:R-:W-:-:S04]  /*113410*/  NOP ;  /* 0x0000000000007918 */ /* 0x000fc80000000000 */
[----:B------:R2:W-:Y:S02]  /*113420*/  STSM.16.M88.4 [R55], R8 ;  /* 0x0000000837007844 */ /* 0x0005e40000000200 */
[----:B--2---:R-:W-:Y:S01]  /*113430*/  PRMT R8, R59, 0x5410, R7 ;  /* 0x000054103b087816 */ /* 0x004fe20000000007 */
[----:B------:R-:W-:Y:S01]  /*113440*/  NOP ;  /* 0x0000000000007918 */ /* 0x000fe20000000000 */
[----:B------:R-:W2:Y:S01]  /*113450*/  LDS.128 R4, [R55] ;  /* 0x0000000037047984 */ /* 0x000ea20000000c00 */
[----:B------:R-:W-:-:S03]  /*113460*/  PRMT R9, R0, 0x5410, R31 ;  /* 0x0000541000097816 */ /* 0x000fc6000000001f */
[----:B0-----:R-:W-:Y:S01]  /*113470*/  STL.64 [R1+0x1a0], R32 ;  /* 0x0001a02001007387 */ /* 0x001fe20000100a00 */
[----:B------:R-:W-:Y:S02]  /*113480*/  PRMT R10, R39, 0x5410, R3 ;  /* 0x00005410270a7816 */ /* 0x000fe40000000003 */
[----:B------:R-:W-:Y:S01]  /*113490*/  PRMT R11, R41, 0x5410, R40 ;  /* 0x00005410290b7816 */ /* 0x000fe20000000028 */
[----:B------:R0:W-:Y:S01]  /*1134a0*/  STL.64 [R1+0x1a8], R34 ;  /* 0x0001a82201007387 */ /* 0x0001e20000100a00 */
[----:B------:R-:W-:-:S03]  /*1134b0*/  NOP ;  /* 0x0000000000007918 */ /* 0x000fc60000000000 */
[----:B------:R4:W-:Y:S04]  /*1134c0*/  STSM.16.M88.4 [R55], R8 ;  /* 0x0000000837007844 */ /* 0x0009e80000000200 */
[----:B0-----:R-:W5:Y:S04]  /*1134d0*/  LDL.LU.64 R34, [R1+0x4708] ;  /* 0x0047080001227983 */ /* 0x001f680000300a00 */
[----:B------:R-:W5:Y:S01]  /*1134e0*/  LDL.LU.64 R32, [R1+0x4700] ;  /* 0x0047000001207983 */ /* 0x000f620000300a00 */
[----:B------:R-:W-:-:S03]  /*1134f0*/  NOP ;  /* 0x0000000000007918 */ /* 0x000fc60000000000 */
[----:B------:R-:W5:Y:S04]  /*113500*/  LDL.LU R60, [R1+0x878] ;  /* 0x00087800013c7983 */ /* 0x000f680000300800 */
[----:B------:R-:W5:Y:S04]  /*113510*/  LDL.LU R44, [R1+0x1240] ;  /* 0x00124000012c7983 */ /* 0x000f680000300800 */
[----:B-1----:R-:W-:Y:S04]  /*113520*/  STL.64 [R1+0x190], R48 ;  /* 0x0001903001007387 */ /* 0x002fe80000100a00 */
[----:B--2---:R-:W-:Y:S04]  /*113530*/  STL.64 [R1+0x180], R4 ;  /* 0x0001800401007387 */ /* 0x004fe80000100a00 */
[----:B------:R-:W-:Y:S04]  /*113540*/  STL.64 [R1+0x188], R6 ;  /* 0x0001880601007387 */ /* 0x000fe80000100a00 */
[----:B------:R-:W0:Y:S04]  /*113550*/  LDS.128 R4, [R55] ;  /* 0x0000000037047984 */ /* 0x000e280000000c00 */
[----:B----4-:R-:W2:Y:S01]  /*113560*/  LDL.LU R8, [R1+0x10] ;  /* 0x0000100001087983 */ /* 0x010ea20000300800 */
[----:B---3--:R-:W-:Y:S01]  /*113570*/  PRMT R31, R61, 0x5410, R43 ;  /* 0x000054103d1f7816 */ /* 0x008fe2000000002b */
[----:B------:R-:W-:-:S04]  /*113580*/  NOP ;  /* 0x0000000000007918 */ /* 0x000fc80000000000 */
[----:B------:R-:W-:Y:S01]  /*113590*/  STSM.16.M88.4 [R55], R28 ;  /* 0x0000001c37007844 */ /* 0x000fe20000000200 */
[----:B------:R-:W-:-:S03]  /*1135a0*/  NOP ;  /* 0x0000000000007918 */ /* 0x000fc60000000000 */
[----:B------:R-:W1:Y:S01]  /*1135b0*/  LDS.128 R28, [R55] ;  /* 0x00000000371c7984 */ /* 0x000e620000000c00 */
[----:B------:R-:W-:Y:S01]  /*1135c0*/  IMAD.MOV.U32 R45, RZ, RZ, R50 ;  /* 0x000000ffff2d7224 */ /* 0x000fe200078e0032 */
[----:B------:R-:W-:Y:S02]  /*1135d0*/  NOP ;  /* 0x0000000000007918 */ /* 0x000fe40000000000 */
[----:B0-----:R-:W-:Y:S04]  /*1135e0*/  STL.64 [R1+0x170], R4 ;  /* 0x0001700401007387 */ /* 0x001fe80000100a00 */
[----:B------:R0:W-:Y:S04]  /*1135f0*/  STL.64 [R1+0x178], R6 ;  /* 0x0001780601007387 */ /* 0x0001e80000100a00 */
[----:B------:R-:W2:Y:S04]  /*113600*/  LDL.LU R9, [R1+0x14] ;  /* 0x0000140001097983 */ /* 0x000ea80000300800 */
[----:B------:R-:W2:Y:S04]  /*113610*/  LDL.LU R10, [R1+0x18] ;  /* 0x00001800010a7983 */ /* 0x000ea80000300800 */
[----:B0-----:R-:W3:Y:S04]  /*113620*/  LDL.LU R7, [R1+0x874] ;  /* 0x0008740001077983 */ /* 0x001ee80000300800 */
[----:B------:R-:W3:Y:S04]  /*113630*/  LDL.LU R3, [R1+0xb18] ;  /* 0x000b180001037983 */ /* 0x000ee80000300800 */
[----:B------:R-:W4:Y:S04]  /*113640*/  LDL.LU R48, [R1+0x30] ;  /* 0x0000300001307983 */ /* 0x000f280000300800 */
[----:B-1----:R-:W-:Y:S04]  /*113650*/  STL.64 [R1+0x160], R28 ;  /* 0x0001601c01007387 */ /* 0x002fe80000100a00 */
[----:B------:R-:W-:Y:S04]  /*113660*/  STL.64 [R1+0x168], R30 ;  /* 0x0001681e01007387 */ /* 0x000fe80000100a00 */
[----:B------:R-:W4:Y:S04]  /*113670*/  LDL.LU R49, [R1+0x34] ;  /* 0x0000340001317983 */ /* 0x000f280000300800 */
[----:B------:R-:W4:Y:S04]  /*113680*/  LDL.LU R50, [R1+0x38] ;  /* 0x0000380001327983 */ /* 0x000f280000300800 */
[----:B------:R-:W4:Y:S04]  /*113690*/  LDL.LU R39, [R1+0x888] ;  /* 0x0008880001277983 */ /* 0x000f280000300800 */
[----:B------:R-:W4:Y:S04]  /*1136a0*/  LDL.LU R41, [R1+0xb34] ;  /* 0x000b340001297983 */ /* 0x000f280000300800 */
[----:B------:R-:W-:Y:S01]  /*1136b0*/  STSM.16.M88.4 [R55], R12 ;  /* 0x0000000c37007844 */ /* 0x000fe20000000200 */
[----:B------:R-:W-:-:S03]  /*1136c0*/  NOP ;  /* 0x0000000000007918 */ /* 0x000fc60000000000 */
[----:B------:R-:W0:Y:S04]  /*1136d0*/  LDS.128 R12, [R55] ;  /* 0x00000000370c7984 */ /* 0x000e280000000c00 */
[----:B0-----:R-:W-:Y:S04]  /*1136e0*/  STL [R1+0x150], R12 ;  /* 0x0001500c01007387 */ /* 0x001fe80000100800 */
[----:B------:R-:W4:Y:S04]  /*1136f0*/  LDL.LU R4, [R1+0x50] ;  /* 0x0000500001047983 */ /* 0x000f280000300800 */
[----:B------:R-:W4:Y:S04]  /*113700*/  LDL.LU R5, [R1+0x54] ;  /* 0x0000540001057983 */ /* 0x000f280000300800 */
[----:B------:R-:W4:Y:S04]  /*113710*/  LDL.LU R6, [R1+0x58] ;  /* 0x0000580001067983 */ /* 0x000f280000300800 */
[----:B------:R-:W4:Y:S04]  /*113720*/  LDL.LU R0, [R1+0x88c] ;  /* 0x00088c0001007983 */ /* 0x000f280000300800 */
[----:B------:R-:W4:Y:S01]  /*113730*/  LDL.LU R40, [R1+0x11d8] ;  /* 0x0011d80001287983 */ /* 0x000f220000300800 */
[----:B------:R-:W-:-:S02]  /*113740*/  IMAD.MOV.U32 R61, RZ, RZ, R15 ;  /* 0x000000ffff3d7224 */ /* 0x000fc400078e000f */
[----:B------:R-:W-:Y:S01]  /*113750*/  IMAD.MOV.U32 R46, RZ, RZ, R51 ;  /* 0x000000ffff2e7224 */ /* 0x000fe200078e0033 */
[----:B-----5:R-:W-:Y:S01]  /*113760*/  PRMT R59, R44, 0x5410, R60 ;  /* 0x000054102c3b7816 */ /* 0x020fe2000000003c */
[----:B------:R-:W-:-:S04]  /*113770*/  NOP ;  /* 0x0000000000007918 */ /* 0x000fc80000000000 */
[----:B------:R-:W-:Y:S01]  /*113780*/  STSM.16.M88.4 [R55], R56 ;  /* 0x0000003837007844 */ /* 0x000fe20000000200 */
[----:B------:R-:W-:Y:S02]  /*113790*/  IMAD.MOV.U32 R44, RZ, RZ, R13 ;  /* 0x000000ffff2c7224 */ /* 0x000fe400078e000d */
[----:B------:R-:W-:Y:S01]  /*1137a0*/  IMAD.MOV.U32 R60, RZ, RZ, R14 ;  /* 0x000000ffff3c7224 */ /* 0x000fe200078e000e */
[----:B------:R-:W-:Y:S01]  /*1137b0*/  NOP ;  /* 0x0000000000007918 */ /* 0x000fe20000000000 */
[----:B------:R-:W0:Y:S01]  /*1137c0*/  LDS.128 R12, [R55] ;  /* 0x00000000370c7984 */ /* 0x000e220000000c00 */
[----:B------:R-:W-:-:S03]  /*1137d0*/  NOP ;  /* 0x0000000000007918 */ /* 0x000fc60000000000 */
[----:B------:R-:W-:Y:S04]  /*1137e0*/  STL.64 [R1+0x4668], R44 ;  /* 0x0046682c01007387 */ /* 0x000fe80000100a00 */
[----:B------:R-:W-:Y:S04]  /*1137f0*/  STL.64 [R1+0x4648], R60 ;  /* 0x0046483c01007387 */ /* 0x000fe80000100a00 */
[----:B------:R-:W-:Y:S01]  /*113800*/  STSM.16.M88.4 [R55], R16 ;  /* 0x0000001037007844 */ /* 0x000fe20000000200 */
[----:B------:R-:W-:-:S03]  /*113810*/  NOP ;  /* 0x0000000000007918 */ /* 0x000fc60000000000 */
[----:B0-----:R-:W-:Y:S01]  /*113820*/  STL.64 [R1+0x140], R12 ;  /* 0x0001400c01007387 */ /* 0x001fe20000100a00 */
[----:B------:R-:W-:-:S03]  /*113830*/  IMAD.MOV.U32 R43, RZ, RZ, R14 ;  /* 0x000000ffff2b7224 */ /* 0x000fc600078e000e */
[----:B------:R-:W-:Y:S04]  /*113840*/  STL [R1+0x14c], R15 ;  /* 0x00014c0f01007387 */ /* 0x000fe80000100800 */
[----:B------:R-:W0:Y:S01]  /*113850*/  LDS.128 R12, [R55] ;  /* 0x00000000370c7984 */ /* 0x000e220000000c00 */
[----:B---3--:R-:W-:Y:S01]  /*113860*/  PRMT R11, R3, 0x5410, R7 ;  /* 0x00005410030b7816 */ /* 0x008fe20000000007 */
[----:B------:R-:W-:-:S04]  /*113870*/  NOP ;  /* 0x0000000000007918 */ /* 0x000fc80000000000 */
[----:B--2---:R-:W-:Y:S01]  /*113880*/  STSM.16.M88.4 [R55], R8 ;  /* 0x0000000837007844 */ /* 0x004fe20000000200 */
[----:B------:R-:W-:-:S03]  /*113890*/  NOP ;  /* 0x0000000000007918 */ /* 0x000fc60000000000 */
[----:B------:R-:W1:Y:S01]  /*1138a0*/  LDS.128 R8, [R55] ;  /* 0x0000000037087984 */ /* 0x000e620000000c00 */
[----:B------:R-:W-:-:S03]  /*1138b0*/  NOP ;  /* 0x0000000000007918 */ /* 0x000fc60000000000 */
[----:B0-----:R-:W-:Y:S04]  /*1138c0*/  STL.64 [R1+0x130], R12 ;  /* 0x0001300c01007387 */ /* 0x001fe80000100a00 */
[----:B------:R-:W-:Y:S01]  /*1138d0*/  STL.64 [R1+0x138], R14 ;  /* 0x0001380e01007387 */ /* 0x000fe20000100a00 */
[----:B----4-:R-:W-:-:S03]  /*1138e0*/  PRMT R51, R41, 0x5410, R39 ;  /* 0x0000541029337816 */ /* 0x010fc60000000027 */
[----:B-1----:R0:W-:Y:S04]  /*1138f0*/  STL.64 [R1+0x110], R8 ;  /* 0x0001100801007387 */ /* 0x0021e80000100a00 */
[----:B------:R1:W-:Y:S04]  /*113900*/  STL.64 [R1+0x118], R10 ;  /* 0x0001180a01007387 */ /* 0x0003e80000100a00 */
[----:B0-----:R-:W2:Y:S04]  /*113910*/  LDL.LU R8, [R1+0x60] ;  /* 0x0000600001087983 */ /* 0x001ea80000300800 */
[----:B------:R-:W2:Y:S04]  /*113920*/  LDL.LU R9, [R1+0x64] ;  /* 0x0000640001097983 */ /* 0x000ea80000300800 */
[----:B-1----:R-:W2:Y:S04]  /*113930*/  LDL.LU R10, [R1+0x68] ;  /* 0x00006800010a7983 */ /* 0x002ea80000300800 */
[----:B------:R-:W3:Y:S04]  /*113940*/  LDL.LU R3, [R1+0x8a4] ;  /* 0x0008a40001037983 */ /* 0x000ee80000300800 */
[----:B------:R-:W3:Y:S04]  /*113950*/  LDL.LU R39, [R1+0x124c] ;  /* 0x00124c0001277983 */ /* 0x000ee80000300800 */
[----:B------:R-:W-:Y:S01]  /*113960*/  STSM.16.M88.4 [R55], R20 ;  /* 0x0000001437007844 */ /* 0x000fe20000000200 */
[----:B------:R-:W-:-:S03]  /*113970*/  NOP ;  /* 0x0000000000007918 */ /* 0x000fc60000000000 */
[----:B------:R-:W0:Y:S01]  /*113980*/  LDS.128 R12, [R55] ;  /* 0x00000000370c7984 */ /* 0x000e220000000c00 */
[----:B------:R-:W-:-:S03]  /*113990*/  NOP ;  /* 0x0000000000007918 */ /* 0x000fc60000000000 */
[----:B------:R-:W-:Y:S04]  /*1139a0*/  STSM.16.M88.4 [R55], R48 ;  /* 0x0000003037007844 */ /* 0x000fe80000000200 */
[----:B0-----:R-:W-:Y:S04]  /*1139b0*/  STL.64 [R1+0x100], R12 ;  /* 0x0001000c01007387 */ /* 0x001fe80000100a00 */
[----:B------:R-:W-:Y:S01]  /*1139c0*/  STL.64 [R1+0x108], R14 ;  /* 0x0001080e01007387 */ /* 0x000fe20000100a00 */
[----:B------:R-:W-:-:S03]  /*1139d0*/  NOP ;  /* 0x0000000000007918 */ /* 0x000fc60000000000 */
[----:B------:R-:W0:Y:S01]  /*1139e0*/  LDS.128 R12, [R55] ;  /* 0x00000000370c7984 */ /* 0x000e220000000c00 */
[----:B------:R-:W-:Y:S01]  /*1139f0*/  NOP ;  /* 0x0000000000007918 */ /* 0x000fe20000000000 */
[----:B------:R-:W-:Y:S02]  /*113a00*/  PRMT R7, R40, 0x5410, R0 ;  /* 0x0000541028077816 */ /* 0x000fe40000000000 */
[----:B------:R-:W-:Y:S01]  /*113a10*/  STSM.16.M88.4 [R55], R24 ;  /* 0x0000001837007844 */ /* 0x000fe20000000200 */
[----:B------:R-:W-:-:S03]  /*113a20*/  NOP ;  /* 0x0000000000007918 */ /* 0x000fc60000000000 */
[----:B0-----:R-:W-:Y:S01]  /*113a30*/  STL [R1+0xf4], R13 ;  /* 0x0000f40d01007387 */ /* 0x001fe20000100800 */
[----:B------:R-:W-:-:S03]  /*113a40*/  IMAD.MOV.U32 R41, RZ, RZ, R12 ;  /* 0x000000ffff297224 */ /* 0x000fc600078e000c */
[----:B------:R-:W-:Y:S04]  /*113a50*/  STL.64 [R1+0xf8], R14 ;  /* 0x0000f80e01007387 */ /* 0x000fe80000100a00 */
[----:B------:R-:W0:Y:S01]  /*113a60*/  LDS.128 R12, [R55] ;  /* 0x00000000370c7984 */ /* 0x000e220000000c00 */
[----:B------:R-:W-:-:S03]  /*113a70*/  NOP ;  /* 0x0000000000007918 */ /* 0x000fc60000000000 */
[----:B------:R-:W-:Y:S01]  /*113a80*/  STSM.16.M88.4 [R55], R4 ;  /* 0x0000000437007844 */ /* 0x000fe20000000200 */
[----:B------:R-:W-:-:S03]  /*113a90*/  NOP ;  /* 0x0000000000007918 */ /* 0x000fc60000000000 */
[----:B------:R-:W1:Y:S01]  /*113aa0*/  LDS.128 R4, [R55] ;  /* 0x0000000037047984 */ /* 0x000e620000000c00 */
[----:B------:R-:W-:-:S03]  /*113ab0*/  NOP ;  /* 0x0000000000007918 */ /* 0x000fc60000000000 */
[----:B------:R-:W-:Y:S01]  /*113ac0*/  STSM.16.M88.4 [R55], R32 ;  /* 0x0000002037007844 */ /* 0x000fe20000000200 */
[----:B------:R-:W-:-:S03]  /*113ad0*/  NOP ;  /* 0x0000000000007918 */ /* 0x000fc60000000000 */
[----:B------:R-:W4:Y:S04]  /*113ae0*/  LDS.128 R16, [R55] ;  /* 0x0000000037107984 */ /* 0x000f280000000c00 */
[----:B0-----:R0:W-:Y:S04]  /*113af0*/  STL.64 [R1+0xe0], R12 ;  /* 0x0000e00c01007387 */ /* 0x0011e80000100a00 */
[----:B------:R5:W-:Y:S04]  /*113b00*/  STL.64 [R1+0xe8], R14 ;  /* 0x0000e80e01007387 */ /* 0x000be80000100a00 */
[----:B-1----:R-:W-:Y:S04]  /*113b10*/  STL.64 [R1+0xd0], R4 ;  /* 0x0000d00401007387 */ /* 0x002fe80000100a00 */
[----:B------:R1:W-:Y:S04]  /*113b20*/  STL [R1+0xdc], R7 ;  /* 0x0000dc0701007387 */ /* 0x0003e80000100800 */
[----:B0-----:R-:W2:Y:S04]  /*113b30*/  LDL.LU R12, [R1+0x70] ;  /* 0x00007000010c7983 */ /* 0x001ea80000300800 */
[----:B------:R-:W2:Y:S04]  /*113b40*/  LDL.LU R13, [R1+0x74] ;  /* 0x00007400010d7983 */ /* 0x000ea80000300800 */
[----:B-----5:R-:W5:Y:S01]  /*113b50*/  LDL.LU R14, [R1+0x78] ;  /* 0x00007800010e7983 */ /* 0x020f620000300800 */
[----:B------:R-:W-:-:S03]  /*113b60*/  IMAD.MOV.U32 R40, RZ, RZ, R6 ;  /* 0x000000ffff287224 */ /* 0x000fc600078e0006 */
[----:B------:R-:W5:Y:S04]  /*113b70*/  LDL.LU R20, [R1] ;  /* 0x0000000001147983 */ /* 0x000f680000300800 */
[----:B------:R-:W5:Y:S04]  /*113b80*/  LDL.LU R21, [R1+0x4] ;  /* 0x0000040001157983 */ /* 0x000f680000300800 */
[----:B------:R-:W5:Y:S04]  /*113b90*/  LDL.LU R22, [R1+0x8] ;  /* 0x0000080001167983 */ /* 0x000f680000300800 */
[----:B------:R-:W5:Y:S01]  /*113ba0*/  LDL.LU R23, [R1+0xc] ;  /* 0x00000c0001177983 */ /* 0x000f620000300800 */
[----:B------:R-:W-:-:S03]  /*113bb0*/  NOP ;  /* 0x0000000000007918 */ /* 0x000fc60000000000 */
[----:B------:R-:W5:Y:S04]  /*113bc0*/  LDL.LU R6, [R1+0x8a0] ;  /* 0x0008a00001067983 */ /* 0x000f680000300800 */
[----:B-1----:R-:W5:Y:S04]  /*113bd0*/  LDL.LU R7, [R1+0xb28] ;  /* 0x000b280001077983 */ /* 0x002f680000300800 */
[----:B------:R-:W-:Y:S04]  /*113be0*/  STL.64 [R1+0x4650], R40 ;  /* 0x0046502801007387 */ /* 0x000fe80000100a00 */
[----:B------:R-:W-:Y:S04]  /*113bf0*/  STL.64 [R1+0x46f8], R42 ;  /* 0x0046f82a01007387 */ /* 0x000fe80000100a00 */
[----:B----4-:R0:W-:Y:S04]  /*113c00*/  STL.64 [R1+0xc0], R16 ;  /* 0x0000c01001007387 */ /* 0x0101e80000100a00 */
[----:B------:R1:W-:Y:S04]  /*113c10*/  STL [R1+0xc8], R18 ;  /* 0x0000c81201007387 */ /* 0x0003e80000100800 */
[----:B------:R-:W4:Y:S04]  /*113c20*/  LDL.LU R48, [R1+0x20] ;  /* 0x0000200001307983 */ /* 0x000f280000300800 */
[----:B------:R-:W4:Y:S04]  /*113c30*/  LDL.LU R49, [R1+0x24] ;  /* 0x0000240001317983 */ /* 0x000f280000300800 */
[----:B------:R-:W4:Y:S04]  /*113c40*/  LDL.LU R50, [R1+0x28] ;  /* 0x0000280001327983 */ /* 0x000f280000300800 */
[----:B------:R-:W4:Y:S01]  /*113c50*/  LDL.LU R51, [R1+0x2c] ;  /* 0x00002c0001337983 */ /* 0x000f220000300800 */
[----:B---3--:R-:W-:Y:S01]  /*113c60*/  PRMT R11, R39, 0x5410, R3 ;  /* 0x00005410270b7816 */ /* 0x008fe20000000003 */
[----:B------:R-:W-:-:S05]  /*113c70*/  IMAD.MOV.U32 R39, RZ, RZ, R19 ;  /* 0x000000ffff277224 */ /* 0x000fca00078e0013 */
[----:B------:R-:W-:Y:S04]  /*113c80*/  STL.64 [R1+0x46e8], R38 ;  /* 0x0046e82601007387 */ /* 0x000fe80000100a00 */
[----:B------:R-:W-:Y:S04]  /*113c90*/  STL.64 [R1+0x46e0], R36 ;  /* 0x0046e02401007387 */ /* 0x000fe80000100a00 */
[----:B0-----:R-:W3:Y:S04]  /*113ca0*/  LDL.LU R16, [R1+0x330] ;  /* 0x0003300001107983 */ /* 0x001ee80000300800 */
[----:B------:R-:W3:Y:S04]  /*113cb0*/  LDL.LU R17, [R1+0x334] ;  /* 0x0003340001117983 */ /* 0x000ee80000300800 */
[----:B--2---:R0:W-:Y:S01]  /*113cc0*/  STSM.16.M88.4 [R55], R8 ;  /* 0x0000000837007844 */ /* 0x0041e20000000200 */
[----:B------:R-:W-:-:S03]  /*113cd0*/  NOP ;  /* 0x0000000000007918 */ /* 0x000fc60000000000 */
[----:B-1----:R-:W3:Y:S04]  /*113ce0*/  LDL.LU R18, [R1+0x338] ;  /* 0x0003380001127983 */ /* 0x002ee80000300800 */
[----:B------:R-:W2:Y:S04]  /*113cf0*/  LDL.LU R0, [R1+0x8a8] ;  /* 0x0008a80001007983 */ /* 0x000ea80000300800 */
[----:B------:R-:W2:Y:S04]  /*113d00*/  LDL.LU R3, [R1+0x11d0] ;  /* 0x0011d00001037983 */ /* 0x000ea80000300800 */
[----:B------:R-:W1:Y:S01]  /*113d10*/  LDS.128 R24, [R55] ;  /* 0x0000000037187984 */ /* 0x000e620000000c00 */
[----:B------:R-:W-:-:S03]  /*113d20*/  NOP ;  /* 0x0000000000007918 */ /* 0x000fc60000000000 */
[----:B0-----:R-:W3:Y:S04]  /*113d30*/  LDL.LU R8, [R1+0x350] ;  /* 0x0003500001087983 */ /* 0x001ee80000300800 */
[----:B-1----:R-:W-:Y:S04]  /*113d40*/  STL.64 [R1+0xb0], R24 ;  /* 0x0000b01801007387 */ /* 0x002fe80000100a00 */
[----:B------:R-:W-:Y:S04]  /*113d50*/  STL.64 [R1+0xb8], R26 ;  /* 0x0000b81a01007387 */ /* 0x000fe80000100a00 */
        /* <DEDUP_REMOVED lines=8> */
[----:B-----5:R-:W-:Y:S01]  /*113de0*/  STSM.16.M88.4 [R55], R20 ;  /* 0x0000001437007844 */ /* 0x020fe20000000200 */
[----:B------:R-:W-:-:S03]  /*113df0*/  NOP ;  /* 0x0000000000007918 */ /* 0x000fc60000000000 */
[----:B------:R-:W0:Y:S01]  /*113e00*/  LDS.128 R20, [R55] ;  /* 0x0000000037147984 */ /* 0x000e220000000c00 */
[----:B------:R-:W-:Y:S01]  /*113e10*/  PRMT R15, R7, 0x5410, R6 ;  /* 0x00005410070f7816 */ /* 0x000fe20000000006 */
[----:B------:R-:W-:-:S04]  /*113e20*/  NOP ;  /* 0x0000000000007918 */ /* 0x000fc80000000000 */
[----:B------:R-:W-:Y:S01]  /*113e30*/  STSM.16.M88.4 [R55], R12 ;  /* 0x0000000c37007844 */ /* 0x000fe20000000200 */
[----:B------:R-:W-:-:S03]  /*113e40*/  NOP ;  /* 0x0000000000007918 */ /* 0x000fc60000000000 */
[----:B------:R-:W1:Y:S01]  /*113e50*/  LDS.128 R12, [R55] ;  /* 0x00000000370c7984 */ /* 0x000e620000000c00 */
[----:B------:R-:W-:-:S03]  /*113e60*/  NOP ;  /* 0x0000000000007918 */ /* 0x000fc60000000000 */
[----:B0-----:R-:W-:Y:S04]  /*113e70*/  STL.64 [R1+0xa0], R20 ;  /* 0x0000a01401007387 */ /* 0x001fe80000100a00 */
[----:B------:R-:W-:Y:S04]  /*113e80*/  STL.64 [R1+0xa8], R22 ;  /* 0x0000a81601007387 */ /* 0x000fe80000100a00 */
[----:B----4-:R-:W-:Y:S01]  /*113e90*/  STSM.16.M88.4 [R55], R48 ;  /* 0x0000003037007844 */ /* 0x010fe20000000200 */
[----:B------:R-:W-:-:S03]  /*113ea0*/  NOP ;  /* 0x0000000000007918 */ /* 0x000fc60000000000 */
[----:B------:R-:W0:Y:S04]  /*113eb0*/  LDS.128 R20, [R55] ;  /* 0x0000000037147984 */ /* 0x000e280000000c00 */
[----:B-1----:R1:W-:Y:S04]  /*113ec0*/  STL.64 [R1+0x90], R12 ;  /* 0x0000900c01007387 */ /* 0x0023e80000100a00 */
[----:B------:R4:W-:Y:S04]  /*113ed0*/  STL.64 [R1+0x98], R14 ;  /* 0x0000980e01007387 */ /* 0x0009e80000100a00 */
[----:B-1----:R-:W5:Y:S04]  /*113ee0*/  LDL.LU R12, [R1+0x370] ;  /* 0x00037000010c7983 */ /* 0x002f680000300800 */
[----:B------:R-:W5:Y:S04]  /*113ef0*/  LDL.LU R13, [R1+0x374] ;  /* 0x00037400010d7983 */ /* 0x000f680000300800 */
[----:B----4-:R-:W5:Y:S04]  /*113f00*/  LDL.LU R14, [R1+0x378] ;  /* 0x00037800010e7983 */ /* 0x010f680000300800 */
[----:B------:R-:W4:Y:S04]  /*113f10*/  LDL.LU R48, [R1+0x300] ;  /* 0x0003000001307983 */ /* 0x000f280000300800 */
[----:B------:R-:W4:Y:S04]  /*113f20*/  LDL.LU R49, [R1+0x304] ;  /* 0x0003040001317983 */ /* 0x000f280000300800 */
[----:B------:R-:W4:Y:S04]  /*113f30*/  LDL.LU R50, [R1+0x308] ;  /* 0x0003080001327983 */ /* 0x000f280000300800 */
[----:B------:R-:W4:Y:S01]  /*113f40*/  LDL.LU R51, [R1+0x30c] ;  /* 0x00030c0001337983 */ /* 0x000f220000300800 */
[----:B------:R-:W-:-:S03]  /*113f50*/  NOP ;  /* 0x0000000000007918 */ /* 0x000fc60000000000 */
[----:B------:R-:W5:Y:S04]  /*113f60*/  LDL.LU R6, [R1+0x8c4] ;  /* 0x0008c40001067983 */ /* 0x000f680000300800 */
[----:B------:R-:W5:Y:S01]  /*113f70*/  LDL.LU R7, [R1+0x125c] ;  /* 0x00125c0001077983 */ /* 0x000f620000300800 */
[----:B--2---:R-:W-:-:S05]  /*113f80*/  PRMT R19, R3, 0x5410, R0 ;  /* 0x0000541003137816 */ /* 0x004fca0000000000 */
[----:B---3--:R-:W-:Y:S01]  /*113f90*/  STSM.16.M88.4 [R55], R16 ;  /* 0x0000001037007844 */ /* 0x008fe20000000200 */
[----:B------:R-:W-:-:S03]  /*113fa0*/  NOP ;  /* 0x0000000000007918 */ /* 0x000fc60000000000 */
[----:B------:R-:W1:Y:S01]  /*113fb0*/  LDS.128 R16, [R55] ;  /* 0x0000000037107984 */ /* 0x000e620000000c00 */
[----:B------:R-:W-:-:S03]  /*113fc0*/  NOP ;  /* 0x0000000000007918 */ /* 0x000fc60000000000 */
[----:B0-----:R-:W-:Y:S04]  /*113fd0*/  STL [R1+0x84], R21 ;  /* 0x0000841501007387 */ /* 0x001fe80000100800 */
[----:B------:R-:W-:Y:S04]  /*113fe0*/  STL.64 [R1+0x88], R22 ;  /* 0x0000881601007387 */ /* 0x000fe80000100a00 */
[----:B-1----:R-:W-:Y:S01]  /*113ff0*/  STL [R1+0x70], R16 ;  /* 0x0000701001007387 */ /* 0x002fe20000100800 */
[----:B------:R-:W-:-:S03]  /*114000*/  IMAD.MOV.U32 R0, RZ, RZ, R17 ;  /* 0x000000ffff007224 */ /* 0x000fc600078e0011 */
[----:B------:R-:W-:Y:S04]  /*114010*/  STL.64 [R1+0x78], R18 ;  /* 0x0000781201007387 */ /* 0x000fe80000100a00 */
[----:B------:R-:W-:Y:S01]  /*114020*/  STSM.16.M88.4 [R55], R28 ;  /* 0x0000001c37007844 */ /* 0x000fe20000000200 */
[----:B------:R-:W-:-:S03]  /*114030*/  NOP ;  /* 0x0000000000007918 */ /* 0x000fc60000000000 */
[----:B------:R-:W0:Y:S01]  /*114040*/  LDS.128 R16, [R55] ;  /* 0x0000000037107984 */ /* 0x000e220000000c00 */
[----:B------:R-:W-:-:S03]  /*114050*/  IMAD.MOV.U32 R3, RZ, RZ, R20 ;  /* 0x000000ffff037224 */ /* 0x000fc600078e0014 */
[----:B0-----:R-:W-:Y:S04]  /*114060*/  STL.64 [R1+0x60], R16 ;  /* 0x0000601001007387 */ /* 0x001fe80000100a00 */
[----:B------:R-:W-:Y:S01]  /*114070*/  STL.64 [R1+0x68], R18 ;  /* 0x0000681201007387 */ /* 0x000fe20000100a00 */
[----:B------:R-:W-:Y:S01]  /*114080*/  PRMT R11, R5, 0x5410, R4 ;  /* 0x00005410050b7816 */ /* 0x000fe20000000004 */
[----:B------:R-:W-:Y:S02]  /*114090*/  NOP ;  /* 0x0000000000007918 */ /* 0x000fe40000000000 */
[----:B------:R-:W2:Y:S04]  /*1140a0*/  LDL.LU R28, [R1+0x390] ;  /* 0x00039000011c7983 */ /* 0x000ea80000300800 */
[----:B------:R-:W2:Y:S04]  /*1140b0*/  LDL.LU R29, [R1+0x394] ;  /* 0x00039400011d7983 */ /* 0x000ea80000300800 */
[----:B------:R-:W2:Y:S04]  /*1140c0*/  LDL.LU R30, [R1+0x398] ;  /* 0x00039800011e7983 */ /* 0x000ea80000300800 */
[----:B------:R-:W3:Y:S04]  /*1140d0*/  LDL.LU R20, [R1+0x310] ;  /* 0x0003100001147983 */ /* 0x000ee80000300800 */
[----:B------:R-:W3:Y:S04]  /*1140e0*/  LDL.LU R21, [R1+0x314] ;  /* 0x0003140001157983 */ /* 0x000ee80000300800 */
[----:B------:R-:W3:Y:S04]  /*1140f0*/  LDL.LU R22, [R1+0x318] ;  /* 0x0003180001167983 */ /* 0x000ee80000300800 */
[----:B------:R-:W3:Y:S04]  /*114100*/  LDL.LU R23, [R1+0x31c] ;  /* 0x00031c0001177983 */ /* 0x000ee80000300800 */
[----:B------:R0:W-:Y:S01]  /*114110*/  STSM.16.M88.4 [R55], R8 ;  /* 0x0000000837007844 */ /* 0x0001e20000000200 */
[----:B------:R-:W-:-:S03]  /*114120*/  NOP ;  /* 0x0000000000007918 */ /* 0x000fc60000000000 */
[----:B------:R-:W2:Y:S04]  /*114130*/  LDL.LU R31, [R1+0x8c0] ;  /* 0x0008c000011f7983 */ /* 0x000ea80000300800 */
[----:B------:R-:W1:Y:S01]  /*114140*/  LDS.128 R16, [R55] ;  /* 0x0000000037107984 */ /* 0x000e620000000c00 */
[----:B------:R-:W-:-:S03]  /*114150*/  NOP ;  /* 0x0000000000007918 */ /* 0x000fc60000000000 */
[----:B0-----:R-:W2:Y:S04]  /*114160*/  LDL.LU R11, [R1+0xb38] ;  /* 0x000b3800010b7983 */ /* 0x001ea80000300800 */
[----:B-1----:R-:W-:Y:S04]  /*114170*/  STL.64 [R1+0x50], R16 ;  /* 0x0000501001007387 */ /* 0x002fe80000100a00 */
[----:B------:R-:W-:Y:S04]  /*114180*/  STL [R1+0x58], R18 ;  /* 0x0000581201007387 */ /* 0x000fe80000100800 */
[----:B------:R-:W2:Y:S04]  /*114190*/  LDL.LU R8, [R1+0x3b0] ;  /* 0x0003b00001087983 */ /* 0x000ea80000300800 */
[----:B------:R-:W2:Y:S04]  /*1141a0*/  LDL.LU R9, [R1+0x3b4] ;  /* 0x0003b40001097983 */ /* 0x000ea80000300800 */
[----:B------:R-:W2:Y:S04]  /*1141b0*/  LDL.LU R10, [R1+0x3b8] ;  /* 0x0003b800010a7983 */ /* 0x000ea80000300800 */
[----:B----4-:R0:W-:Y:S04]  /*1141c0*/  STSM.16.M88.4 [R55], R48 ;  /* 0x0000003037007844 */ /* 0x0101e80000000200 */
[----:B0-----:R-:W4:Y:S04]  /*1141d0*/  LDL.LU R48, [R1+0x320] ;  /* 0x0003200001307983 */ /* 0x001f280000300800 */
[----:B------:R-:W4:Y:S04]  /*1141e0*/  LDL.LU R49, [R1+0x324] ;  /* 0x0003240001317983 */ /* 0x000f280000300800 */
[----:B------:R-:W4:Y:S04]  /*1141f0*/  LDL.LU R50, [R1+0x328] ;  /* 0x0003280001327983 */ /* 0x000f280000300800 */
[----:B------:R-:W4:Y:S01]  /*114200*/  LDL.LU R51, [R1+0x32c] ;  /* 0x00032c0001337983 */ /* 0x000f220000300800 */
[----:B-----5:R-:W-:Y:S01]  /*114210*/  PRMT R15, R7, 0x5410, R6 ;  /* 0x00005410070f7816 */ /* 0x020fe20000000006 */
[----:B------:R-:W-:Y:S01]  /*114220*/  IMAD.MOV.U32 R59, RZ, RZ, R19 ;  /* 0x000000ffff3b7224 */ /* 0x000fe200078e0013 */
[----:B------:R-:W-:Y:S01]  /*114230*/  NOP ;  /* 0x0000000000007918 */ /* 0x000fe20000000000 */
[----:B------:R-:W5:Y:S04]  /*114240*/  LDL.LU R4, [R1+0x8c8] ;  /* 0x0008c80001047983 */ /* 0x000f680000300800 */
[----:B------:R-:W5:Y:S04]  /*114250*/  LDL.LU R5, [R1+0x11dc] ;  /* 0x0011dc0001057983 */ /* 0x000f680000300800 */
[----:B------:R-:W0:Y:S01]  /*114260*/  LDS.128 R16, [R55] ;  /* 0x0000000037107984 */ /* 0x000e220000000c00 */
[----:B------:R-:W-:-:S03]  /*114270*/  NOP ;  /* 0x0000000000007918 */ /* 0x000fc60000000000 */
[----:B------:R-:W-:Y:S01]  /*114280*/  STSM.16.M88.4 [R55], R12 ;  /* 0x0000000c37007844 */ /* 0x000fe20000000200 */
[----:B------:R-:W-:-:S03]  /*114290*/  NOP ;  /* 0x0000000000007918 */ /* 0x000fc60000000000 */
[----:B------:R-:W1:Y:S01]  /*1142a0*/  LDS.128 R12, [R55] ;  /* 0x00000000370c7984 */ /* 0x000e620000000c00 */
[----:B------:R-:W-:-:S03]  /*1142b0*/  NOP ;  /* 0x0000000000007918 */ /* 0x000fc60000000000 */
[----:B0-----:R0:W-:Y:S04]  /*1142c0*/  STL.64 [R1+0x40], R16 ;  /* 0x0000401001007387 */ /* 0x0011e80000100a00 */
[----:B------:R1:W-:Y:S04]  /*1142d0*/  STL.64 [R1+0x48], R18 ;  /* 0x0000481201007387 */ /* 0x0003e80000100a00 */
[----:B0-----:R-:W5:Y:S04]  /*1142e0*/  LDL.LU R16, [R1+0x3d0] ;  /* 0x0003d00001107983 */ /* 0x001f680000300800 */
[----:B-1----:R0:W-:Y:S04]  /*1142f0*/  STL.64 [R1+0x30], R12 ;  /* 0x0000300c01007387 */ /* 0x0021e80000100a00 */
[----:B------:R1:W-:Y:S04]  /*114300*/  STL.64 [R1+0x38], R14 ;  /* 0x0000380e01007387 */ /* 0x0003e80000100a00 */
        /* <DEDUP_REMOVED lines=8> */
[----:B---3--:R-:W-:Y:S01]  /*114390*/  STSM.16.M88.4 [R55], R20 ;  /* 0x0000001437007844 */ /* 0x008fe20000000200 */
[----:B------:R-:W-:-:S03]  /*1143a0*/  NOP ;  /* 0x0000000000007918 */ /* 0x000fc60000000000 */
[----:B------:R-:W0:Y:S01]  /*1143b0*/  LDS.128 R20, [R55] ;  /* 0x0000000037147984 */ /* 0x000e220000000c00 */
[----:B--2---:R-:W-:Y:S01]  /*1143c0*/  PRMT R31, R11, 0x5410, R31 ;  /* 0x000054100b1f7816 */ /* 0x004fe2000000001f */
[----:B------:R-:W-:-:S04]  /*1143d0*/  NOP ;  /* 0x0000000000007918 */ /* 0x000fc80000000000 */
[----:B------:R1:W-:Y:S04]  /*1143e0*/  STSM.16.M88.4 [R55], R28 ;  /* 0x0000001c37007844 */ /* 0x0003e80000000200 */
[----:B0-----:R-:W-:Y:S04]  /*1143f0*/  STL.64 [R1+0x20], R20 ;  /* 0x0000201401007387 */ /* 0x001fe80000100a00 */
[----:B------:R-:W-:Y:S01]  /*114400*/  STL.64 [R1+0x28], R22 ;  /* 0x0000281601007387 */ /* 0x000fe20000100a00 */
[----:B------:R-:W-:-:S03]  /*114410*/  NOP ;  /* 0x0000000000007918 */ /* 0x000fc60000000000 */
[----:B------:R-:W0:Y:S01]  /*114420*/  LDS.128 R20, [R55] ;  /* 0x0000000037147984 */ /* 0x000e220000000c00 */
[----:B------:R-:W-:-:S03]  /*114430*/  NOP ;  /* 0x0000000000007918 */ /* 0x000fc60000000000 */
[----:B-1----:R-:W2:Y:S04]  /*114440*/  LDL.LU R28, [R1+0x360] ;  /* 0x00036000011c7983 */ /* 0x002ea80000300800 */
[----:B0-----:R-:W-:Y:S04]  /*114450*/  STL.64 [R1+0x10], R20 ;  /* 0x0000101401007387 */ /* 0x001fe80000100a00 */
[----:B------:R-:W-:Y:S04]  /*114460*/  STL.64 [R1+0x18], R22 ;  /* 0x0000181601007387 */ /* 0x000fe80000100a00 */
[----:B------:R-:W2:Y:S04]  /*114470*/  LDL.LU R29, [R1+0x364] ;  /* 0x00036400011d7983 */ /* 0x000ea80000300800 */
[----:B------:R-:W2:Y:S04]  /*114480*/  LDL.LU R30, [R1+0x368] ;  /* 0x00036800011e7983 */ /* 0x000ea80000300800 */
[----:B------:R-:W2:Y:S04]  /*114490*/  LDL.LU R31, [R1+0x36c] ;  /* 0x00036c00011f7983 */ /* 0x000ea80000300800 */
[----:B----4-:R0:W-:Y:S01]  /*1144a0*/  STSM.16.M88.4 [R55], R48 ;  /* 0x0000003037007844 */ /* 0x0101e20000000200 */
[----:B------:R-:W-:-:S03]  /*1144b0*/  NOP ;  /* 0x0000000000007918 */ /* 0x000fc60000000000 */
[----:B------:R-:W1:Y:S04]  /*1144c0*/  LDS.128 R20, [R55] ;  /* 0x0000000037147984 */ /* 0x000e680000000c00 */
[----:B0-----:R-:W3:Y:S01]  /*1144d0*/  LDL.LU R48, [R1+0x3f0] ;  /* 0x0003f00001307983 */ /* 0x001ee20000300800 */
[----:B-----5:R-:W-:Y:S01]  /*1144e0*/  PRMT R11, R5, 0x5410, R4 ;  /* 0x00005410050b7816 */ /* 0x020fe20000000004 */
[----:B------:R-:W-:Y:S02]  /*1144f0*/  NOP ;  /* 0x0000000000007918 */ /* 0x000fe40000000000 */
[----:B-1----:R-:W-:Y:S04]  /*114500*/  STL.64 [R1], R20 ;  /* 0x0000001401007387 */ /* 0x002fe80000100a00 */
[----:B------:R-:W-:Y:S04]  /*114510*/  STL.64 [R1+0x8], R22 ;  /* 0x0000081601007387 */ /* 0x000fe80000100a00 */
[----:B------:R-:W3:Y:S04]  /*114520*/  LDL.LU R49, [R1+0x3f4] ;  /* 0x0003f40001317983 */ /* 0x000ee80000300800 */
[----:B------:R-:W3:Y:S04]  /*114530*/  LDL.LU R50, [R1+0x3f8] ;  /* 0x0003f80001327983 */ /* 0x000ee80000300800 */
[----:B------:R-:W4:Y:S04]  /*114540*/  LDL.LU R4, [R1+0x8f8] ;  /* 0x0008f80001047983 */ /* 0x000f280000300800 */
[----:B------:R-:W4:Y:S04]  /*114550*/  LDL.LU R5, [R1+0x1264] ;  /* 0x0012640001057983 */ /* 0x000f280000300800 */
[----:B------:R-:W-:Y:S01]  /*114560*/  STSM.16.M88.4 [R55], R8 ;  /* 0x0000000837007844 */ /* 0x000fe20000000200 */
[----:B------:R-:W-:-:S03]  /*114570*/  NOP ;  /* 0x0000000000007918 */ /* 0x000fc60000000000 */
[----:B------:R-:W0:Y:S01]  /*114580*/  LDS.128 R8, [R55] ;  /* 0x0000000037087984 */ /* 0x000e220000000c00 */
[----:B------:R-:W-:-:S03]  /*114590*/  NOP ;  /* 0x0000000000007918 */ /* 0x000fc60000000000 */
[----:B------:R-:W-:Y:S01]  /*1145a0*/  STSM.16.M88.4 [R55], R12 ;  /* 0x0000000c37007844 */ /* 0x000fe20000000200 */
[----:B------:R-:W-:-:S03]  /*1145b0*/  NOP ;  /* 0x0000000000007918 */ /* 0x000fc60000000000 */
[----:B------:R-:W1:Y:S01]  /*1145c0*/  LDS.128 R12, [R55] ;  /* 0x00000000370c7984 */ /* 0x000e620000000c00 */
[----:B------:R-:W-:Y:S01]  /*1145d0*/  PRMT R19, R7, 0x5410, R6 ;  /* 0x0000541007137816 */ /* 0x000fe20000000006 */
[----:B------:R-:W-:-:S04]  /*1145e0*/  NOP ;  /* 0x0000000000007918 */ /* 0x000fc80000000000 */
[----:B------:R-:W-:Y:S01]  /*1145f0*/  STSM.16.M88.4 [R55], R16 ;  /* 0x0000001037007844 */ /* 0x000fe20000000200 */
[----:B------:R-:W-:-:S03]  /*114600*/  NOP ;  /* 0x0000000000007918 */ /* 0x000fc60000000000 */
[----:B------:R-:W5:Y:S01]  /*114610*/  LDS.128 R16, [R55] ;  /* 0x0000000037107984 */ /* 0x000f620000000c00 */
[----:B------:R-:W-:-:S03]  /*114620*/  NOP ;  /* 0x0000000000007918 */ /* 0x000fc60000000000 */
[----:B0-----:R-:W-:Y:S04]  /*114630*/  STL.64 [R1+0x45e8], R8 ;  /* 0x0045e80801007387 */ /* 0x001fe80000100a00 */
[----:B------:R-:W-:Y:S04]  /*114640*/  STL.64 [R1+0x45e0], R10 ;  /* 0x0045e00a01007387 */ /* 0x000fe80000100a00 */
[----:B-1----:R-:W-:Y:S04]  /*114650*/  STL.64 [R1+0x45f8], R12 ;  /* 0x0045f80c01007387 */ /* 0x002fe80000100a00 */
[----:B------:R-:W-:Y:S04]  /*114660*/  STL.64 [R1+0x45f0], R14 ;  /* 0x0045f00e01007387 */ /* 0x000fe80000100a00 */
[----:B-----5:R-:W-:Y:S04]  /*114670*/  STL.64 [R1+0x4610], R16 ;  /* 0x0046101001007387 */ /* 0x020fe80000100a00 */
[----:B------:R-:W-:Y:S04]  /*114680*/  STL.64 [R1+0x4600], R18 ;  /* 0x0046001201007387 */ /* 0x000fe80000100a00 */
[----:B------:R-:W5:Y:S04]  /*114690*/  LDL.LU R32, [R1+0x410] ;  /* 0x0004100001207983 */ /* 0x000f680000300800 */
[----:B------:R-:W5:Y:S04]  /*1146a0*/  LDL.LU R33, [R1+0x414] ;  /* 0x0004140001217983 */ /* 0x000f680000300800 */
[----:B------:R-:W5:Y:S04]  /*1146b0*/  LDL.LU R34, [R1+0x418] ;  /* 0x0004180001227983 */ /* 0x000f680000300800 */
[----:B--2---:R0:W-:Y:S01]  /*1146c0*/  STSM.16.M88.4 [R55], R28 ;  /* 0x0000001c37007844 */ /* 0x0041e20000000200 */
[----:B------:R-:W-:-:S03]  /*1146d0*/  NOP ;  /* 0x0000000000007918 */ /* 0x000fc60000000000 */
[----:B------:R-:W1:Y:S04]  /*1146e0*/  LDS.128 R20, [R55] ;  /* 0x0000000037147984 */ /* 0x000e680000000c00 */
[----:B0-----:R-:W2:Y:S04]  /*1146f0*/  LDL.LU R28, [R1+0x380] ;  /* 0x00038000011c7983 */ /* 0x001ea80000300800 */
[----:B------:R-:W2:Y:S04]  /*114700*/  LDL.LU R29, [R1+0x384] ;  /* 0x00038400011d7983 */ /* 0x000ea80000300800 */
[----:B------:R-:W2:Y:S04]  /*114710*/  LDL.LU R30, [R1+0x388] ;  /* 0x00038800011e7983 */ /* 0x000ea80000300800 */
[----:B------:R-:W2:Y:S01]  /*114720*/  LDL.LU R31, [R1+0x38c] ;  /* 0x00038c00011f7983 */ /* 0x000ea20000300800 */
[----:B------:R-:W-:-:S03]  /*114730*/  NOP ;  /* 0x0000000000007918 */ /* 0x000fc60000000000 */
[----:B------:R-:W5:Y:S04]  /*114740*/  LDL.LU R6, [R1+0x8f0] ;  /* 0x0008f00001067983 */ /* 0x000f680000300800 */
[----:B------:R-:W5:Y:S04]  /*114750*/  LDL.LU R7, [R1+0x11d4] ;  /* 0x0011d40001077983 */ /* 0x000f680000300800 */
        /* <DEDUP_REMOVED lines=14> */
[----:B---3--:R0:W-:Y:S01]  /*114840*/  STSM.16.M88.4 [R55], R48 ;  /* 0x0000003037007844 */ /* 0x0081e20000000200 */
[----:B------:R-:W-:-:S03]  /*114850*/  NOP ;  /* 0x0000000000007918 */ /* 0x000fc60000000000 */
[----:B------:R-:W4:Y:S04]  /*114860*/  LDL.LU R18, [R1+0x438] ;  /* 0x0004380001127983 */ /* 0x000f280000300800 */
[----:B------:R-:W1:Y:S01]  /*114870*/  LDS.128 R24, [R55] ;  /* 0x0000000037187984 */ /* 0x000e620000000c00 */
[----:B------:R-:W-:-:S03]  /*114880*/  NOP ;  /* 0x0000000000007918 */ /* 0x000fc60000000000 */
[----:B0-----:R-:W3:Y:S04]  /*114890*/  LDL.LU R48, [R1+0x3c0] ;  /* 0x0003c00001307983 */ /* 0x001ee80000300800 */
[----:B------:R-:W3:Y:S04]  /*1148a0*/  LDL.LU R49, [R1+0x3c4] ;  /* 0x0003c40001317983 */ /* 0x000ee80000300800 */
[----:B------:R-:W3:Y:S04]  /*1148b0*/  LDL.LU R50, [R1+0x3c8] ;  /* 0x0003c80001327983 */ /* 0x000ee80000300800 */
[----:B------:R-:W3:Y:S04]  /*1148c0*/  LDL.LU R51, [R1+0x3cc] ;  /* 0x0003cc0001337983 */ /* 0x000ee80000300800 */
[----:B------:R-:W4:Y:S04]  /*1148d0*/  LDL.LU R4, [R1+0x8fc] ;  /* 0x0008fc0001047983 */ /* 0x000f280000300800 */
[----:B------:R-:W4:Y:S04]  /*1148e0*/  LDL.LU R5, [R1+0x1260] ;  /* 0x0012600001057983 */ /* 0x000f280000300800 */
[----:B-1----:R-:W-:Y:S04]  /*1148f0*/  STL.64 [R1+0x4658], R26 ;  /* 0x0046581a01007387 */ /* 0x002fe80000100a00 */
[----:B------:R-:W4:Y:S04]  /*114900*/  LDL.LU R8, [R1+0x440] ;  /* 0x0004400001087983 */ /* 0x000f280000300800 */
[----:B------:R-:W4:Y:S04]  /*114910*/  LDL.LU R9, [R1+0x444] ;  /* 0x0004440001097983 */ /* 0x000f280000300800 */
[----:B------:R-:W4:Y:S04]  /*114920*/  LDL.LU R10, [R1+0x448] ;  /* 0x00044800010a7983 */ /* 0x000f280000300800 */
[----:B------:R-:W4:Y:S04]  /*114930*/  LDL.LU R12, [R1+0x3e0] ;  /* 0x0003e000010c7983 */ /* 0x000f280000300800 */
[----:B------:R-:W4:Y:S04]  /*114940*/  LDL.LU R13, [R1+0x3e4] ;  /* 0x0003e400010d7983 */ /* 0x000f280000300800 */
[----:B------:R-:W4:Y:S04]  /*114950*/  LDL.LU R14, [R1+0x3e8] ;  /* 0x0003e800010e7983 */ /* 0x000f280000300800 */
[----:B------:R-:W4:Y:S04]  /*114960*/  LDL.LU R15, [R1+0x3ec] ;  /* 0x0003ec00010f7983 */ /* 0x000f280000300800 */
[----:B--2---:R-:W-:Y:S01]  /*114970*/  STSM.16.M88.4 [R55], R28 ;  /* 0x0000001c37007844 */ /* 0x004fe20000000200 */
[----:B------:R-:W-:-:S03]  /*114980*/  NOP ;  /* 0x0000000000007918 */ /* 0x000fc60000000000 */
[----:B------:R-:W-:Y:S01]  /*114990*/  LDS.128 R28, [R55] ;  /* 0x00000000371c7984 */ /* 0x000fe20000000c00 */
[----:B-----5:R-:W-:Y:S01]  /*1149a0*/  PRMT R35, R7, 0x5410, R6 ;  /* 0x0000541007237816 */ /* 0x020fe20000000006 */
[----:B------:R-:W-:-:S04]  /*1149b0*/  NOP ;  /* 0x0000000000007918 */ /* 0x000fc80000000000 */
[----:B------:R-:W-:Y:S01]  /*1149c0*/  STSM.16.M88.4 [R55], R32 ;  /* 0x0000002037007844 */ /* 0x000fe20000000200 */
[----:B------:R-:W-:-:S03]  /*1149d0*/  NOP ;  /* 0x0000000000007918 */ /* 0x000fc60000000000 */
[----:B------:R-:W-:Y:S01]  /*1149e0*/  LDS.128 R32, [R55] ;  /* 0x0000000037207984 */ /* 0x000fe20000000c00 */
[----:B------:R-:W-:-:S03]  /*1149f0*/  NOP ;  /* 0x0000000000007918 */ /* 0x000fc60000000000 */
[----:B------:R-:W2:Y:S04]  /*114a00*/  LDL.LU R6, [R1+0x914] ;  /* 0x0009140001067983 */ /* 0x000ea80000300800 */
[----:B------:R-:W2:Y:S04]  /*114a10*/  LDL.LU R7, [R1+0x1268] ;  /* 0x0012680001077983 */ /* 0x000ea80000300800 */
[----:B------:R-:W-:Y:S01]  /*114a20*/  STSM.16.M88.4 [R55], R36 ;  /* 0x0000002437007844 */ /* 0x000fe20000000200 */
[----:B------:R-:W-:-:S03]  /*114a30*/  NOP ;  /* 0x0000000000007918 */ /* 0x000fc60000000000 */
[----:B------:R-:W0:Y:S01]  /*114a40*/  LDS.128 R20, [R55] ;  /* 0x0000000037147984 */ /* 0x000e220000000c00 */
[----:B------:R-:W-:Y:S01]  /*114a50*/  PRMT R43, R45, 0x5410, R44 ;  /* 0x000054102d2b7816 */ /* 0x000fe2000000002c */
[----:B------:R-:W-:-:S04]  /*114a60*/  NOP ;  /* 0x0000000000007918 */ /* 0x000fc80000000000 */
[----:B------:R-:W-:Y:S01]  /*114a70*/  STSM.16.M88.4 [R55], R40 ;  /* 0x0000002837007844 */ /* 0x000fe20000000200 */
[----:B------:R-:W-:-:S03]  /*114a80*/  NOP ;  /* 0x0000000000007918 */ /* 0x000fc60000000000 */
[----:B0-----:R-:W-:Y:S04]  /*114a90*/  STL.64 [R1+0x370], R20 ;  /* 0x0003701401007387 */ /* 0x001fe80000100a00 */
[----:B------:R-:W-:Y:S04]  /*114aa0*/  STL.64 [R1+0x378], R22 ;  /* 0x0003781601007387 */ /* 0x000fe80000100a00 */
[----:B------:R-:W0:Y:S01]  /*114ab0*/  LDS.128 R20, [R55] ;  /* 0x0000000037147984 */ /* 0x000e220000000c00 */
[----:B------:R-:W-:-:S03]  /*114ac0*/  NOP ;  /* 0x0000000000007918 */ /* 0x000fc60000000000 */
[----:B---3--:R-:W-:Y:S01]  /*114ad0*/  STSM.16.M88.4 [R55], R48 ;  /* 0x0000003037007844 */ /* 0x008fe20000000200 */
[----:B------:R-:W-:-:S03]  /*114ae0*/  NOP ;  /* 0x0000000000007918 */ /* 0x000fc60000000000 */
[----:B------:R-:W1:Y:S04]  /*114af0*/  LDS.128 R40, [R55] ;  /* 0x0000000037287984 */ /* 0x000e680000000c00 */
[----:B0-----:R0:W-:Y:S04]  /*114b00*/  STL.64 [R1+0x360], R20 ;  /* 0x0003601401007387 */ /* 0x0011e80000100a00 */
[----:B------:R-:W-:Y:S04]  /*114b10*/  STL.64 [R1+0x368], R22 ;  /* 0x0003681601007387 */ /* 0x000fe80000100a00 */
[----:B0-----:R-:W3:Y:S04]  /*114b20*/  LDL.LU R20, [R1+0x450] ;  /* 0x0004500001147983 */ /* 0x001ee80000300800 */
[----:B------:R-:W3:Y:S04]  /*114b30*/  LDL.LU R21, [R1+0x454] ;  /* 0x0004540001157983 */ /* 0x000ee80000300800 */
[----:B------:R-:W5:Y:S04]  /*114b40*/  LDL.LU R36, [R1+0x400] ;  /* 0x0004000001247983 */ /* 0x000f680000300800 */
[----:B------:R-:W5:Y:S04]  /*114b50*/  LDL.LU R37, [R1+0x404] ;  /* 0x0004040001257983 */ /* 0x000f680000300800 */
[----:B------:R-:W5:Y:S04]  /*114b60*/  LDL.LU R38, [R1+0x408] ;  /* 0x0004080001267983 */ /* 0x000f680000300800 */
[----:B------:R-:W5:Y:S01]  /*114b70*/  LDL.LU R39, [R1+0x40c] ;  /* 0x00040c0001277983 */ /* 0x000f620000300800 */
[----:B----4-:R-:W-:Y:S01]  /*114b80*/  PRMT R19, R5, 0x5410, R4 ;  /* 0x0000541005137816 */ /* 0x010fe20000000004 */
[----:B------:R-:W-:-:S02]  /*114b90*/  NOP ;  /* 0x0000000000007918 */ /* 0x000fc40000000000 */
[----:B------:R-:W4:Y:S04]  /*114ba0*/  LDL.LU R45, [R1+0x26bc] ;  /* 0x0026bc00012d7983 */ /* 0x000f280000300800 */
[----:B------:R-:W4:Y:S04]  /*114bb0*/  LDL.LU R48, [R1+0x28d8] ;  /* 0x0028d80001307983 */ /* 0x000f280000300800 */
[----:B-1----:R-:W-:Y:S04]  /*114bc0*/  STL.64 [R1+0x350], R40 ;  /* 0x0003502801007387 */ /* 0x002fe80000100a00 */
[----:B------:R0:W-:Y:S04]  /*114bd0*/  STL.64 [R1+0x358], R42 ;  /* 0x0003582a01007387 */ /* 0x0001e80000100a00 */
[----:B0-----:R-:W3:Y:S04]  /*114be0*/  LDL.LU.64 R42, [R1+0x46f8] ;  /* 0x0046f800012a7983 */ /* 0x001ee80000300a00 */
[----:B------:R-:W3:Y:S04]  /*114bf0*/  LDL.LU R49, [R1+0x45c] ;  /* 0x00045c0001317983 */ /* 0x000ee80000300800 */
[----:B------:R-:W-:Y:S01]  /*114c00*/  STSM.16.M88.4 [R55], R16 ;  /* 0x0000001037007844 */ /* 0x000fe20000000200 */
[----:B------:R-:W-:-:S03]  /*114c10*/  NOP ;  /* 0x0000000000007918 */ /* 0x000fc60000000000 */
[----:B------:R-:W0:Y:S01]  /*114c20*/  LDS.128 R16, [R55] ;  /* 0x0000000037107984 */ /* 0x000e220000000c00 */
[----:B------:R-:W-:-:S03]  /*114c30*/  NOP ;  /* 0x0000000000007918 */ /* 0x000fc60000000000 */
[----:B------:R-:W-:Y:S01]  /*114c40*/  STSM.16.M88.4 [R55], R12 ;  /* 0x0000000c37007844 */ /* 0x000fe20000000200 */
[----:B------:R-:W-:-:S03]  /*114c50*/  NOP ;  /* 0x0000000000007918 */ /* 0x000fc60000000000 */
[----:B------:R-:W1:Y:S04]  /*114c60*/  LDS.128 R12, [R55] ;  /* 0x00000000370c7984 */ /* 0x000e680000000c00 */
[----:B0-----:R0:W-:Y:S04]  /*114c70*/  STL.64 [R1+0x340], R16 ;  /* 0x0003401001007387 */ /* 0x0011e80000100a00 */
[----:B------:R-:W-:Y:S04]  /*114c80*/  STL.64 [R1+0x348], R18 ;  /* 0x0003481201007387 */ /* 0x000fe80000100a00 */
[----:B------:R-:W3:Y:S04]  /*114c90*/  LDL.LU R50, [R1+0x2910] ;  /* 0x0029100001327983 */ /* 0x000ee80000300800 */
[----:B------:R-:W3:Y:S04]  /*114ca0*/  LDL.LU R51, [R1+0x2e28] ;  /* 0x002e280001337983 */ /* 0x000ee80000300800 */
[----:B------:R-:W3:Y:S04]  /*114cb0*/  LDL.LU R4, [R1+0x28d4] ;  /* 0x0028d40001047983 */ /* 0x000ee80000300800 */
[----:B------:R-:W3:Y:S01]  /*114cc0*/  LDL.LU R5, [R1+0x291c] ;  /* 0x00291c0001057983 */ /* 0x000ee20000300800 */
[----:B--2---:R-:W-:Y:S01]  /*114cd0*/  PRMT R11, R7, 0x5410, R6 ;  /* 0x00005410070b7816 */ /* 0x004fe20000000006 */
[----:B------:R-:W-:-:S04]  /*114ce0*/  NOP ;  /* 0x0000000000007918 */ /* 0x000fc80000000000 */
[----:B------:R-:W-:Y:S01]  /*114cf0*/  STSM.16.M88.4 [R55], R8 ;  /* 0x0000000837007844 */ /* 0x000fe20000000200 */
[----:B------:R-:W-:-:S03]  /*114d00*/  NOP ;  /* 0x0000000000007918 */ /* 0x000fc60000000000 */
[----:B------:R-:W2:Y:S01]  /*114d10*/  LDS.128 R8, [R55] ;  /* 0x0000000037087984 */ /* 0x000ea20000000c00 */
[----:B------:R-:W-:-:S03]  /*114d20*/  NOP ;  /* 0x0000000000007918 */ /* 0x000fc60000000000 */
[----:B------:R-:W3:Y:S04]  /*114d30*/  LDL.LU R6, [R1+0x28d0] ;  /* 0x0028d00001067983 */ /* 0x000ee80000300800 */
[----:B------:R-:W3:Y:S04]  /*114d40*/  LDL.LU R7, [R1+0x28dc] ;  /* 0x0028dc0001077983 */ /* 0x000ee80000300800 */
[----:B0-----:R-:W3:Y:S04]  /*114d50*/  LDL.LU R16, [R1+0x2e18] ;  /* 0x002e180001107983 */ /* 0x001ee80000300800 */
[----:B------:R-:W3:Y:S04]  /*114d60*/  LDL.LU R17, [R1+0x2e34] ;  /* 0x002e340001117983 */ /* 0x000ee80000300800 */
[----:B-1----:R-:W-:Y:S04]  /*114d70*/  STL.64 [R1+0x330], R12 ;  /* 0x0003300c01007387 */ /* 0x002fe80000100a00 */
[----:B------:R0:W-:Y:S04]  /*114d80*/  STL.64 [R1+0x338], R14 ;  /* 0x0003380e01007387 */ /* 0x0001e80000100a00 */
[----:B0-----:R-:W3:Y:S04]  /*114d90*/  LDL.LU R14, [R1+0x2918] ;  /* 0x00291800010e7983 */ /* 0x001ee80000300800 */
[----:B------:R-:W3:Y:S04]  /*114da0*/  LDL.LU R15, [R1+0x2e30] ;  /* 0x002e3000010f7983 */ /* 0x000ee80000300800 */
[----:B------:R-:W3:Y:S04]  /*114db0*/  LDL.LU R58, [R1+0x2914] ;  /* 0x00291400013a7983 */ /* 0x000ee80000300800 */
[----:B------:R-:W3:Y:S04]  /*114dc0*/  LDL.LU R44, [R1+0x2e2c] ;  /* 0x002e2c00012c7983 */ /* 0x000ee80000300800 */
[----:B--2---:R-:W-:Y:S04]  /*114dd0*/  STL.64 [R1+0x320], R8 ;  /* 0x0003200801007387 */ /* 0x004fe80000100a00 */
[----:B------:R0:W-:Y:S04]  /*114de0*/  STL.64 [R1+0x328], R10 ;  /* 0x0003280a01007387 */ /* 0x0001e80000100a00 */
[----:B------:R-:W2:Y:S04]  /*114df0*/  LDL.LU.64 R12, [R1+0x28c8] ;  /* 0x0028c800010c7983 */ /* 0x000ea80000300a00 */
[----:B0-----:R-:W2:Y:S04]  /*114e00*/  LDL.LU.64 R10, [R1+0x28c0] ;  /* 0x0028c000010a7983 */ /* 0x001ea80000300a00 */
[----:B-----5:R-:W-:Y:S01]  /*114e10*/  STSM.16.M88.4 [R55], R36 ;  /* 0x0000002437007844 */ /* 0x020fe20000000200 */
[----:B------:R-:W-:-:S03]  /*114e20*/  NOP ;  /* 0x0000000000007918 */ /* 0x000fc60000000000 */
[----:B------:R-:W0:Y:S01]  /*114e30*/  LDS.128 R36, [R55] ;  /* 0x0000000037247984 */ /* 0x000e220000000c00 */
[----:B----4-:R-:W-:-:S03]  /*114e40*/  PRMT R22, R48, 0x5410, R45 ;  /* 0x0000541030167816 */ /* 0x010fc6000000002d */
[----:B------:R-:W4:Y:S01]  /*114e50*/  LDL.LU R45, [R1+0x2f4] ;  /* 0x0002f400012d7983 */ /* 0x000f220000300800 */
[----:B---3--:R-:W-:Y:S01]  /*114e60*/  PRMT R23, R49, 0x5410, R42 ;  /* 0x0000541031177816 */ /* 0x008fe2000000002a */
[----:B------:R-:W-:Y:S02]  /*114e70*/  NOP ;  /* 0x0000000000007918 */ /* 0x000fe40000000000 */
[----:B------:R-:W3:Y:S04]  /*114e80*/  LDL.LU R42, [R1+0x46f0] ;  /* 0x0046f000012a7983 */ /* 0x000ee80000300800 */
[----:B------:R-:W5:Y:S04]  /*114e90*/  LDL.LU.64 R8, [R1+0x28b8] ;  /* 0x0028b80001087983 */ /* 0x000f680000300a00 */
[----:B------:R-:W4:Y:S04]  /*114ea0*/  LDL.LU.64 R40, [R1+0x28b0] ;  /* 0x0028b00001287983 */ /* 0x000f280000300a00 */
[----:B0-----:R-:W-:Y:S04]  /*114eb0*/  STL.64 [R1+0x310], R36 ;  /* 0x0003102401007387 */ /* 0x001fe80000100a00 */
[----:B------:R0:W-:Y:S04]  /*114ec0*/  STL.64 [R1+0x318], R38 ;  /* 0x0003182601007387 */ /* 0x0001e80000100a00 */
[----:B0-----:R-:W2:Y:S04]  /*114ed0*/  LDL.LU.64 R38, [R1+0x46e8] ;  /* 0x0046e80001267983 */ /* 0x001ea80000300a00 */
[----:B------:R-:W3:Y:S04]  /*114ee0*/  LDL.LU.64 R36, [R1+0x46e0] ;  /* 0x0046e00001247983 */ /* 0x000ee80000300a00 */
[----:B------:R-:W4:Y:S04]  /*114ef0*/  LDL.LU.64 R60, [R1+0x28a8] ;  /* 0x0028a800013c7983 */ /* 0x000f280000300a00 */
[----:B------:R0:W-:Y:S04]  /*114f00*/  STSM.16.M88.4 [R55], R20 ;  /* 0x0000001437007844 */ /* 0x0001e80000000200 */
[----:B------:R-:W4:Y:S01]  /*114f10*/  LDL.LU.64 R48, [R1+0x28a0] ;  /* 0x0028a00001307983 */ /* 0x000f220000300a00 */
[----:B0-----:R-:W-:-:S03]  /*114f20*/  PRMT R20, R51, 0x5410, R50 ;  /* 0x0000541033147816 */ /* 0x001fc60000000032 */
[----:B------:R-:W4:Y:S01]  /*114f30*/  LDL.LU.64 R50, [R1+0x2898] ;  /* 0x0028980001327983 */ /* 0x000f220000300a00 */
[----:B------:R-:W-:Y:S02]  /*114f40*/  PRMT R21, R5, 0x5410, R4 ;  /* 0x0000541005157816 */ /* 0x000fe40000000004 */
[----:B------:R-:W-:Y:S01]  /*114f50*/  PRMT R22, R7, 0x5410, R6 ;  /* 0x0000541007167816 */ /* 0x000fe20000000006 */
[----:B------:R-:W-:Y:S01]  /*114f60*/  NOP ;  /* 0x0000000000007918 */ /* 0x000fe20000000000 */
[----:B------:R-:W0:Y:S01]  /*114f70*/  LDS.128 R4, [R55] ;  /* 0x0000000037047984 */ /* 0x000e220000000c00 */
[----:B---3--:R-:W-:Y:S01]  /*114f80*/  PRMT R23, R42, 0x5410, R37 ;  /* 0x000054102a177816 */ /* 0x008fe20000000025 */
[----:B------:R-:W-:Y:S02]  /*114f90*/  NOP ;  /* 0x0000000000007918 */ /* 0x000fe40000000000 */
[----:B------:R-:W2:Y:S01]  /*114fa0*/  LDL.LU R37, [R1+0x46dc] ;  /* 0x0046dc0001257983 */ /* 0x000ea20000300800 */
[----:B------:R-:W-:-:S02]  /*114fb0*/  PRMT R16, R17, 0x5410, R16 ;  /* 0x0000541011107816 */ /* 0x000fc40000000010 */
[----:B------:R-:W-:Y:S01]  /*114fc0*/  PRMT R17, R15, 0x5410, R14 ;  /* 0x000054100f117816 */ /* 0x000fe2000000000e */
[----:B------:R-:W-:Y:S01]  /*114fd0*/  STSM.16.M88.4 [R55], R20 ;  /* 0x0000001437007844 */ /* 0x000fe20000000200 */
[----:B------:R-:W-:Y:S01]  /*114fe0*/  PRMT R18, R44, 0x5410, R58 ;  /* 0x000054102c127816 */ /* 0x000fe2000000003a */
[----:B------:R-:W-:Y:S02]  /*114ff0*/  NOP ;  /* 0x0000000000007918 */ /* 0x000fe40000000000 */
[----:B------:R-:W1:Y:S01]  /*115000*/  LDS.128 R20, [R55] ;  /* 0x0000000037147984 */ /* 0x000e620000000c00 */
[----:B------:R-:W-:Y:S01]  /*115010*/  PRMT R58, R2, 0x7770, RZ ;  /* 0x00007770023a7816 */ /* 0x000fe200000000ff */
[----:B------:R-:W-:Y:S02]  /*115020*/  NOP ;  /* 0x0000000000007918 */ /* 0x000fe40000000000 */
[----:B------:R-:W3:Y:S04]  /*115030*/  LDL.LU R42, [R1+0x46d8] ;  /* 0x0046d800012a7983 */ /* 0x000ee80000300800 */
[----:B0-----:R-:W-:Y:S04]  /*115040*/  STL.64 [R1+0x380], R4 ;  /* 0x0003800401007387 */ /* 0x001fe80000100a00 */
[----:B------:R0:W-:Y:S04]  /*115050*/  STL.64 [R1+0x388], R6 ;  /* 0x0003880601007387 */ /* 0x0001e80000100a00 */
[----:B0-----:R-:W3:Y:S04]  /*115060*/  LDL.LU.64 R6, [R1+0x46d0] ;  /* 0x0046d00001067983 */ /* 0x001ee80000300a00 */
[----:B------:R-:W3:Y:S01]  /*115070*/  LDL.LU.64 R4, [R1+0x46c8] ;  /* 0x0046c80001047983 */ /* 0x000ee20000300a00 */
[----:B--2---:R-:W-:-:S03]  /*115080*/  PRMT R19, R37, 0x5410, R38 ;  /* 0x0000541025137816 */ /* 0x004fc60000000026 */
[----:B------:R-:W2:Y:S04]  /*115090*/  LDL.LU R38, [R1+0x46c0] ;  /* 0x0046c00001267983 */ /* 0x000ea80000300800 */
[----:B------:R-:W-:Y:S01]  /*1150a0*/  STSM.16.M88.4 [R55], R16 ;  /* 0x0000001037007844 */ /* 0x000fe20000000200 */
[----:B------:R-:W-:-:S03]  /*1150b0*/  NOP ;  /* 0x0000000000007918 */ /* 0x000fc60000000000 */
[----:B------:R0:W-:Y:S04]  /*1150c0*/  @P6 STG.E.U8 desc[UR46][R12.64], R58 ;  /* 0x0000003a0c006986 */ /* 0x0001e8000c10112e */
[----:B------:R-:W3:Y:S01]  /*1150d0*/  LDL.LU R37, [R1+0x46bc] ;  /* 0x0046bc0001257983 */ /* 0x000ee20000300800 */
[----:B0-----:R-:W-:-:S05]  /*1150e0*/  PRMT R58, R2, 0x7771, RZ ;  /* 0x00007771023a7816 */ /* 0x001fca00000000ff */
[----:B------:R0:W-:Y:S02]  /*1150f0*/  @P5 STG.E.U8 desc[UR46][R10.64], R58 ;  /* 0x0000003a0a005986 */ /* 0x0001e4000c10112e */
[----:B0-----:R-:W-:-:S05]  /*115100*/  PRMT R58, R2, 0x7772, RZ ;  /* 0x00007772023a7816 */ /* 0x001fca00000000ff */
[----:B-----5:R0:W-:Y:S02]  /*115110*/  @P4 STG.E.U8 desc[UR46][R8.64], R58 ;  /* 0x0000003a08004986 */ /* 0x0201e4000c10112e */
[----:B0-----:R-:W-:-:S05]  /*115120*/  PRMT R58, R2, 0x7773, RZ ;  /* 0x00007773023a7816 */ /* 0x001fca00000000ff */
[----:B----4-:R0:W-:Y:S02]  /*115130*/  @P3 STG.E.U8 desc[UR46][R40.64], R58 ;  /* 0x0000003a28003986 */ /* 0x0101e4000c10112e */
[----:B0-----:R-:W-:-:S05]  /*115140*/  PRMT R58, R45, 0x7770, RZ ;  /* 0x000077702d3a7816 */ /* 0x001fca00000000ff */
[----:B------:R0:W-:Y:S02]  /*115150*/  @P2 STG.E.U8 desc[UR46][R60.64], R58 ;  /* 0x0000003a3c002986 */ /* 0x0001e4000c10112e */
[C---:B0-----:R-:W-:Y:S02]  /*115160*/  PRMT R58, R45.reuse, 0x7771, RZ ;  /* 0x000077712d3a7816 */ /* 0x041fe400000000ff */
[----:B-1----:R-:W-:Y:S04]  /*115170*/  STL.64 [R1+0x300], R20 ;  /* 0x0003001401007387 */ /* 0x002fe80000100a00 */
[----:B------:R0:W-:Y:S04]  /*115180*/  @P1 STG.E.U8 desc[UR46][R48.64], R58 ;  /* 0x0000003a30001986 */ /* 0x0001e8000c10112e */
[----:B------:R-:W-:Y:S04]  /*115190*/  STL.64 [R1+0x308], R22 ;  /* 0x0003081601007387 */ /* 0x000fe80000100a00 */
[----:B------:R-:W4:Y:S01]  /*1151a0*/  LDL.LU R2, [R1+0x46b8] ;  /* 0x0046b80001027983 */ /* 0x000f220000300800 */
[----:B0-----:R-:W-:-:S05]  /*1151b0*/  PRMT R58, R45, 0x7772, RZ ;  /* 0x000077722d3a7816 */ /* 0x001fca00000000ff */
[----:B------:R0:W-:Y:S04]  /*1151c0*/  @P0 STG.E.U8 desc[UR46][R50.64], R58 ;  /* 0x0000003a32000986 */ /* 0x0001e8000c10112e */
[----:B0-----:R-:W5:Y:S04]  /*1151d0*/  LDL.LU.64 R50, [R1+0x2890] ;  /* 0x0028900001327983 */ /* 0x001f680000300a00 */
[----:B------:R-:W4:Y:S04]  /*1151e0*/  LDL.LU.64 R10, [R1+0x2888] ;  /* 0x00288800010a7983 */ /* 0x000f280000300a00 */
[----:B------:R-:W4:Y:S04]  /*1151f0*/  LDL.LU.64 R8, [R1+0x2880] ;  /* 0x0028800001087983 */ /* 0x000f280000300a00 */
[----:B------:R-:W4:Y:S04]  /*115200*/  LDL.LU.64 R40, [R1+0x2878] ;  /* 0x0028780001287983 */ /* 0x000f280000300a00 */
[----:B------:R-:W4:Y:S04]  /*115210*/  LDL.LU R44, [R1+0x2f8] ;  /* 0x0002f800012c7983 */ /* 0x000f280000300800 */
[----:B------:R-:W4:Y:S04]  /*115220*/  LDL.LU.64 R60, [R1+0x2870] ;  /* 0x00287000013c7983 */ /* 0x000f280000300a00 */
[----:B------:R-:W4:Y:S04]  /*115230*/  LDL.LU.64 R48, [R1+0x2868] ;  /* 0x0028680001307983 */ /* 0x000f280000300a00 */
[----:B------:R-:W4:Y:S01]  /*115240*/  LDL.LU R23, [R1+0x2fc] ;  /* 0x0002fc0001177983 */ /* 0x000f220000300800 */
[----:B------:R-:W-:-:S02]  /*115250*/  PRMT R58, R45, 0x7773, RZ ;  /* 0x000077732d3a7816 */ /* 0x000fc400000000ff */
[----:B--2---:R-:W-:-:S13]  /*115260*/  LOP3.LUT P3, RZ, R38, 0x4000000, RZ, 0xc0, !PT ;  /* 0x0400000026ff7812 */ /* 0x004fda000786c0ff */
[----:B-----5:R0:W-:Y:S04]  /*115270*/  @P3 STG.E.U8 desc[UR46][R50.64], R58 ;  /* 0x0000003a32003986 */ /* 0x0201e8000c10112e */
[----:B0-----:R-:W2:Y:S01]  /*115280*/  LDL.LU.64 R50, [R1+0x2860] ;  /* 0x0028600001327983 */ /* 0x001ea20000300a00 */
[----:B---3--:R-:W-:Y:S02]  /*115290*/  LOP3.LUT P6, RZ, R37, 0x80, RZ, 0xc0, !PT ;  /* 0x0000008025ff7812 */ /* 0x008fe400078cc0ff */
[----:B----4-:R-:W-:Y:S01]  /*1152a0*/  LOP3.LUT R2, R2, 0xffffffdf, RZ, 0xc0, !PT ;  /* 0xffffffdf02027812 */ /* 0x010fe200078ec0ff */
[----:B------:R-:W3:Y:S04]  /*1152b0*/  LDL.LU.64 R26, [R1+0x2858] ;  /* 0x00285800011a7983 */ /* 0x000ee80000300a00 */
[----:B------:R-:W4:Y:S04]  /*1152c0*/  LDL.LU.64 R20, [R1+0x2850] ;  /* 0x0028500001147983 */ /* 0x000f280000300a00 */
[----:B------:R-:W5:Y:S02]  /*1152d0*/  LDL.LU R45, [R1+0x2e0] ;  /* 0x0002e000012d7983 */ /* 0x000f640000300800 */
[----:B------:R-:W-:-:S02]  /*1152e0*/  @P6 LOP3.LUT R2, R2, 0x20, RZ, 0xfc, !PT ;  /* 0x0000002002026812 */ /* 0x000fc400078efcff */
[----:B------:R-:W-:Y:S01]  /*1152f0*/  LOP3.LUT P6, RZ, R37, 0x40, RZ, 0xc0, !PT ;  /* 0x0000004025ff7812 */ /* 0x000fe200078cc0ff */
[----:B------:R-:W5:Y:S01]  /*115300*/  LDL.LU.64 R18, [R1+0x2848] ;  /* 0x0028480001127983 */ /* 0x000f620000300a00 */
[----:B------:R-:W-:-:S03]  /*115310*/  LOP3.LUT R2, R2, 0xffffffbf, RZ, 0xc0, !PT ;  /* 0xffffffbf02027812 */ /* 0x000fc600078ec0ff */
[----:B------:R-:W5:Y:S01]  /*115320*/  LDL.LU.64 R16, [R1+0x2840] ;  /* 0x0028400001107983 */ /* 0x000f620000300a00 */
[C---:B------:R-:W-:Y:S02]  /*115330*/  LOP3.LUT P2, RZ, R38.reuse, 0x8000000, RZ, 0xc0, !PT ;  /* 0x0800000026ff7812 */ /* 0x040fe4000784c0ff */
[----:B------:R-:W-:Y:S01]  /*115340*/  LOP3.LUT P1, RZ, R38, 0x10000000, RZ, 0xc0, !PT ;  /* 0x1000000026ff7812 */ /* 0x000fe2000782c0ff */
[----:B------:R-:W5:Y:S04]  /*115350*/  LDL.LU.64 R14, [R1+0x2838] ;  /* 0x00283800010e7983 */ /* 0x000f680000300a00 */
[----:B------:R-:W-:Y:S01]  /*115360*/  @P6 LOP3.LUT R2, R2, 0x40, RZ, 0xfc, !PT ;  /* 0x0000004002026812 */ /* 0x000fe200078efcff */
[----:B------:R-:W5:Y:S01]  /*115370*/  LDL.LU.64 R12, [R1+0x2830] ;  /* 0x00283000010c7983 */ /* 0x000f620000300a00 */
[----:B------:R-:W-:-:S02]  /*115380*/  LOP3.LUT P6, RZ, R37, 0x20, RZ, 0xc0, !PT ;  /* 0x0000002025ff7812 */ /* 0x000fc400078cc0ff */
        /* <DEDUP_REMOVED lines=12> */
[----:B------:R-:W-:Y:S02]  /*115450*/  LOP3.LUT R2, R2, 0xfffff7ff, RZ, 0xc0, !PT ;  /* 0xfffff7ff02027812 */ /* 0x000fe400078ec0ff */
[----:B------:R-:W-:-:S09]  /*115460*/  PRMT R58, R44, 0x7770, RZ ;  /* 0x000077702c3a7816 */ /* 0x000fd200000000ff */
[----:B------:R-:W-:Y:S02]  /*115470*/  @P6 LOP3.LUT R2, R2, 0x800, RZ, 0xfc, !PT ;  /* 0x0000080002026812 */ /* 0x000fe400078efcff */
[----:B------:R-:W-:Y:S01]  /*115480*/  LOP3.LUT P6, RZ, R42, 0x400, RZ, 0xc0, !PT ;  /* 0x000004002aff7812 */ /* 0x000fe200078cc0ff */
[----:B------:R0:W-:Y:S01]  /*115490*/  @P2 STG.E.U8 desc[UR46][R10.64], R58 ;  /* 0x0000003a0a002986 */ /* 0x0001e2000c10112e */
[----:B------:R-:W-:Y:S02]  /*1154a0*/  LOP3.LUT P0, RZ, R38, 0x20000000, RZ, 0xc0, !PT ;  /* 0x2000000026ff7812 */ /* 0x000fe4000780c0ff */
[----:B------:R-:W-:Y:S02]  /*1154b0*/  LOP3.LUT R2, R2, 0xffffefff, RZ, 0xc0, !PT ;  /* 0xffffefff02027812 */ /* 0x000fe400078ec0ff */
[----:B0-----:R-:W-:Y:S01]  /*1154c0*/  PRMT R58, R44, 0x7771, RZ ;  /* 0x000077712c3a7816 */ /* 0x001fe200000000ff */
[----:B------:R-:W5:Y:S06]  /*1154d0*/  LDL.LU.64 R10, [R1+0x2828] ;  /* 0x00282800010a7983 */ /* 0x000f6c0000300a00 */
[----:B------:R-:W-:-:S02]  /*1154e0*/  @P6 LOP3.LUT R2, R2, 0x1000, RZ, 0xfc, !PT ;  /* 0x0000100002026812 */ /* 0x000fc400078efcff */
[----:B------:R-:W-:Y:S01]  /*1154f0*/  LOP3.LUT P6, RZ, R38, 0x40000000, RZ, 0xc0, !PT ;  /* 0x4000000026ff7812 */ /* 0x000fe200078cc0ff */
[----:B------:R0:W-:Y:S02]  /*115500*/  @P1 STG.E.U8 desc[UR46][R8.64], R58 ;  /* 0x0000003a08001986 */ /* 0x0001e4000c10112e */
[C---:B0-----:R-:W-:Y:S02]  /*115510*/  PRMT R58, R44.reuse, 0x7772, RZ ;  /* 0x000077722c3a7816 */ /* 0x041fe400000000ff */
[----:B------:R-:W5:Y:S04]  /*115520*/  LDL.LU.64 R8, [R1+0x2820] ;  /* 0x0028200001087983 */ /* 0x000f680000300a00 */
[----:B------:R0:W-:Y:S02]  /*115530*/  @P0 STG.E.U8 desc[UR46][R40.64], R58 ;  /* 0x0000003a28000986 */ /* 0x0001e4000c10112e */
[----:B0-----:R-:W-:-:S02]  /*115540*/  PRMT R58, R44, 0x7773, RZ ;  /* 0x000077732c3a7816 */ /* 0x001fc400000000ff */
[----:B------:R-:W5:Y:S04]  /*115550*/  LDL.LU.64 R40, [R1+0x2818] ;  /* 0x0028180001287983 */ /* 0x000f680000300a00 */
[----:B------:R0:W-:Y:S01]  /*115560*/  @P6 STG.E.U8 desc[UR46][R60.64], R58 ;  /* 0x0000003a3c006986 */ /* 0x0001e2000c10112e */
[----:B------:R-:W-:-:S03]  /*115570*/  LOP3.LUT P6, RZ, R2, 0x1000, RZ, 0xc0, !PT ;  /* 0x0000100002ff7812 */ /* 0x000fc600078cc0ff */
[----:B------:R-:W5:Y:S01]  /*115580*/  LDL.LU R44, [R1+0x2e8] ;  /* 0x0002e800012c7983 */ /* 0x000f620000300800 */
[----:B0-----:R-:W-:-:S03]  /*115590*/  PRMT R58, R23, 0x7770, RZ ;  /* 0x00007770173a7816 */ /* 0x001fc600000000ff */
[----:B------:R-:W5:Y:S06]  /*1155a0*/  LDL.LU.64 R60, [R1+0x2810] ;  /* 0x00281000013c7983 */ /* 0x000f6c0000300a00 */
[----:B------:R0:W-:Y:S01]  /*1155b0*/  @P6 STG.E.U8 desc[UR46][R48.64], R58 ;  /* 0x0000003a30006986 */ /* 0x0001e2000c10112e */
[----:B------:R-:W-:-:S03]  /*1155c0*/  LOP3.LUT P6, RZ, R2, 0x800, RZ, 0xc0, !PT ;  /* 0x0000080002ff7812 */ /* 0x000fc600078cc0ff */
[----:B0-----:R-:W5:Y:S01]  /*1155d0*/  LDL.LU.64 R48, [R1+0x2808] ;  /* 0x0028080001307983 */ /* 0x001f620000300a00 */
[----:B------:R-:W-:-:S09]  /*1155e0*/  PRMT R58, R23, 0x7771, RZ ;  /* 0x00007771173a7816 */ /* 0x000fd200000000ff */
[----:B--2---:R0:W-:Y:S04]  /*1155f0*/  @P6 STG.E.U8 desc[UR46][R50.64], R58 ;  /* 0x0000003a32006986 */ /* 0x0041e8000c10112e */
[----:B0-----:R-:W2:Y:S01]  /*115600*/  LDL.LU.64 R50, [R1+0x2800] ;  /* 0x0028000001327983 */ /* 0x001ea20000300a00 */
[----:B------:R-:W-:Y:S02]  /*115610*/  LOP3.LUT P6, RZ, R2, 0x400, RZ, 0xc0, !PT ;  /* 0x0000040002ff7812 */ /* 0x000fe400078cc0ff */
[----:B------:R-:W-:-:S11]  /*115620*/  PRMT R58, R23, 0x7772, RZ ;  /* 0x00007772173a7816 */ /* 0x000fd600000000ff */
[----:B---3--:R0:W-:Y:S01]  /*115630*/  @P6 STG.E.U8 desc[UR46][R26.64], R58 ;  /* 0x0000003a1a006986 */ /* 0x0081e2000c10112e */
[----:B------:R-:W-:Y:S02]  /*115640*/  LOP3.LUT P6, RZ, R2, 0x200, RZ, 0xc0, !PT ;  /* 0x0000020002ff7812 */ /* 0x000fe400078cc0ff */
[----:B0-----:R-:W-:-:S11]  /*115650*/  PRMT R58, R23, 0x7773, RZ ;  /* 0x00007773173a7816 */ /* 0x001fd600000000ff */
[----:B----4-:R5:W-:Y:S01]  /*115660*/  @P6 STG.E.U8 desc[UR46][R20.64], R58 ;  /* 0x0000003a14006986 */ /* 0x010be2000c10112e */
[----:B------:R-:W-:Y:S02]  /*115670*/  LOP3.LUT P6, RZ, R2, 0x100, RZ, 0xc0, !PT ;  /* 0x0000010002ff7812 */ /* 0x000fe400078cc0ff */
[----:B-----5:R-:W-:-:S11]  /*115680*/  PRMT R58, R45, 0x7770, RZ ;  /* 0x000077702d3a7816 */ /* 0x020fd600000000ff */
[----:B------:R0:W-:Y:S01]  /*115690*/  @P6 STG.E.U8 desc[UR46][R18.64], R58 ;  /* 0x0000003a12006986 */ /* 0x0001e2000c10112e */
[----:B------:R-:W-:Y:S02]  /*1156a0*/  LOP3.LUT P6, RZ, R2, 0x80, RZ, 0xc0, !PT ;  /* 0x0000008002ff7812 */ /* 0x000fe400078cc0ff */
[----:B0-----:R-:W-:-:S11]  /*1156b0*/  PRMT R58, R45, 0x7771, RZ ;  /* 0x000077712d3a7816 */ /* 0x001fd600000000ff */
[----:B------:R0:W-:Y:S01]  /*1156c0*/  @P6 STG.E.U8 desc[UR46][R16.64], R58 ;  /* 0x0000003a10006986 */ /* 0x0001e2000c10112e */
[----:B------:R-:W-:Y:S02]  /*1156d0*/  LOP3.LUT P6, RZ, R2, 0x40, RZ, 0xc0, !PT ;  /* 0x0000004002ff7812 */ /* 0x000fe400078cc0ff */
[----:B0-----:R-:W-:-:S11]  /*1156e0*/  PRMT R58, R45, 0x7772, RZ ;  /* 0x000077722d3a7816 */ /* 0x001fd600000000ff */
[----:B------:R0:W-:Y:S01]  /*1156f0*/  @P6 STG.E.U8 desc[UR46][R14.64], R58 ;  /* 0x0000003a0e006986 */ /* 0x0001e2000c10112e */
[----:B------:R-:W-:Y:S02]  /*115700*/  LOP3.LUT P6, RZ, R2, 0x20, RZ, 0xc0, !PT ;  /* 0x0000002002ff7812 */ /* 0x000fe400078cc0ff */
[C---:B------:R-:W-:Y:S02]  /*115710*/  LOP3.LUT P5, RZ, R37.reuse, 0x200, RZ, 0xc0, !PT ;  /* 0x0000020025ff7812 */ /* 0x040fe400078ac0ff */
[----:B------:R-:W-:Y:S02]  /*115720*/  LOP3.LUT P4, RZ, R37, 0x800, RZ, 0xc0, !PT ;  /* 0x0000080025ff7812 */ /* 0x000fe4000788c0ff */
[----:B0-----:R-:W-:-:S07]  /*115730*/  PRMT R58, R45, 0x7773, RZ ;  /* 0x000077732d3a7816 */ /* 0x001fce00000000ff */
[----:B------:R0:W-:Y:S01]  /*115740*/  @P6 STG.E.U8 desc[UR46][R12.64], R58 ;  /* 0x0000003a0c006986 */ /* 0x0001e2000c10112e */
[----:B------:R-:W-:Y:S02]  /*115750*/  LOP3.LUT P3, RZ, R37, 0x2000, RZ, 0xc0, !PT ;  /* 0x0000200025ff7812 */ /* 0x000fe4000786c0ff */
[----:B0-----:R-:W-:-:S05]  /*115760*/  PRMT R58, R36, 0x7770, RZ ;  /* 0x00007770243a7816 */ /* 0x001fca00000000ff */
        /* <DEDUP_REMOVED lines=8> */
[----:B0-----:R-:W-:Y:S02]  /*1157f0*/  PRMT R58, R36, 0x7773, RZ ;  /* 0x00007773243a7816 */ /* 0x001fe400000000ff */
[----:B------:R-:W3:Y:S04]  /*115800*/  LDL.LU R36, [R1+0x46b4] ;  /* 0x0046b40001247983 */ /* 0x000ee80000300800 */
[----:B------:R0:W-:Y:S02]  /*115810*/  @P2 STG.E.U8 desc[UR46][R60.64], R58 ;  /* 0x0000003a3c002986 */ /* 0x0001e4000c10112e */
[----:B0-----:R-:W-:-:S05]  /*115820*/  PRMT R58, R44, 0x7770, RZ ;  /* 0x000077702c3a7816 */ /* 0x001fca00000000ff */
[----:B------:R0:W-:Y:S02]  /*115830*/  @P1 STG.E.U8 desc[UR46][R48.64], R58 ;  /* 0x0000003a30001986 */ /* 0x0001e4000c10112e */
[----:B0-----:R-:W-:-:S05]  /*115840*/  PRMT R58, R44, 0x7771, RZ ;  /* 0x000077712c3a7816 */ /* 0x001fca00000000ff */
[----:B--2---:R0:W-:Y:S04]  /*115850*/  @P0 STG.E.U8 desc[UR46][R50.64], R58 ;  /* 0x0000003a32000986 */ /* 0x0041e8000c10112e */
[----:B0-----:R-:W2:Y:S04]  /*115860*/  LDL.LU.64 R50, [R1+0x27f8] ;  /* 0x0027f80001327983 */ /* 0x001ea80000300a00 */
[----:B------:R-:W4:Y:S04]  /*115870*/  LDL.LU.64 R8, [R1+0x27f0] ;  /* 0x0027f00001087983 */ /* 0x000f280000300a00 */
[----:B------:R-:W5:Y:S04]  /*115880*/  LDL.LU.64 R10, [R1+0x27e8] ;  /* 0x0027e800010a7983 */ /* 0x000f680000300a00 */
[----:B------:R-:W5:Y:S04]  /*115890*/  LDL.LU.64 R40, [R1+0x27e0] ;  /* 0x0027e00001287983 */ /* 0x000f680000300a00 */
[----:B------:R-:W5:Y:S04]  /*1158a0*/  LDL.LU.64 R60, [R1+0x27d8] ;  /* 0x0027d800013c7983 */ /* 0x000f680000300a00 */
[----:B------:R-:W5:Y:S01]  /*1158b0*/  LDL.LU R45, [R1+0x2ec] ;  /* 0x0002ec00012d7983 */ /* 0x000f620000300800 */
[----:B------:R-:W-:-:S03]  /*1158c0*/  LOP3.LUT P3, RZ, R37, 0x100000, RZ, 0xc0, !PT ;  /* 0x0010000025ff7812 */ /* 0x000fc6000786c0ff */
[----:B------:R-:W5:Y:S01]  /*1158d0*/  LDL.LU.64 R48, [R1+0x27d0] ;  /* 0x0027d00001307983 */ /* 0x000f620000300a00 */
[----:B------:R-:W-:-:S03]  /*1158e0*/  PRMT R58, R44, 0x7772, RZ ;  /* 0x000077722c3a7816 */ /* 0x000fc600000000ff */
[----:B------:R-:W5:Y:S01]  /*1158f0*/  LDL.LU R21, [R1+0x2d0] ;  /* 0x0002d00001157983 */ /* 0x000f620000300800 */
[----:B------:R-:W-:Y:S02]  /*115900*/  LOP3.LUT R56, R56, 0xdfffffff, RZ, 0xc0, !PT ;  /* 0xdfffffff38387812 */ /* 0x000fe400078ec0ff */
[----:B------:R-:W-:Y:S02]  /*115910*/  LOP3.LUT R2, R2, 0xfffffffe, RZ, 0xc0, !PT ;  /* 0xfffffffe02027812 */ /* 0x000fe400078ec0ff */
[C---:B------:R-:W-:Y:S02]  /*115920*/  LOP3.LUT P2, RZ, R37.reuse, 0x400000, RZ, 0xc0, !PT ;  /* 0x0040000025ff7812 */ /* 0x040fe4000784c0ff */
[C---:B------:R-:W-:Y:S02]  /*115930*/  LOP3.LUT P1, RZ, R37.reuse, 0x800000, RZ, 0xc0, !PT ;  /* 0x0080000025ff7812 */ /* 0x040fe4000782c0ff */
[----:B------:R-:W-:Y:S02]  /*115940*/  LOP3.LUT P0, RZ, R37, 0x4000000, RZ, 0xc0, !PT ;  /* 0x0400000025ff7812 */ /* 0x000fe4000780c0ff */
[----:B---3--:R-:W-:Y:S01]  /*115950*/  LOP3.LUT P6, RZ, R36, 0x400, RZ, 0xc0, !PT ;  /* 0x0000040024ff7812 */ /* 0x008fe200078cc0ff */
[----:B--2---:R0:W-:Y:S04]  /*115960*/  @P3 STG.E.U8 desc[UR46][R50.64], R58 ;  /* 0x0000003a32003986 */ /* 0x0041e8000c10112e */
[----:B0-----:R-:W2:Y:S08]  /*115970*/  LDL.LU.64 R50, [R1+0x27c8] ;  /* 0x0027c80001327983 */ /* 0x001eb00000300a00 */
[----:B------:R-:W-:-:S02]  /*115980*/  @P6 LOP3.LUT R56, R56, 0x20000000, RZ, 0xfc, !PT ;  /* 0x2000000038386812 */ /* 0x000fc400078efcff */
[----:B------:R-:W-:Y:S01]  /*115990*/  LOP3.LUT P6, RZ, R36, 0x200, RZ, 0xc0, !PT ;  /* 0x0000020024ff7812 */ /* 0x000fe200078cc0ff */
[----:B------:R-:W3:Y:S01]  /*1159a0*/  LDL.LU.64 R26, [R1+0x27c0] ;  /* 0x0027c000011a7983 */ /* 0x000ee20000300a00 */
[----:B------:R-:W-:-:S03]  /*1159b0*/  LOP3.LUT R56, R56, 0xbfffffff, RZ, 0xc0, !PT ;  /* 0xbfffffff38387812 */ /* 0x000fc600078ec0ff */
[----:B------:R-:W3:Y:S08]  /*1159c0*/  LDL.LU.64 R22, [R1+0x27b8] ;  /* 0x0027b80001167983 */ /* 0x000ef00000300a00 */
[----:B------:R-:W-:Y:S02]  /*1159d0*/  @P6 LOP3.LUT R56, R56, 0x40000000, RZ, 0xfc, !PT ;  /* 0x4000000038386812 */ /* 0x000fe400078efcff */
[----:B------:R-:W-:-:S02]  /*1159e0*/  LOP3.LUT P6, RZ, R36, 0x80, RZ, 0xc0, !PT ;  /* 0x0000008024ff7812 */ /* 0x000fc400078cc0ff */
[----:B------:R-:W-:-:S11]  /*1159f0*/  LOP3.LUT R56, R56, 0x7fffffff, RZ, 0xc0, !PT ;  /* 0x7fffffff38387812 */ /* 0x000fd600078ec0ff */
[----:B------:R-:W-:Y:S02]  /*115a00*/  @P6 LOP3.LUT R56, R56, 0x80000000, RZ, 0xfc, !PT ;  /* 0x8000000038386812 */ /* 0x000fe400078efcff */
[----:B------:R-:W-:-:S13]  /*115a10*/  LOP3.LUT P6, RZ, R36, 0x20, RZ, 0xc0, !PT ;  /* 0x0000002024ff7812 */ /* 0x000fda00078cc0ff */
[----:B------:R-:W-:Y:S02]  /*115a20*/  @P6 LOP3.LUT R2, R2, 0x1, RZ, 0xfc, !PT ;  /* 0x0000000102026812 */ /* 0x000fe400078efcff */
[----:B------:R-:W-:Y:S02]  /*115a30*/  LOP3.LUT P6, RZ, R36, 0x8, RZ, 0xc0, !PT ;  /* 0x0000000824ff7812 */ /* 0x000fe400078cc0ff */
[----:B------:R-:W-:Y:S02]  /*115a40*/  LOP3.LUT R2, R2, 0xfffffffd, RZ, 0xc0, !PT ;  /* 0xfffffffd02027812 */ /* 0x000fe400078ec0ff */
[----:B------:R-:W-:-:S09]  /*115a50*/  PRMT R58, R44, 0x7773, RZ ;  /* 0x000077732c3a7816 */ /* 0x000fd200000000ff */
[----:B------:R-:W-:Y:S02]  /*115a60*/  @P6 LOP3.LUT R2, R2, 0x2, RZ, 0xfc, !PT ;  /* 0x0000000202026812 */ /* 0x000fe400078efcff */
[----:B------:R-:W-:Y:S01]  /*115a70*/  LOP3.LUT P6, RZ, R36, 0x2, RZ, 0xc0, !PT ;  /* 0x0000000224ff7812 */ /* 0x000fe200078cc0ff */
[----:B----4-:R0:W-:Y:S01]  /*115a80*/  @P2 STG.E.U8 desc[UR46][R8.64], R58 ;  /* 0x0000003a08002986 */ /* 0x0101e2000c10112e */
[----:B------:R-:W-:-:S03]  /*115a90*/  LOP3.LUT R2, R2, 0xfffffffb, RZ, 0xc0, !PT ;  /* 0xfffffffb02027812 */ /* 0x000fc600078ec0ff */
[----:B0-----:R-:W4:Y:S04]  /*115aa0*/  LDL.LU R8, [R1+0x2d4] ;  /* 0x0002d40001087983 */ /* 0x001f280000300800 */
[----:B------:R-:W4:Y:S04]  /*115ab0*/  LDL.LU.64 R18, [R1+0x27b0] ;  /* 0x0027b00001127983 */ /* 0x000f280000300a00 */
[----:B------:R-:W-:Y:S02]  /*115ac0*/  @P6 LOP3.LUT R2, R2, 0x4, RZ, 0xfc, !PT ;  /* 0x0000000402026812 */ /* 0x000fe400078efcff */
[----:B------:R-:W-:Y:S01]  /*115ad0*/  LOP3.LUT P6, RZ, R37, 0x80000000, RZ, 0xc0, !PT ;  /* 0x8000000025ff7812 */ /* 0x000fe200078cc0ff */
[----:B------:R-:W4:Y:S01]  /*115ae0*/  LDL.LU.64 R16, [R1+0x27a8] ;  /* 0x0027a80001107983 */ /* 0x000f220000300a00 */
[----:B------:R-:W-:-:S03]  /*115af0*/  LOP3.LUT R2, R2, 0xfffffff7, RZ, 0xc0, !PT ;  /* 0xfffffff702027812 */ /* 0x000fc600078ec0ff */
[----:B------:R-:W4:Y:S01]  /*115b00*/  LDL.LU.64 R14, [R1+0x27a0] ;  /* 0x0027a000010e7983 */ /* 0x000f220000300a00 */
[----:B-----5:R-:W-:-:S03]  /*115b10*/  PRMT R58, R45, 0x7770, RZ ;  /* 0x000077702d3a7816 */ /* 0x020fc600000000ff */
[----:B------:R-:W5:Y:S04]  /*115b20*/  LDL.LU.64 R12, [R1+0x2798] ;  /* 0x00279800010c7983 */ /* 0x000f680000300a00 */
[----:B------:R-:W-:Y:S02]  /*115b30*/  @P6 LOP3.LUT R2, R2, 0x8, RZ, 0xfc, !PT ;  /* 0x0000000802026812 */ /* 0x000fe400078efcff */
[----:B------:R-:W-:Y:S02]  /*115b40*/  LOP3.LUT P6, RZ, R37, 0x20000000, RZ, 0xc0, !PT ;  /* 0x2000000025ff7812 */ /* 0x000fe400078cc0ff */
[----:B------:R-:W-:Y:S01]  /*115b50*/  LOP3.LUT R2, R2, 0xffffffef, RZ, 0xc0, !PT ;  /* 0xffffffef02027812 */ /* 0x000fe200078ec0ff */
[----:B------:R0:W-:Y:S10]  /*115b60*/  @P1 STG.E.U8 desc[UR46][R10.64], R58 ;  /* 0x0000003a0a001986 */ /* 0x0001f4000c10112e */
[----:B------:R-:W-:-:S02]  /*115b70*/  @P6 LOP3.LUT R2, R2, 0x10, RZ, 0xfc, !PT ;  /* 0x0000001002026812 */ /* 0x000fc400078efcff */
[----:B------:R-:W-:Y:S01]  /*115b80*/  LOP3.LUT P6, RZ, R37, 0x8000000, RZ, 0xc0, !PT ;  /* 0x0800000025ff7812 */ /* 0x000fe200078cc0ff */
[----:B0-----:R-:W5:Y:S01]  /*115b90*/  LDL.LU.64 R10, [R1+0x2790] ;  /* 0x00279000010a7983 */ /* 0x001f620000300a00 */
[----:B------:R-:W-:-:S05]  /*115ba0*/  PRMT R58, R45, 0x7771, RZ ;  /* 0x000077712d3a7816 */ /* 0x000fca00000000ff */
[----:B------:R0:W-:Y:S02]  /*115bb0*/  @P0 STG.E.U8 desc[UR46][R40.64], R58 ;  /* 0x0000003a28000986 */ /* 0x0001e4000c10112e */
[C---:B0-----:R-:W-:Y:S02]  /*115bc0*/  PRMT R58, R45.reuse, 0x7772, RZ ;  /* 0x000077722d3a7816 */ /* 0x041fe400000000ff */
[----:B------:R-:W5:Y:S04]  /*115bd0*/  LDL.LU.64 R40, [R1+0x2788] ;  /* 0x0027880001287983 */ /* 0x000f680000300a00 */
[----:B------:R0:W-:Y:S01]  /*115be0*/  @P6 STG.E.U8 desc[UR46][R60.64], R58 ;  /* 0x0000003a3c006986 */ /* 0x0001e2000c10112e */
[C---:B------:R-:W-:Y:S02]  /*115bf0*/  LOP3.LUT P6, RZ, R2.reuse, 0x10, RZ, 0xc0, !PT ;  /* 0x0000001002ff7812 */ /* 0x040fe400078cc0ff */
[----:B0-----:R-:W-:Y:S01]  /*115c00*/  PRMT R58, R45, 0x7773, RZ ;  /* 0x000077732d3a7816 */ /* 0x001fe200000000ff */
[----:B------:R-:W5:Y:S10]  /*115c10*/  LDL.LU.64 R60, [R1+0x2780] ;  /* 0x00278000013c7983 */ /* 0x000f740000300a00 */
[----:B------:R0:W-:Y:S01]  /*115c20*/  @P6 STG.E.U8 desc[UR46][R48.64], R58 ;  /* 0x0000003a30006986 */ /* 0x0001e2000c10112e */
[----:B------:R-:W-:-:S03]  /*115c30*/  LOP3.LUT P6, RZ, R2, 0x8, RZ, 0xc0, !PT ;  /* 0x0000000802ff7812 */ /* 0x000fc600078cc0ff */
[----:B------:R-:W5:Y:S04]  /*115c40*/  LDL.LU.64 R44, [R1+0x2778] ;  /* 0x00277800012c7983 */ /* 0x000f680000300a00 */
[----:B0-----:R-:W5:Y:S01]  /*115c50*/  LDL.LU.64 R48, [R1+0x2770] ;  /* 0x0027700001307983 */ /* 0x001f620000300a00 */
[----:B------:R-:W-:-:S03]  /*115c60*/  PRMT R58, R21, 0x7770, RZ ;  /* 0x00007770153a7816 */ /* 0x000fc600000000ff */
[----:B------:R-:W5:Y:S04]  /*115c70*/  LDL.LU R9, [R1+0x2dc] ;  /* 0x0002dc0001097983 */ /* 0x000f680000300800 */
[----:B--2---:R0:W-:Y:S04]  /*115c80*/  @P6 STG.E.U8 desc[UR46][R50.64], R58 ;  /* 0x0000003a32006986 */ /* 0x0041e8000c10112e */
[----:B0-----:R-:W2:Y:S01]  /*115c90*/  LDL.LU.64 R50, [R1+0x2768] ;  /* 0x0027680001327983 */ /* 0x001ea20000300a00 */
[----:B------:R-:W-:Y:S02]  /*115ca0*/  LOP3.LUT P6, RZ, R2, 0x4, RZ, 0xc0, !PT ;  /* 0x0000000402ff7812 */ /* 0x000fe400078cc0ff */
[----:B------:R-:W-:-:S11]  /*115cb0*/  PRMT R58, R21, 0x7771, RZ ;  /* 0x00007771153a7816 */ /* 0x000fd600000000ff */
[----:B---3--:R0:W-:Y:S01]  /*115cc0*/  @P6 STG.E.U8 desc[UR46][R26.64], R58 ;  /* 0x0000003a1a006986 */ /* 0x0081e2000c10112e */
[----:B------:R-:W-:Y:S02]  /*115cd0*/  LOP3.LUT P6, RZ, R2, 0x2, RZ, 0xc0, !PT ;  /* 0x0000000202ff7812 */ /* 0x000fe400078cc0ff */
[----:B0-----:R-:W-:-:S11]  /*115ce0*/  PRMT R58, R21, 0x7772, RZ ;  /* 0x00007772153a7816 */ /* 0x001fd600000000ff */
[----:B------:R-:W-:Y:S01]  /*115cf0*/  @P6 STG.E.U8 desc[UR46][R22.64], R58 ;  /* 0x0000003a16006986 */ /* 0x000fe2000c10112e */
[----:B------:R-:W-:Y:S02]  /*115d00*/  LOP3.LUT P6, RZ, R2, 0x1, RZ, 0xc0, !PT ;  /* 0x0000000102ff7812 */ /* 0x000fe400078cc0ff */
[----:B------:R-:W-:-:S11]  /*115d10*/  PRMT R2, R21, 0x7773, RZ ;  /* 0x0000777315027816 */ /* 0x000fd600000000ff */
[----:B----4-:R0:W-:Y:S01]  /*115d20*/  @P6 STG.E.U8 desc[UR46][R18.64], R2 ;  /* 0x0000000212006986 */ /* 0x0101e2000c10112e */
        /* <DEDUP_REMOVED lines=10> */
[----:B-----5:R0:W-:Y:S01]  /*115dd0*/  @P6 STG.E.U8 desc[UR46][R12.64], R2 ;  /* 0x000000020c006986 */ /* 0x0201e2000c10112e */
        /* <DEDUP_REMOVED lines=11> */
[----:B------:R0:W-:Y:S02]  /*115e90*/  @P2 STG.E.U8 desc[UR46][R44.64], R2 ;  /* 0x000000022c002986 */ /* 0x0001e4000c10112e */
[----:B0-----:R-:W-:Y:S02]  /*115ea0*/  PRMT R2, R7, 0x7773, RZ ;  /* 0x0000777307027816 */ /* 0x001fe400000000ff */
[----:B------:R-:W3:Y:S04]  /*115eb0*/  LDL.LU R7, [R1+0x46b0] ;  /* 0x0046b00001077983 */ /* 0x000ee80000300800 */
        /* <DEDUP_REMOVED lines=8> */
[----:B------:R-:W5:Y:S04]  /*115f40*/  LDL.LU.64 R48, [R1+0x2738] ;  /* 0x0027380001307983 */ /* 0x000f680000300a00 */
[----:B------:R-:W5:Y:S01]  /*115f50*/  LDL.LU R27, [R1+0x2c0] ;  /* 0x0002c000011b7983 */ /* 0x000f620000300800 */
[----:B------:R-:W-:-:S02]  /*115f60*/  LOP3.LUT P3, RZ, R36, 0x800000, RZ, 0xc0, !PT ;  /* 0x0080000024ff7812 */ /* 0x000fc4000786c0ff */
[----:B------:R-:W-:Y:S02]  /*115f70*/  PRMT R2, R9, 0x7771, RZ ;  /* 0x0000777109027816 */ /* 0x000fe400000000ff */
[----:B------:R-:W-:Y:S02]  /*115f80*/  LOP3.LUT R56, R56, 0xffdfffff, RZ, 0xc0, !PT ;  /* 0xffdfffff38387812 */ /* 0x000fe400078ec0ff */
[C---:B------:R-:W-:Y:S02]  /*115f90*/  LOP3.LUT P2, RZ, R36.reuse, 0x2000000, RZ, 0xc0, !PT ;  /* 0x0200000024ff7812 */ /* 0x040fe4000784c0ff */
[C---:B------:R-:W-:Y:S02]  /*115fa0*/  LOP3.LUT P1, RZ, R36.reuse, 0x8000000, RZ, 0xc0, !PT ;  /* 0x0800000024ff7812 */ /* 0x040fe4000782c0ff */
[----:B------:R-:W-:-:S03]  /*115fb0*/  LOP3.LUT P0, RZ, R36, 0x20000000, RZ, 0xc0, !PT ;  /* 0x2000000024ff7812 */ /* 0x000fc6000780c0ff */
[----:B--2---:R0:W-:Y:S04]  /*115fc0*/  @P3 STG.E.U8 desc[UR46][R50.64], R2 ;  /* 0x0000000232003986 */ /* 0x0041e8000c10112e */
[----:B0-----:R-:W2:Y:S01]  /*115fd0*/  LDL.LU.64 R50, [R1+0x2730] ;  /* 0x0027300001327983 */ /* 0x001ea20000300a00 */
[----:B---3--:R-:W-:-:S03]  /*115fe0*/  LOP3.LUT P6, RZ, R7, 0x2000, RZ, 0xc0, !PT ;  /* 0x0000200007ff7812 */ /* 0x008fc600078cc0ff */
[----:B------:R-:W3:Y:S04]  /*115ff0*/  LDL.LU R8, [R1+0x2c4] ;  /* 0x0002c40001087983 */ /* 0x000ee80000300800 */
[----:B------:R-:W3:Y:S04]  /*116000*/  LDL.LU.64 R22, [R1+0x2728] ;  /* 0x0027280001167983 */ /* 0x000ee80000300a00 */
[----:B------:R-:W3:Y:S02]  /*116010*/  LDL.LU.64 R20, [R1+0x2720] ;  /* 0x0027200001147983 */ /* 0x000ee40000300a00 */
        /* <DEDUP_REMOVED lines=19> */
[----:B------:R-:W-:Y:S02]  /*116150*/  LOP3.LUT P6, RZ, R7, 0x4, RZ, 0xc0, !PT ;  /* 0x0000000407ff7812 */ /* 0x000fe400078cc0ff */
[----:B------:R-:W-:Y:S01]  /*116160*/  LOP3.LUT R56, R56, 0xf7ffffff, RZ, 0xc0, !PT ;  /* 0xf7ffffff38387812 */ /* 0x000fe200078ec0ff */
[----:B----4-:R0:W-:Y:S10]  /*116170*/  @P2 STG.E.U8 desc[UR46][R10.64], R2 ;  /* 0x000000020a002986 */ /* 0x0101f4000c10112e */
[----:B------:R-:W-:-:S02]  /*116180*/  @P6 LOP3.LUT R56, R56, 0x8000000, RZ, 0xfc, !PT ;  /* 0x0800000038386812 */ /* 0x000fc400078efcff */
[----:B------:R-:W-:Y:S02]  /*116190*/  LOP3.LUT P6, RZ, R7, 0x1, RZ, 0xc0, !PT ;  /* 0x0000000107ff7812 */ /* 0x000fe400078cc0ff */
[----:B0-----:R-:W-:Y:S02]  /*1161a0*/  PRMT R2, R9, 0x7773, RZ ;  /* 0x0000777309027816 */ /* 0x001fe400000000ff */
[----:B------:R-:W4:Y:S01]  /*1161b0*/  LDL.LU R9, [R1+0x2c8] ;  /* 0x0002c80001097983 */ /* 0x000f220000300800 */
[----:B------:R-:W-:-:S03]  /*1161c0*/  LOP3.LUT R56, R56, 0xefffffff, RZ, 0xc0, !PT ;  /* 0xefffffff38387812 */ /* 0x000fc600078ec0ff */
[----:B------:R-:W4:Y:S04]  /*1161d0*/  LDL.LU.64 R14, [R1+0x2708] ;  /* 0x00270800010e7983 */ /* 0x000f280000300a00 */
[----:B-----5:R0:W-:Y:S01]  /*1161e0*/  @P1 STG.E.U8 desc[UR46][R40.64], R2 ;  /* 0x0000000228001986 */ /* 0x0201e2000c10112e */
[----:B------:R-:W-:Y:S02]  /*1161f0*/  @P6 LOP3.LUT R56, R56, 0x10000000, RZ, 0xfc, !PT ;  /* 0x1000000038386812 */ /* 0x000fe400078efcff */
[----:B------:R-:W-:Y:S01]  /*116200*/  LOP3.LUT P6, RZ, R36, 0x80000000, RZ, 0xc0, !PT ;  /* 0x8000000024ff7812 */ /* 0x000fe200078cc0ff */
[----:B------:R-:W5:Y:S04]  /*116210*/  LDL.LU.64 R12, [R1+0x2700] ;  /* 0x00270000010c7983 */ /* 0x000f680000300a00 */
[----:B------:R-:W5:Y:S01]  /*116220*/  LDL.LU.64 R10, [R1+0x26f8] ;  /* 0x0026f800010a7983 */ /* 0x000f620000300a00 */
[----:B0-----:R-:W-:-:S03]  /*116230*/  PRMT R2, R27, 0x7770, RZ ;  /* 0x000077701b027816 */ /* 0x001fc600000000ff */
[----:B------:R-:W5:Y:S04]  /*116240*/  LDL.LU.64 R40, [R1+0x26f0] ;  /* 0x0026f00001287983 */ /* 0x000f680000300a00 */
[----:B------:R0:W-:Y:S02]  /*116250*/  @P0 STG.E.U8 desc[UR46][R60.64], R2 ;  /* 0x000000023c000986 */ /* 0x0001e4000c10112e */
[----:B0-----:R-:W-:Y:S02]  /*116260*/  PRMT R2, R27, 0x7771, RZ ;  /* 0x000077711b027816 */ /* 0x001fe400000000ff */
[----:B------:R-:W5:Y:S04]  /*116270*/  LDL.LU.64 R60, [R1+0x26e8] ;  /* 0x0026e800013c7983 */ /* 0x000f680000300a00 */
[----:B------:R0:W-:Y:S01]  /*116280*/  @P6 STG.E.U8 desc[UR46][R44.64], R2 ;  /* 0x000000022c006986 */ /* 0x0001e2000c10112e */
[----:B------:R-:W-:-:S02]  /*116290*/  LOP3.LUT P6, RZ, R56, 0x10000000, RZ, 0xc0, !PT ;  /* 0x1000000038ff7812 */ /* 0x000fc400078cc0ff */
[----:B0-----:R-:W-:Y:S01]  /*1162a0*/  PRMT R2, R27, 0x7772, RZ ;  /* 0x000077721b027816 */ /* 0x001fe200000000ff */
[----:B------:R-:W5:Y:S10]  /*1162b0*/  LDL.LU.64 R44, [R1+0x26e0] ;  /* 0x0026e000012c7983 */ /* 0x000f740000300a00 */
[----:B------:R0:W-:Y:S01]  /*1162c0*/  @P6 STG.E.U8 desc[UR46][R48.64], R2 ;  /* 0x0000000230006986 */ /* 0x0001e2000c10112e */
[----:B------:R-:W-:-:S03]  /*1162d0*/  LOP3.LUT P6, RZ, R56, 0x8000000, RZ, 0xc0, !PT ;  /* 0x0800000038ff7812 */ /* 0x000fc600078cc0ff */
[----:B0-----:R-:W5:Y:S01]  /*1162e0*/  LDL.LU.64 R48, [R1+0x26d8] ;  /* 0x0026d80001307983 */ /* 0x001f620000300a00 */
[----:B------:R-:W-:-:S09]  /*1162f0*/  PRMT R2, R27, 0x7773, RZ ;  /* 0x000077731b027816 */ /* 0x000fd200000000ff */
[----:B--2---:R0:W-:Y:S04]  /*116300*/  @P6 STG.E.U8 desc[UR46][R50.64], R2 ;  /* 0x0000000232006986 */ /* 0x0041e8000c10112e */
[----:B0-----:R-:W2:Y:S01]  /*116310*/  LDL.LU.64 R50, [R1+0x26d0] ;  /* 0x0026d00001327983 */ /* 0x001ea20000300a00 */
[----:B------:R-:W-:Y:S02]  /*116320*/  LOP3.LUT P6, RZ, R56, 0x4000000, RZ, 0xc0, !PT ;  /* 0x0400000038ff7812 */ /* 0x000fe400078cc0ff */
[----:B---3--:R-:W-:-:S11]  /*116330*/  PRMT R2, R8, 0x7770, RZ ;  /* 0x0000777008027816 */ /* 0x008fd600000000ff */
        /* <DEDUP_REMOVED lines=12> */
[C---:B------:R-:W-:Y:S02]  /*116400*/  LOP3.LUT P4, RZ, R7.reuse, 0x20000, RZ, 0xc0, !PT ;  /* 0x0002000007ff7812 */ /* 0x040fe4000788c0ff */
[----:B------:R-:W-:Y:S02]  /*116410*/  LOP3.LUT P3, RZ, R7, 0x80000, RZ, 0xc0, !PT ;  /* 0x0008000007ff7812 */ /* 0x000fe4000786c0ff */
[----:B----4-:R-:W-:-:S05]  /*116420*/  PRMT R2, R9, 0x7770, RZ ;  /* 0x0000777009027816 */ /* 0x010fca00000000ff */
[----:B------:R0:W-:Y:S01]  /*116430*/  @P6 STG.E.U8 desc[UR46][R14.64], R2 ;  /* 0x000000020e006986 */ /* 0x0001e2000c10112e */
[----:B------:R-:W-:Y:S02]  /*116440*/  LOP3.LUT P6, RZ, R56, 0x200000, RZ, 0xc0, !PT ;  /* 0x0020000038ff7812 */ /* 0x000fe400078cc0ff */
[----:B0-----:R-:W-:-:S11]  /*116450*/  PRMT R2, R9, 0x7771, RZ ;  /* 0x0000777109027816 */ /* 0x001fd600000000ff */
        /* <DEDUP_REMOVED lines=10> */
[----:B0-----:R-:W-:-:S05]  /*116500*/  PRMT R2, R6, 0x7771, RZ ;  /* 0x0000777106027816 */ /* 0x001fca00000000ff */
[----:B------:R0:W-:Y:S02]  /*116510*/  @P2 STG.E.U8 desc[UR46][R44.64], R2 ;  /* 0x000000022c002986 */ /* 0x0001e4000c10112e */
[----:B0-----:R-:W-:-:S05]  /*116520*/  PRMT R2, R6, 0x7772, RZ ;  /* 0x0000777206027816 */ /* 0x001fca00000000ff */
[----:B------:R0:W-:Y:S02]  /*116530*/  @P1 STG.E.U8 desc[UR46][R48.64], R2 ;  /* 0x0000000230001986 */ /* 0x0001e4000c10112e */
[----:B0-----:R-:W-:Y:S02]  /*116540*/  PRMT R2, R6, 0x7773, RZ ;  /* 0x0000777306027816 */ /* 0x001fe400000000ff */
[----:B------:R-:W3:Y:S04]  /*116550*/  LDL.LU R6, [R1+0x46ac] ;  /* 0x0046ac0001067983 */ /* 0x000ee80000300800 */
[----:B--2---:R0:W-:Y:S04]  /*116560*/  @P0 STG.E.U8 desc[UR46][R50.64], R2 ;  /* 0x0000000232000986 */ /* 0x0041e8000c10112e */
[----:B0-----:R-:W2:Y:S04]  /*116570*/  LDL.LU.64 R50, [R1+0x26c8] ;  /* 0x0026c80001327983 */ /* 0x001ea80000300a00 */
[----:B------:R-:W4:Y:S04]  /*116580*/  LDL.LU.64 R10, [R1+0x26c0] ;  /* 0x0026c000010a7983 */ /* 0x000f280000300a00 */
[----:B------:R-:W5:Y:S04]  /*116590*/  LDL.LU.64 R8, [R1+0x26b0] ;  /* 0x0026b00001087983 */ /* 0x000f680000300a00 */
[----:B------:R-:W3:Y:S04]  /*1165a0*/  LDL.LU R61, [R1+0x2b0] ;  /* 0x0002b000013d7983 */ /* 0x000ee80000300800 */
[----:B------:R-:W5:Y:S04]  /*1165b0*/  LDL.LU.64 R40, [R1+0x26a8] ;  /* 0x0026a80001287983 */ /* 0x000f680000300a00 */
[----:B------:R-:W5:Y:S04]  /*1165c0*/  LDL.LU.64 R44, [R1+0x26a0] ;  /* 0x0026a000012c7983 */ /* 0x000f680000300a00 */
[----:B------:R-:W5:Y:S04]  /*1165d0*/  LDL.LU.64 R48, [R1+0x2698] ;  /* 0x0026980001307983 */ /* 0x000f680000300a00 */
[----:B------:R-:W5:Y:S01]  /*1165e0*/  LDL.LU R27, [R1+0x2b4] ;  /* 0x0002b400011b7983 */ /* 0x000f620000300800 */
[----:B------:R-:W-:-:S02]  /*1165f0*/  LOP3.LUT P3, RZ, R7, 0x2000000, RZ, 0xc0, !PT ;  /* 0x0200000007ff7812 */ /* 0x000fc4000786c0ff */
[----:B------:R-:W-:Y:S02]  /*116600*/  LOP3.LUT R56, R56, 0xffffdfff, RZ, 0xc0, !PT ;  /* 0xffffdfff38387812 */ /* 0x000fe400078ec0ff */
[C---:B------:R-:W-:Y:S02]  /*116610*/  LOP3.LUT P2, RZ, R7.reuse, 0x10000000, RZ, 0xc0, !PT ;  /* 0x1000000007ff7812 */ /* 0x040fe4000784c0ff */
[C---:B------:R-:W-:Y:S02]  /*116620*/  LOP3.LUT P1, RZ, R7.reuse, 0x20000000, RZ, 0xc0, !PT ;  /* 0x2000000007ff7812 */ /* 0x040fe4000782c0ff */
[----:B------:R-:W-:Y:S02]  /*116630*/  LOP3.LUT P0, RZ, R7, 0x80000000, RZ, 0xc0, !PT ;  /* 0x8000000007ff7812 */ /* 0x000fe4000780c0ff */
[----:B---3--:R-:W-:-:S05]  /*116640*/  PRMT R2, R61, 0x7770, RZ ;  /* 0x000077703d027816 */ /* 0x008fca00000000ff */
[----:B--2---:R0:W-:Y:S04]  /*116650*/  @P3 STG.E.U8 desc[UR46][R50.64], R2 ;  /* 0x0000000232003986 */ /* 0x0041e8000c10112e */
[----:B0-----:R-:W2:Y:S01]  /*116660*/  LDL.LU.64 R50, [R1+0x2690] ;  /* 0x0026900001327983 */ /* 0x001ea20000300a00 */
[----:B------:R-:W-:-:S03]  /*116670*/  LOP3.LUT P6, RZ, R6, 0x8000, RZ, 0xc0, !PT ;  /* 0x0000800006ff7812 */ /* 0x000fc600078cc0ff */
[----:B------:R-:W3:Y:S04]  /*116680*/  LDL.LU R60, [R1+0x2b8] ;  /* 0x0002b800013c7983 */ /* 0x000ee80000300800 */
[----:B------:R-:W3:Y:S04]  /*116690*/  LDL.LU.64 R22, [R1+0x2688] ;  /* 0x0026880001167983 */ /* 0x000ee80000300a00 */
[----:B------:R-:W3:Y:S02]  /*1166a0*/  LDL.LU.64 R20, [R1+0x2680] ;  /* 0x0026800001147983 */ /* 0x000ee40000300a00 */
[----:B------:R-:W-:-:S02]  /*1166b0*/  @P6 LOP3.LUT R56, R56, 0x2000, RZ, 0xfc, !PT ;  /* 0x0000200038386812 */ /* 0x000fc400078efcff */
[----:B------:R-:W-:Y:S01]  /*1166c0*/  LOP3.LUT P6, RZ, R6, 0x4000, RZ, 0xc0, !PT ;  /* 0x0000400006ff7812 */ /* 0x000fe200078cc0ff */
[----:B------:R-:W3:Y:S01]  /*1166d0*/  LDL.LU.64 R18, [R1+0x2678] ;  /* 0x0026780001127983 */ /* 0x000ee20000300a00 */
[----:B------:R-:W-:-:S03]  /*1166e0*/  LOP3.LUT R56, R56, 0xffffbfff, RZ, 0xc0, !PT ;  /* 0xffffbfff38387812 */ /* 0x000fc600078ec0ff */
[----:B------:R-:W3:Y:S01]  /*1166f0*/  LDL.LU.64 R16, [R1+0x2670] ;  /* 0x0026700001107983 */ /* 0x000ee20000300a00 */
[----:B------:R-:W-:-:S03]  /*116700*/  PRMT R2, R61, 0x7771, RZ ;  /* 0x000077713d027816 */ /* 0x000fc600000000ff */
[----:B------:R-:W3:Y:S04]  /*116710*/  LDL.LU.64 R14, [R1+0x2668] ;  /* 0x00266800010e7983 */ /* 0x000ee80000300a00 */
[----:B------:R-:W-:Y:S01]  /*116720*/  @P6 LOP3.LUT R56, R56, 0x4000, RZ, 0xfc, !PT ;  /* 0x0000400038386812 */ /* 0x000fe200078efcff */
[----:B----4-:R0:W-:Y:S01]  /*116730*/  @P2 STG.E.U8 desc[UR46][R10.64], R2 ;  /* 0x000000020a002986 */ /* 0x0101e2000c10112e */
[----:B------:R-:W-:Y:S02]  /*116740*/  LOP3.LUT P6, RZ, R6, 0x1000, RZ, 0xc0, !PT ;  /* 0x0000100006ff7812 */ /* 0x000fe400078cc0ff */
[----:B------:R-:W-:Y:S01]  /*116750*/  LOP3.LUT R56, R56, 0xffff7fff, RZ, 0xc0, !PT ;  /* 0xffff7fff38387812 */ /* 0x000fe200078ec0ff */
[----:B------:R-:W4:Y:S01]  /*116760*/  LDL.LU.64 R12, [R1+0x2660] ;  /* 0x00266000010c7983 */ /* 0x000f220000300a00 */
[----:B0-----:R-:W-:-:S03]  /*116770*/  PRMT R2, R61, 0x7772, RZ ;  /* 0x000077723d027816 */ /* 0x001fc600000000ff */
[----:B------:R-:W4:Y:S06]  /*116780*/  LDL.LU.64 R10, [R1+0x2658] ;  /* 0x00265800010a7983 */ /* 0x000f2c0000300a00 */
        /* <DEDUP_REMOVED lines=14> */
[----:B------:R-:W-:Y:S01]  /*116870*/  LOP3.LUT R56, R56, 0xffefffff, RZ, 0xc0, !PT ;  /* 0xffefffff38387812 */ /* 0x000fe200078ec0ff */
[----:B-----5:R0:W-:Y:S10]  /*116880*/  @P1 STG.E.U8 desc[UR46][R8.64], R2 ;  /* 0x0000000208001986 */ /* 0x0201f4000c10112e */
[----:B------:R-:W-:-:S02]  /*116890*/  @P6 LOP3.LUT R56, R56, 0x100000, RZ, 0xfc, !PT ;  /* 0x0010000038386812 */ /* 0x000fc400078efcff */
[----:B------:R-:W-:Y:S01]  /*1168a0*/  LOP3.LUT P6, RZ, R6, 0x2, RZ, 0xc0, !PT ;  /* 0x0000000206ff7812 */ /* 0x000fe200078cc0ff */
[----:B0-----:R-:W5:Y:S01]  /*1168b0*/  LDL.LU.64 R8, [R1+0x2650] ;  /* 0x0026500001087983 */ /* 0x001f620000300a00 */
[----:B------:R-:W-:-:S05]  /*1168c0*/  PRMT R2, R61, 0x7773, RZ ;  /* 0x000077733d027816 */ /* 0x000fca00000000ff */
[----:B------:R0:W-:Y:S02]  /*1168d0*/  @P0 STG.E.U8 desc[UR46][R40.64], R2 ;  /* 0x0000000228000986 */ /* 0x0001e4000c10112e */
[----:B0-----:R-:W-:Y:S02]  /*1168e0*/  PRMT R2, R27, 0x7770, RZ ;  /* 0x000077701b027816 */ /* 0x001fe400000000ff */
        /* <DEDUP_REMOVED lines=31> */
[----:B----4-:R0:W-:Y:S01]  /*116ae0*/  @P6 STG.E.U8 desc[UR46][R12.64], R2 ;  /* 0x000000020c006986 */ /* 0x0101e2000c10112e */
[----:B------:R-:W-:Y:S02]  /*116af0*/  LOP3.LUT P3, RZ, R6, 0x200000, RZ, 0xc0, !PT ;  /* 0x0020000006ff7812 */ /* 0x000fe4000786c0ff */
[----:B0-----:R-:W-:-:S05]  /*116b00*/  PRMT R2, R5, 0x7771, RZ ;  /* 0x0000777105027816 */ /* 0x001fca00000000ff */
[----:B------:R0:W-:Y:S01]  /*116b10*/  @P5 STG.E.U8 desc[UR46][R10.64], R2 ;  /* 0x000000020a005986 */ /* 0x0001e2000c10112e */
[----:B------:R-:W-:Y:S02]  /*116b20*/  LOP3.LUT P2, RZ, R6, 0x800000, RZ, 0xc0, !PT ;  /* 0x0080000006ff7812 */ /* 0x000fe4000784c0ff */
[----:B0-----:R-:W-:-:S05]  /*116b30*/  PRMT R2, R5, 0x7772, RZ ;  /* 0x0000777205027816 */ /* 0x001fca00000000ff */
[----:B-----5:R0:W-:Y:S01]  /*116b40*/  @P4 STG.E.U8 desc[UR46][R8.64], R2 ;  /* 0x0000000208004986 */ /* 0x0201e2000c10112e */
[C---:B------:R-:W-:Y:S02]  /*116b50*/  LOP3.LUT P1, RZ, R6.reuse, 0x2000000, RZ, 0xc0, !PT ;  /* 0x0200000006ff7812 */ /* 0x040fe4000782c0ff */
[----:B0-----:R-:W-:Y:S02]  /*116b60*/  PRMT R2, R5, 0x7773, RZ ;  /* 0x0000777305027816 */ /* 0x001fe400000000ff */
[----:B------:R-:W-:Y:S01]  /*116b70*/  LOP3.LUT P0, RZ, R6, 0x8000000, RZ, 0xc0, !PT ;  /* 0x0800000006ff7812 */ /* 0x000fe2000780c0ff */
[----:B------:R-:W3:Y:S04]  /*116b80*/  LDL.LU R5, [R1+0x46a8] ;  /* 0x0046a80001057983 */ /* 0x000ee80000300800 */
[----:B------:R0:W-:Y:S02]  /*116b90*/  @P3 STG.E.U8 desc[UR46][R40.64], R2 ;  /* 0x0000000228003986 */ /* 0x0001e4000c10112e */
[----:B0-----:R-:W-:-:S05]  /*116ba0*/  PRMT R2, R61, 0x7770, RZ ;  /* 0x000077703d027816 */ /* 0x001fca00000000ff */
        /* <DEDUP_REMOVED lines=9> */
[----:B------:R-:W4:Y:S04]  /*116c40*/  LDL.LU R60, [R1+0x2a4] ;  /* 0x0002a400013c7983 */ /* 0x000f280000300800 */
[----:B------:R-:W5:Y:S04]  /*116c50*/  LDL.LU.64 R44, [R1+0x2608] ;  /* 0x00260800012c7983 */ /* 0x000f680000300a00 */
[----:B------:R-:W5:Y:S04]  /*116c60*/  LDL.LU.64 R48, [R1+0x2600] ;  /* 0x0026000001307983 */ /* 0x000f680000300a00 */
[----:B------:R-:W5:Y:S01]  /*116c70*/  LDL.LU R23, [R1+0x2a8] ;  /* 0x0002a80001177983 */ /* 0x000f620000300800 */
[----:B------:R-:W-:-:S02]  /*116c80*/  LOP3.LUT P3, RZ, R6, 0x20000000, RZ, 0xc0, !PT ;  /* 0x2000000006ff7812 */ /* 0x000fc4000786c0ff */
[----:B------:R-:W-:Y:S02]  /*116c90*/  PRMT R2, R61, 0x7773, RZ ;  /* 0x000077733d027816 */ /* 0x000fe400000000ff */
[----:B------:R-:W-:Y:S02]  /*116ca0*/  LOP3.LUT R56, R56, 0xffffffdf, RZ, 0xc0, !PT ;  /* 0xffffffdf38387812 */ /* 0x000fe400078ec0ff */
[----:B------:R-:W-:Y:S02]  /*116cb0*/  LOP3.LUT P2, RZ, R6, 0x80000000, RZ, 0xc0, !PT ;  /* 0x8000000006ff7812 */ /* 0x000fe4000784c0ff */
[----:B---3--:R-:W-:-:S05]  /*116cc0*/  LOP3.LUT P6, RZ, R5, 0x80000, RZ, 0xc0, !PT ;  /* 0x0008000005ff7812 */ /* 0x008fca00078cc0ff */
[----:B--2---:R0:W-:Y:S04]  /*116cd0*/  @P3 STG.E.U8 desc[UR46][R50.64], R2 ;  /* 0x0000000232003986 */ /* 0x0041e8000c10112e */
[----:B0-----:R-:W2:Y:S04]  /*116ce0*/  LDL.LU.64 R50, [R1+0x25f8] ;  /* 0x0025f80001327983 */ /* 0x001ea80000300a00 */
[----:B------:R-:W-:Y:S02]  /*116cf0*/  @P6 LOP3.LUT R56, R56, 0x20, RZ, 0xfc, !PT ;  /* 0x0000002038386812 */ /* 0x000fe400078efcff */
[----:B------:R-:W-:Y:S01]  /*116d00*/  LOP3.LUT P6, RZ, R5, 0x20000, RZ, 0xc0, !PT ;  /* 0x0002000005ff7812 */ /* 0x000fe200078cc0ff */
[----:B------:R-:W3:Y:S01]  /*116d10*/  LDL.LU.64 R26, [R1+0x25f0] ;  /* 0x0025f000011a7983 */ /* 0x000ee20000300a00 */
[----:B------:R-:W-:-:S03]  /*116d20*/  LOP3.LUT R56, R56, 0xffffffbf, RZ, 0xc0, !PT ;  /* 0xffffffbf38387812 */ /* 0x000fc600078ec0ff */
[----:B------:R-:W3:Y:S04]  /*116d30*/  LDL.LU.64 R20, [R1+0x25e8] ;  /* 0x0025e80001147983 */ /* 0x000ee80000300a00 */
[----:B------:R-:W3:Y:S04]  /*116d40*/  LDL.LU R61, [R1+0x2ac] ;  /* 0x0002ac00013d7983 */ /* 0x000ee80000300800 */
[----:B------:R-:W-:Y:S01]  /*116d50*/  @P6 LOP3.LUT R56, R56, 0x40, RZ, 0xfc, !PT ;  /* 0x0000004038386812 */ /* 0x000fe200078efcff */
[----:B------:R-:W3:Y:S01]  /*116d60*/  LDL.LU.64 R18, [R1+0x25e0] ;  /* 0x0025e00001127983 */ /* 0x000ee20000300a00 */
[----:B------:R-:W-:-:S02]  /*116d70*/  LOP3.LUT P6, RZ, R5, 0x8000, RZ, 0xc0, !PT ;  /* 0x0000800005ff7812 */ /* 0x000fc400078cc0ff */
[----:B------:R-:W-:Y:S01]  /*116d80*/  LOP3.LUT R56, R56, 0xffffff7f, RZ, 0xc0, !PT ;  /* 0xffffff7f38387812 */ /* 0x000fe200078ec0ff */
[----:B------:R-:W3:Y:S01]  /*116d90*/  LDL.LU.64 R16, [R1+0x25d8] ;  /* 0x0025d80001107983 */ /* 0x000ee20000300a00 */
[C---:B------:R-:W-:Y:S02]  /*116da0*/  LOP3.LUT P1, RZ, R5.reuse, 0x2, RZ, 0xc0, !PT ;  /* 0x0000000205ff7812 */ /* 0x040fe4000782c0ff */
[----:B----4-:R-:W-:Y:S01]  /*116db0*/  PRMT R2, R60, 0x7770, RZ ;  /* 0x000077703c027816 */ /* 0x010fe200000000ff */
[----:B------:R-:W4:Y:S06]  /*116dc0*/  LDL.LU.64 R14, [R1+0x25d0] ;  /* 0x0025d000010e7983 */ /* 0x000f2c0000300a00 */
[----:B------:R-:W-:Y:S01]  /*116dd0*/  @P6 LOP3.LUT R56, R56, 0x80, RZ, 0xfc, !PT ;  /* 0x0000008038386812 */ /* 0x000fe200078efcff */
[----:B------:R0:W-:Y:S01]  /*116de0*/  @P2 STG.E.U8 desc[UR46][R10.64], R2 ;  /* 0x000000020a002986 */ /* 0x0001e2000c10112e */
[----:B------:R-:W-:-:S02]  /*116df0*/  LOP3.LUT P6, RZ, R5, 0x2000, RZ, 0xc0, !PT ;  /* 0x0000200005ff7812 */ /* 0x000fc400078cc0ff */
[----:B------:R-:W-:Y:S01]  /*116e00*/  LOP3.LUT R56, R56, 0xfffffeff, RZ, 0xc0, !PT ;  /* 0xfffffeff38387812 */ /* 0x000fe200078ec0ff */
[----:B------:R-:W4:Y:S01]  /*116e10*/  LDL.LU.64 R12, [R1+0x25c8] ;  /* 0x0025c800010c7983 */ /* 0x000f220000300a00 */
[----:B------:R-:W-:Y:S02]  /*116e20*/  LOP3.LUT P0, RZ, R5, 0x4, RZ, 0xc0, !PT ;  /* 0x0000000405ff7812 */ /* 0x000fe4000780c0ff */
[----:B0-----:R-:W-:Y:S01]  /*116e30*/  PRMT R2, R60, 0x7771, RZ ;  /* 0x000077713c027816 */ /* 0x001fe200000000ff */
[----:B------:R-:W4:Y:S06]  /*116e40*/  LDL.LU.64 R10, [R1+0x25c0] ;  /* 0x0025c000010a7983 */ /* 0x000f2c0000300a00 */
[----:B------:R-:W-:-:S02]  /*116e50*/  @P6 LOP3.LUT R56, R56, 0x100, RZ, 0xfc, !PT ;  /* 0x0000010038386812 */ /* 0x000fc400078efcff */
        /* <DEDUP_REMOVED lines=44> */
[----:B----4-:R0:W-:Y:S01]  /*117120*/  @P6 STG.E.U8 desc[UR46][R14.64], R2 ;  /* 0x000000020e006986 */ /* 0x0101e2000c10112e */
        /* <DEDUP_REMOVED lines=10> */
[----:B-----5:R0:W-:Y:S01]  /*1171d0*/  @P4 STG.E.U8 desc[UR46][R8.64], R2 ;  /* 0x0000000208004986 */ /* 0x0201e2000c10112e */
        /* <DEDUP_REMOVED lines=19> */
[----:B------:R-:W-:Y:S02]  /*117310*/  PRMT R2, R60, 0x7772, RZ ;  /* 0x000077723c027816 */ /* 0x000fe400000000ff */
[----:B------:R-:W-:Y:S02]  /*117320*/  LOP3.LUT R57, R57, 0xdfffffff, RZ, 0xc0, !PT ;  /* 0xdfffffff39397812 */ /* 0x000fe400078ec0ff */
[----:B------:R-:W-:Y:S02]  /*117330*/  LOP3.LUT R56, R56, 0xfffffffe, RZ, 0xc0, !PT ;  /* 0xfffffffe38387812 */ /* 0x000fe400078ec0ff */
[----:B---3--:R-:W-:-:S03]  /*117340*/  LOP3.LUT P6, RZ, R4, 0x200000, RZ, 0xc0, !PT ;  /* 0x0020000004ff7812 */ /* 0x008fc600078cc0ff */
[----:B--2---:R0:W-:Y:S04]  /*117350*/  @P3 STG.E.U8 desc[UR46][R50.64], R2 ;  /* 0x0000000232003986 */ /* 0x0041e8000c10112e */
[----:B0-----:R-:W2:Y:S06]  /*117360*/  LDL.LU.64 R50, [R1+0x2560] ;  /* 0x0025600001327983 */ /* 0x001eac0000300a00 */
[----:B------:R-:W-:-:S02]  /*117370*/  @P6 LOP3.LUT R57, R57, 0x20000000, RZ, 0xfc, !PT ;  /* 0x2000000039396812 */ /* 0x000fc400078efcff */
[----:B------:R-:W-:Y:S01]  /*117380*/  LOP3.LUT P6, RZ, R4, 0x100000, RZ, 0xc0, !PT ;  /* 0x0010000004ff7812 */ /* 0x000fe200078cc0ff */
[----:B------:R-:W3:Y:S01]  /*117390*/  LDL.LU.64 R26, [R1+0x2558] ;  /* 0x00255800011a7983 */ /* 0x000ee20000300a00 */
[----:B------:R-:W-:-:S03]  /*1173a0*/  LOP3.LUT R57, R57, 0xbfffffff, RZ, 0xc0, !PT ;  /* 0xbfffffff39397812 */ /* 0x000fc600078ec0ff */
[----:B------:R-:W3:Y:S01]  /*1173b0*/  LDL.LU.64 R22, [R1+0x2550] ;  /* 0x0025500001167983 */ /* 0x000ee20000300a00 */
[C---:B------:R-:W-:Y:S02]  /*1173c0*/  LOP3.LUT P2, RZ, R4.reuse, 0x2, RZ, 0xc0, !PT ;  /* 0x0000000204ff7812 */ /* 0x040fe4000784c0ff */
[C---:B------:R-:W-:Y:S01]  /*1173d0*/  LOP3.LUT P1, RZ, R4.reuse, 0x8, RZ, 0xc0, !PT ;  /* 0x0000000804ff7812 */ /* 0x040fe2000782c0ff */
[----:B------:R-:W3:Y:S04]  /*1173e0*/  LDL.LU.64 R20, [R1+0x2548] ;  /* 0x0025480001147983 */ /* 0x000ee80000300a00 */
        /* <DEDUP_REMOVED lines=12> */
[----:B------:R-:W-:Y:S02]  /*1174b0*/  LOP3.LUT R56, R56, 0xfffffffb, RZ, 0xc0, !PT ;  /* 0xfffffffb38387812 */ /* 0x000fe400078ec0ff */
[----:B-----5:R-:W-:-:S09]  /*1174c0*/  PRMT R2, R61, 0x7770, RZ ;  /* 0x000077703d027816 */ /* 0x020fd200000000ff */
[----:B------:R-:W-:Y:S02]  /*1174d0*/  @P6 LOP3.LUT R56, R56, 0x4, RZ, 0xfc, !PT ;  /* 0x0000000438386812 */ /* 0x000fe400078efcff */
[----:B------:R-:W-:Y:S01]  /*1174e0*/  LOP3.LUT P6, RZ, R4, 0x800, RZ, 0xc0, !PT ;  /* 0x0000080004ff7812 */ /* 0x000fe200078cc0ff */
[----:B------:R0:W-:Y:S01]  /*1174f0*/  @P1 STG.E.U8 desc[UR46][R44.64], R2 ;  /* 0x000000022c001986 */ /* 0x0001e2000c10112e */
[----:B------:R-:W-:-:S03]  /*117500*/  LOP3.LUT R56, R56, 0xfffffff7, RZ, 0xc0, !PT ;  /* 0xfffffff738387812 */ /* 0x000fc600078ec0ff */
[----:B0-----:R-:W4:Y:S04]  /*117510*/  LDL.LU R44, [R1+0x280] ;  /* 0x00028000012c7983 */ /* 0x001f280000300800 */
[----:B------:R-:W5:Y:S04]  /*117520*/  LDL.LU.64 R18, [R1+0x2540] ;  /* 0x0025400001127983 */ /* 0x000f680000300a00 */
[----:B------:R-:W-:Y:S02]  /*117530*/  @P6 LOP3.LUT R56, R56, 0x8, RZ, 0xfc, !PT ;  /* 0x0000000838386812 */ /* 0x000fe400078efcff */
[C---:B------:R-:W-:Y:S01]  /*117540*/  LOP3.LUT P6, RZ, R4.reuse, 0x200, RZ, 0xc0, !PT ;  /* 0x0000020004ff7812 */ /* 0x040fe200078cc0ff */
[----:B------:R-:W5:Y:S01]  /*117550*/  LDL.LU.64 R16, [R1+0x2538] ;  /* 0x0025380001107983 */ /* 0x000f620000300a00 */
[----:B------:R-:W-:-:S02]  /*117560*/  LOP3.LUT P0, RZ, R4, 0x20, RZ, 0xc0, !PT ;  /* 0x0000002004ff7812 */ /* 0x000fc4000780c0ff */
[----:B------:R-:W-:Y:S01]  /*117570*/  LOP3.LUT R56, R56, 0xffffffef, RZ, 0xc0, !PT ;  /* 0xffffffef38387812 */ /* 0x000fe200078ec0ff */
[----:B------:R-:W5:Y:S01]  /*117580*/  LDL.LU R45, [R1+0x284] ;  /* 0x00028400012d7983 */ /* 0x000f620000300800 */
[----:B------:R-:W-:-:S03]  /*117590*/  PRMT R2, R61, 0x7771, RZ ;  /* 0x000077713d027816 */ /* 0x000fc600000000ff */
[----:B------:R-:W5:Y:S04]  /*1175a0*/  LDL.LU.64 R14, [R1+0x2530] ;  /* 0x00253000010e7983 */ /* 0x000f680000300a00 */
[----:B------:R-:W-:Y:S01]  /*1175b0*/  @P6 LOP3.LUT R56, R56, 0x10, RZ, 0xfc, !PT ;  /* 0x0000001038386812 */ /* 0x000fe200078efcff */
[----:B------:R-:W5:Y:S01]  /*1175c0*/  LDL.LU.64 R12, [R1+0x2528] ;  /* 0x00252800010c7983 */ /* 0x000f620000300a00 */
[----:B------:R-:W-:-:S03]  /*1175d0*/  LOP3.LUT P6, RZ, R4, 0x80, RZ, 0xc0, !PT ;  /* 0x0000008004ff7812 */ /* 0x000fc600078cc0ff */
[----:B------:R0:W-:Y:S04]  /*1175e0*/  @P0 STG.E.U8 desc[UR46][R8.64], R2 ;  /* 0x0000000208000986 */ /* 0x0001e8000c10112e */
[----:B------:R-:W5:Y:S01]  /*1175f0*/  LDL.LU.64 R10, [R1+0x2520] ;  /* 0x00252000010a7983 */ /* 0x000f620000300a00 */
[----:B0-----:R-:W-:-:S05]  /*117600*/  PRMT R2, R61, 0x7772, RZ ;  /* 0x000077723d027816 */ /* 0x001fca00000000ff */
        /* <DEDUP_REMOVED lines=19> */
[----:B0-----:R-:W-:Y:S02]  /*117740*/  PRMT R2, R54, 0x7773, RZ ;  /* 0x0000777336027816 */ /* 0x001fe400000000ff */
[----:B------:R-:W-:Y:S01]  /*117750*/  LOP3.LUT P5, RZ, R4, 0x800000, RZ, 0xc0, !PT ;  /* 0x0080000004ff7812 */ /* 0x000fe200078ac0ff */
[----:B------:R-:W3:Y:S08]  /*117760*/  LDL.LU R54, [R1+0x46a0] ;  /* 0x0046a00001367983 */ /* 0x000ef00000300800 */
[----:B------:R4:W-:Y:S01]  /*117770*/  @P6 STG.E.U8 desc[UR46][R20.64], R2 ;  /* 0x0000000214006986 */ /* 0x0009e2000c10112e */
[----:B------:R-:W-:-:S02]  /*117780*/  LOP3.LUT P6, RZ, R57, 0x80000000, RZ, 0xc0, !PT ;  /* 0x8000000039ff7812 */ /* 0x000fc400078cc0ff */
[----:B----4-:R-:W-:-:S11]  /*117790*/  PRMT R2, R44, 0x7770, RZ ;  /* 0x000077702c027816 */ /* 0x010fd600000000ff */
[----:B-----5:R0:W-:Y:S01]  /*1177a0*/  @P6 STG.E.U8 desc[UR46][R18.64], R2 ;  /* 0x0000000212006986 */ /* 0x0201e2000c10112e */
[----:B------:R-:W-:Y:S02]  /*1177b0*/  LOP3.LUT P6, RZ, R57, 0x40000000, RZ, 0xc0, !PT ;  /* 0x4000000039ff7812 */ /* 0x000fe400078cc0ff */
[----:B0-----:R-:W-:-:S11]  /*1177c0*/  PRMT R2, R44, 0x7771, RZ ;  /* 0x000077712c027816 */ /* 0x001fd600000000ff */
[----:B------:R0:W-:Y:S01]  /*1177d0*/  @P6 STG.E.U8 desc[UR46][R16.64], R2 ;  /* 0x0000000210006986 */ /* 0x0001e2000c10112e */
[----:B------:R-:W-:Y:S02]  /*1177e0*/  LOP3.LUT P6, RZ, R57, 0x20000000, RZ, 0xc0, !PT ;  /* 0x2000000039ff7812 */ /* 0x000fe400078cc0ff */
[----:B------:R-:W-:Y:S02]  /*1177f0*/  LOP3.LUT P4, RZ, R4, 0x2000000, RZ, 0xc0, !PT ;  /* 0x0200000004ff7812 */ /* 0x000fe4000788c0ff */
[----:B0-----:R-:W-:-:S09]  /*117800*/  PRMT R2, R44, 0x7772, RZ ;  /* 0x000077722c027816 */ /* 0x001fd200000000ff */
        /* <DEDUP_REMOVED lines=24> */
[----:B------:R-:W-:-:S02]  /*117990*/  PRMT R2, R9, 0x7771, RZ ;  /* 0x0000777109027816 */ /* 0x000fc400000000ff */
[C---:B---3--:R-:W-:Y:S02]  /*1179a0*/  LOP3.LUT P3, RZ, R54.reuse, 0x1, RZ, 0xc0, !PT ;  /* 0x0000000136ff7812 */ /* 0x048fe4000786c0ff */
        /* <DEDUP_REMOVED lines=12> */
[----:B------:R-:W-:Y:S01]  /*117a70*/  LOP3.LUT P6, RZ, R54, 0x100, RZ, 0xc0, !PT ;  /* 0x0000010036ff7812 */ /* 0x000fe200078cc0ff */
[----:B--2---:R0:W-:Y:S04]  /*117a80*/  @P3 STG.E.U8 desc[UR46][R50.64], R2 ;  /* 0x0000000232003986 */ /* 0x0041e8000c10112e */
[----:B0-----:R-:W2:Y:S04]  /*117a90*/  LDL.LU.64 R50, [R1+0x24c8] ;  /* 0x0024c80001327983 */ /* 0x001ea80000300a00 */
[----:B------:R-:W3:Y:S04]  /*117aa0*/  LDL.LU R8, [R1+0x270] ;  /* 0x0002700001087983 */ /* 0x000ee80000300800 */
[----:B------:R-:W3:Y:S01]  /*117ab0*/  LDL.LU.64 R22, [R1+0x24c0] ;  /* 0x0024c00001167983 */ /* 0x000ee20000300a00 */
[----:B------:R-:W-:-:S03]  /*117ac0*/  LOP3.LUT R57, R57, 0xfdffffff, RZ, 0xc0, !PT ;  /* 0xfdffffff39397812 */ /* 0x000fc600078ec0ff */
[----:B------:R-:W3:Y:S01]  /*117ad0*/  LDL.LU.64 R20, [R1+0x24b8] ;  /* 0x0024b80001147983 */ /* 0x000ee20000300a00 */
[----:B------:R-:W-:Y:S02]  /*117ae0*/  @P6 LOP3.LUT R57, R57, 0x2000000, RZ, 0xfc, !PT ;  /* 0x0200000039396812 */ /* 0x000fe400078efcff */
[C---:B------:R-:W-:Y:S01]  /*117af0*/  LOP3.LUT P6, RZ, R54.reuse, 0x80, RZ, 0xc0, !PT ;  /* 0x0000008036ff7812 */ /* 0x040fe200078cc0ff */
[----:B------:R-:W3:Y:S01]  /*117b00*/  LDL.LU.64 R18, [R1+0x24b0] ;  /* 0x0024b00001127983 */ /* 0x000ee20000300a00 */
[----:B------:R-:W-:Y:S02]  /*117b10*/  LOP3.LUT R57, R57, 0xfbffffff, RZ, 0xc0, !PT ;  /* 0xfbffffff39397812 */ /* 0x000fe400078ec0ff */
[----:B------:R-:W-:Y:S01]  /*117b20*/  LOP3.LUT P2, RZ, R54, 0x2, RZ, 0xc0, !PT ;  /* 0x0000000236ff7812 */ /* 0x000fe2000784c0ff */
[----:B------:R-:W3:Y:S08]  /*117b30*/  LDL.LU.64 R16, [R1+0x24a8] ;  /* 0x0024a80001107983 */ /* 0x000ef00000300a00 */
[----:B------:R-:W-:-:S02]  /*117b40*/  @P6 LOP3.LUT R57, R57, 0x4000000, RZ, 0xfc, !PT ;  /* 0x0400000039396812 */ /* 0x000fc400078efcff */
[----:B------:R-:W-:Y:S02]  /*117b50*/  LOP3.LUT P6, RZ, R54, 0x40, RZ, 0xc0, !PT ;  /* 0x0000004036ff7812 */ /* 0x000fe400078cc0ff */
[----:B------:R-:W-:Y:S02]  /*117b60*/  PRMT R2, R9, 0x7772, RZ ;  /* 0x0000777209027816 */ /* 0x000fe400000000ff */
[----:B------:R-:W-:-:S03]  /*117b70*/  LOP3.LUT R57, R57, 0xf7ffffff, RZ, 0xc0, !PT ;  /* 0xf7ffffff39397812 */ /* 0x000fc600078ec0ff */
[----:B----4-:R0:W-:Y:S01]  /*117b80*/  @P2 STG.E.U8 desc[UR46][R10.64], R2 ;  /* 0x000000020a002986 */ /* 0x0101e2000c10112e */
[----:B------:R-:W-:-:S05]  /*117b90*/  LOP3.LUT P1, RZ, R54, 0x4, RZ, 0xc0, !PT ;  /* 0x0000000436ff7812 */ /* 0x000fca000782c0ff */
[----:B------:R-:W-:Y:S02]  /*117ba0*/  @P6 LOP3.LUT R57, R57, 0x8000000, RZ, 0xfc, !PT ;  /* 0x0800000039396812 */ /* 0x000fe400078efcff */
[C---:B------:R-:W-:Y:S02]  /*117bb0*/  LOP3.LUT P6, RZ, R54.reuse, 0x20, RZ, 0xc0, !PT ;  /* 0x0000002036ff7812 */ /* 0x040fe400078cc0ff */
[----:B0-----:R-:W-:Y:S02]  /*117bc0*/  PRMT R2, R9, 0x7773, RZ ;  /* 0x0000777309027816 */ /* 0x001fe400000000ff */
[----:B------:R-:W4:Y:S01]  /*117bd0*/  LDL.LU R9, [R1+0x274] ;  /* 0x0002740001097983 */ /* 0x000f220000300800 */
[----:B------:R-:W-:-:S03]  /*117be0*/  LOP3.LUT P0, RZ, R54, 0x8, RZ, 0xc0, !PT ;  /* 0x0000000836ff7812 */ /* 0x000fc6000780c0ff */
[----:B------:R-:W4:Y:S01]  /*117bf0*/  LDL.LU.64 R14, [R1+0x24a0] ;  /* 0x0024a000010e7983 */ /* 0x000f220000300a00 */
[----:B------:R-:W-:-:S03]  /*117c00*/  LOP3.LUT R57, R57, 0xefffffff, RZ, 0xc0, !PT ;  /* 0xefffffff39397812 */ /* 0x000fc600078ec0ff */
        /* <DEDUP_REMOVED lines=33> */
[----:B----4-:R-:W-:-:S11]  /*117e20*/  PRMT R2, R9, 0x7770, RZ ;  /* 0x0000777009027816 */ /* 0x010fd600000000ff */
        /* <DEDUP_REMOVED lines=46> */
[----:B---3--:R-:W-:-:S05]  /*118110*/  PRMT R2, R41, 0x7770, RZ ;  /* 0x0000777029027816 */ /* 0x008fca00000000ff */
[----:B--2---:R0:W-:Y:S04]  /*118120*/  @P3 STG.E.U8 desc[UR46][R50.64], R2 ;  /* 0x0000000232003986 */ /* 0x0041e8000c10112e */
[----:B0-----:R-:W2:Y:S04]  /*118130*/  LDL.LU.64 R50, [R1+0x2430] ;  /* 0x0024300001327983 */ /* 0x001ea80000300a00 */
[----:B------:R-:W3:Y:S04]  /*118140*/  LDL.LU.64 R26, [R1+0x2428] ;  /* 0x00242800011a7983 */ /* 0x000ee80000300a00 */
[----:B------:R-:W3:Y:S04]  /*118150*/  LDL.LU.64 R22, [R1+0x2420] ;  /* 0x0024200001167983 */ /* 0x000ee80000300a00 */
[----:B------:R-:W3:Y:S01]  /*118160*/  LDL.LU R17, [R1+0x264] ;  /* 0x0002640001117983 */ /* 0x000ee20000300800 */
[----:B------:R-:W-:-:S02]  /*118170*/  @P6 LOP3.LUT R57, R57, 0x20000, RZ, 0xfc, !PT ;  /* 0x0002000039396812 */ /* 0x000fc400078efcff */
[C---:B------:R-:W-:Y:S01]  /*118180*/  LOP3.LUT P6, RZ, R54.reuse, 0x4000000, RZ, 0xc0, !PT ;  /* 0x0400000036ff7812 */ /* 0x040fe200078cc0ff */
[----:B------:R-:W3:Y:S01]  /*118190*/  LDL.LU.64 R20, [R1+0x2418] ;  /* 0x0024180001147983 */ /* 0x000ee20000300a00 */
[----:B------:R-:W-:Y:S02]  /*1181a0*/  LOP3.LUT R57, R57, 0xfffbffff, RZ, 0xc0, !PT ;  /* 0xfffbffff39397812 */ /* 0x000fe400078ec0ff */
[C---:B------:R-:W-:Y:S01]  /*1181b0*/  LOP3.LUT P2, RZ, R54.reuse, 0x100000, RZ, 0xc0, !PT ;  /* 0x0010000036ff7812 */ /* 0x040fe2000784c0ff */
[----:B------:R-:W3:Y:S01]  /*1181c0*/  LDL.LU.64 R18, [R1+0x2410] ;  /* 0x0024100001127983 */ /* 0x000ee20000300a00 */
[----:B------:R-:W-:Y:S02]  /*1181d0*/  LOP3.LUT P1, RZ, R54, 0x200000, RZ, 0xc0, !PT ;  /* 0x0020000036ff7812 */ /* 0x000fe4000782c0ff */
[----:B------:R-:W-:Y:S01]  /*1181e0*/  PRMT R2, R41, 0x7771, RZ ;  /* 0x0000777129027816 */ /* 0x000fe200000000ff */
[----:B------:R-:W3:Y:S04]  /*1181f0*/  LDL.LU.64 R14, [R1+0x2408] ;  /* 0x00240800010e7983 */ /* 0x000ee80000300a00 */
[----:B------:R-:W-:-:S02]  /*118200*/  @P6 LOP3.LUT R57, R57, 0x40000, RZ, 0xfc, !PT ;  /* 0x0004000039396812 */ /* 0x000fc400078efcff */
[C---:B------:R-:W-:Y:S02]  /*118210*/  LOP3.LUT P6, RZ, R54.reuse, 0x2000000, RZ, 0xc0, !PT ;  /* 0x0200000036ff7812 */ /* 0x040fe400078cc0ff */
[----:B------:R-:W-:Y:S01]  /*118220*/  LOP3.LUT R57, R57, 0xfff7ffff, RZ, 0xc0, !PT ;  /* 0xfff7ffff39397812 */ /* 0x000fe200078ec0ff */
[----:B----4-:R0:W-:Y:S01]  /*118230*/  @P2 STG.E.U8 desc[UR46][R10.64], R2 ;  /* 0x000000020a002986 */ /* 0x0101e2000c10112e */
[----:B------:R-:W-:-:S09]  /*118240*/  LOP3.LUT P0, RZ, R54, 0x400000, RZ, 0xc0, !PT ;  /* 0x0040000036ff7812 */ /* 0x000fd2000780c0ff */
[----:B------:R-:W-:Y:S02]  /*118250*/  @P6 LOP3.LUT R57, R57, 0x80000, RZ, 0xfc, !PT ;  /* 0x0008000039396812 */ /* 0x000fe400078efcff */
[----:B------:R-:W-:Y:S02]  /*118260*/  LOP3.LUT P6, RZ, R54, 0x1000000, RZ, 0xc0, !PT ;  /* 0x0100000036ff7812 */ /* 0x000fe400078cc0ff */
[----:B0-----:R-:W-:Y:S02]  /*118270*/  PRMT R2, R41, 0x7772, RZ ;  /* 0x0000777229027816 */ /* 0x001fe400000000ff */
[----:B------:R-:W-:-:S03]  /*118280*/  LOP3.LUT R57, R57, 0xffefffff, RZ, 0xc0, !PT ;  /* 0xffefffff39397812 */ /* 0x000fc600078ec0ff */
[----:B-----5:R0:W-:Y:S06]  /*118290*/  @P1 STG.E.U8 desc[UR46][R8.64], R2 ;  /* 0x0000000208001986 */ /* 0x0201ec000c10112e */
[----:B------:R-:W-:Y:S02]  /*1182a0*/  @P6 LOP3.LUT R57, R57, 0x100000, RZ, 0xfc, !PT ;  /* 0x0010000039396812 */ /* 0x000fe400078efcff */
[----:B0-----:R-:W-:Y:S02]  /*1182b0*/  PRMT R2, R41, 0x7773, RZ ;  /* 0x0000777329027816 */ /* 0x001fe400000000ff */
[----:B------:R-:W-:-:S03]  /*1182c0*/  LOP3.LUT P6, RZ, R54, 0x800000, RZ, 0xc0, !PT ;  /* 0x0080000036ff7812 */ /* 0x000fc600078cc0ff */
[----:B------:R0:W-:Y:S04]  /*1182d0*/  @P0 STG.E.U8 desc[UR46][R60.64], R2 ;  /* 0x000000023c000986 */ /* 0x0001e8000c10112e */
[----:B0-----:R-:W4:Y:S01]  /*1182e0*/  LDL.LU R60, [R1+0x268] ;  /* 0x00026800013c7983 */ /* 0x001f220000300800 */
[----:B------:R-:W-:-:S03]  /*1182f0*/  PRMT R2, R16, 0x7770, RZ ;  /* 0x0000777010027816 */ /* 0x000fc600000000ff */
[----:B------:R-:W5:Y:S04]  /*118300*/  LDL.LU.64 R12, [R1+0x2400] ;  /* 0x00240000010c7983 */ /* 0x000f680000300a00 */
[----:B------:R-:W5:Y:S04]  /*118310*/  LDL.LU.64 R10, [R1+0x23f8] ;  /* 0x0023f800010a7983 */ /* 0x000f680000300a00 */
[----:B------:R0:W-:Y:S01]  /*118320*/  @P6 STG.E.U8 desc[UR46][R44.64], R2 ;  /* 0x000000022c006986 */ /* 0x0001e2000c10112e */
[----:B------:R-:W-:-:S03]  /*118330*/  LOP3.LUT P6, RZ, R57, 0x100000, RZ, 0xc0, !PT ;  /* 0x0010000039ff7812 */ /* 0x000fc600078cc0ff */
[----:B------:R-:W5:Y:S04]  /*118340*/  LDL.LU.64 R8, [R1+0x23f0] ;  /* 0x0023f00001087983 */ /* 0x000f680000300a00 */
[----:B------:R-:W5:Y:S01]  /*118350*/  LDL.LU.64 R40, [R1+0x23e8] ;  /* 0x0023e80001287983 */ /* 0x000f620000300a00 */
[----:B0-----:R-:W-:-:S03]  /*118360*/  PRMT R2, R16, 0x7771, RZ ;  /* 0x0000777110027816 */ /* 0x001fc600000000ff */
[----:B------:R-:W5:Y:S04]  /*118370*/  LDL.LU R61, [R1+0x26c] ;  /* 0x00026c00013d7983 */ /* 0x000f680000300800 */
[----:B------:R0:W-:Y:S01]  /*118380*/  @P6 STG.E.U8 desc[UR46][R48.64], R2 ;  /* 0x0000000230006986 */ /* 0x0001e2000c10112e */
[----:B------:R-:W-:-:S03]  /*118390*/  LOP3.LUT P6, RZ, R57, 0x80000, RZ, 0xc0, !PT ;  /* 0x0008000039ff7812 */ /* 0x000fc600078cc0ff */
[----:B------:R-:W5:Y:S04]  /*1183a0*/  LDL.LU.64 R44, [R1+0x23e0] ;  /* 0x0023e000012c7983 */ /* 0x000f680000300a00 */
[----:B0-----:R-:W5:Y:S01]  /*1183b0*/  LDL.LU.64 R48, [R1+0x23d8] ;  /* 0x0023d80001307983 */ /* 0x001f620000300a00 */
[----:B------:R-:W-:-:S05]  /*1183c0*/  PRMT R2, R16, 0x7772, RZ ;  /* 0x0000777210027816 */ /* 0x000fca00000000ff */
        /* <DEDUP_REMOVED lines=20> */
[----:B----4-:R-:W-:-:S07]  /*118510*/  PRMT R2, R60, 0x7770, RZ ;  /* 0x000077703c027816 */ /* 0x010fce00000000ff */
        /* <DEDUP_REMOVED lines=18> */
[----:B------:R-:W3:Y:S04]  /*118640*/  LDL.LU.64 R10, [R1+0x23c0] ;  /* 0x0023c000010a7983 */ /* 0x000ee80000300a00 */
[----:B------:R-:W4:Y:S04]  /*118650*/  LDL.LU.64 R8, [R1+0x23b8] ;  /* 0x0023b80001087983 */ /* 0x000f280000300a00 */
[----:B------:R-:W5:Y:S04]  /*118660*/  LDL.LU.64 R40, [R1+0x23b0] ;  /* 0x0023b00001287983 */ /* 0x000f680000300a00 */
[----:B------:R-:W3:Y:S04]  /*118670*/  LDL.LU R60, [R1+0x250] ;  /* 0x00025000013c7983 */ /* 0x000ee80000300800 */
[----:B------:R-:W5:Y:S01]  /*118680*/  LDL.LU.64 R44, [R1+0x23a8] ;  /* 0x0023a800012c7983 */ /* 0x000f620000300a00 */
[----:B------:R-:W-:-:S03]  /*118690*/  LOP3.LUT P6, RZ, R53, 0x40000, RZ, 0xc0, !PT ;  /* 0x0004000035ff7812 */ /* 0x000fc600078cc0ff */
[----:B------:R-:W5:Y:S04]  /*1186a0*/  LDL.LU.64 R48, [R1+0x23a0] ;  /* 0x0023a00001307983 */ /* 0x000f680000300a00 */
[----:B------:R-:W5:Y:S01]  /*1186b0*/  LDL.LU R23, [R1+0x254] ;  /* 0x0002540001177983 */ /* 0x000f620000300800 */
[----:B------:R-:W-:Y:S02]  /*1186c0*/  LOP3.LUT P3, RZ, R53, 0x40, RZ, 0xc0, !PT ;  /* 0x0000004035ff7812 */ /* 0x000fe4000786c0ff */
[----:B------:R-:W-:Y:S02]  /*1186d0*/  LOP3.LUT R57, R57, 0xffffffdf, RZ, 0xc0, !PT ;  /* 0xffffffdf39397812 */ /* 0x000fe400078ec0ff */
[----:B------:R-:W-:Y:S02]  /*1186e0*/  PRMT R2, R61, 0x7773, RZ ;  /* 0x000077733d027816 */ /* 0x000fe400000000ff */
        /* <DEDUP_REMOVED lines=18> */
[C---:B------:R-:W-:Y:S02]  /*118810*/  LOP3.LUT P2, RZ, R53.reuse, 0x80, RZ, 0xc0, !PT ;  /* 0x0000008035ff7812 */ /* 0x040fe4000784c0ff */
[----:B------:R-:W-:-:S07]  /*118820*/  LOP3.LUT P1, RZ, R53, 0x100, RZ, 0xc0, !PT ;  /* 0x0000010035ff7812 */ /* 0x000fce000782c0ff */
[----:B------:R-:W-:Y:S02]  /*118830*/  @P6 LOP3.LUT R57, R57, 0x800, RZ, 0xfc, !PT ;  /* 0x0000080039396812 */ /* 0x000fe400078efcff */
[C---:B------:R-:W-:Y:S02]  /*118840*/  LOP3.LUT P6, RZ, R53.reuse, 0x800, RZ, 0xc0, !PT ;  /* 0x0000080035ff7812 */ /* 0x040fe400078cc0ff */
[----:B------:R-:W-:Y:S02]  /*118850*/  LOP3.LUT P0, RZ, R53, 0x200, RZ, 0xc0, !PT ;  /* 0x0000020035ff7812 */ /* 0x000fe4000780c0ff */
[----:B------:R-:W-:-:S09]  /*118860*/  LOP3.LUT R57, R57, 0xffffefff, RZ, 0xc0, !PT ;  /* 0xffffefff39397812 */ /* 0x000fd200078ec0ff */
[----:B------:R-:W-:Y:S02]  /*118870*/  @P6 LOP3.LUT R57, R57, 0x1000, RZ, 0xfc, !PT ;  /* 0x0000100039396812 */ /* 0x000fe400078efcff */
[----:B------:R-:W-:Y:S01]  /*118880*/  LOP3.LUT P6, RZ, R53, 0x400, RZ, 0xc0, !PT ;  /* 0x0000040035ff7812 */ /* 0x000fe200078cc0ff */
[----:B--2---:R0:W-:Y:S04]  /*118890*/  @P3 STG.E.U8 desc[UR46][R50.64], R2 ;  /* 0x0000000232003986 */ /* 0x0041e8000c10112e */
[----:B0-----:R-:W2:Y:S04]  /*1188a0*/  LDL.LU.64 R50, [R1+0x2398] ;  /* 0x0023980001327983 */ /* 0x001ea80000300a00 */
[----:B------:R-:W2:Y:S04]  /*1188b0*/  LDL.LU.64 R26, [R1+0x2390] ;  /* 0x00239000011a7983 */ /* 0x000ea80000300a00 */
[----:B------:R-:W2:Y:S04]  /*1188c0*/  LDL.LU.64 R20, [R1+0x2388] ;  /* 0x0023880001147983 */ /* 0x000ea80000300a00 */
[----:B------:R-:W2:Y:S04]  /*1188d0*/  LDL.LU R61, [R1+0x258] ;  /* 0x00025800013d7983 */ /* 0x000ea80000300800 */
[----:B------:R-:W2:Y:S04]  /*1188e0*/  LDL.LU.64 R18, [R1+0x2380] ;  /* 0x0023800001127983 */ /* 0x000ea80000300a00 */
[----:B------:R-:W2:Y:S04]  /*1188f0*/  LDL.LU.64 R16, [R1+0x2378] ;  /* 0x0023780001107983 */ /* 0x000ea80000300a00 */
[----:B------:R-:W2:Y:S01]  /*118900*/  LDL.LU.64 R14, [R1+0x2370] ;  /* 0x00237000010e7983 */ /* 0x000ea20000300a00 */
[----:B---3--:R-:W-:-:S03]  /*118910*/  PRMT R2, R60, 0x7770, RZ ;  /* 0x000077703c027816 */ /* 0x008fc600000000ff */
[----:B------:R-:W3:Y:S04]  /*118920*/  LDL.LU.64 R12, [R1+0x2368] ;  /* 0x00236800010c7983 */ /* 0x000ee80000300a00 */
[----:B------:R0:W-:Y:S02]  /*118930*/  @P2 STG.E.U8 desc[UR46][R10.64], R2 ;  /* 0x000000020a002986 */ /* 0x0001e4000c10112e */
[C---:B0-----:R-:W-:Y:S02]  /*118940*/  PRMT R2, R60.reuse, 0x7771, RZ ;  /* 0x000077713c027816 */ /* 0x041fe400000000ff */
[----:B------:R-:W3:Y:S04]  /*118950*/  LDL.LU.64 R10, [R1+0x2360] ;  /* 0x00236000010a7983 */ /* 0x000ee80000300a00 */
[----:B----4-:R0:W-:Y:S02]  /*118960*/  @P1 STG.E.U8 desc[UR46][R8.64], R2 ;  /* 0x0000000208001986 */ /* 0x0101e4000c10112e */
[----:B0-----:R-:W-:-:S02]  /*118970*/  PRMT R2, R60, 0x7772, RZ ;  /* 0x000077723c027816 */ /* 0x001fc400000000ff */
[----:B------:R-:W4:Y:S04]  /*118980*/  LDL.LU.64 R8, [R1+0x2358] ;  /* 0x0023580001087983 */ /* 0x000f280000300a00 */
[----:B-----5:R0:W-:Y:S02]  /*118990*/  @P0 STG.E.U8 desc[UR46][R40.64], R2 ;  /* 0x0000000228000986 */ /* 0x0201e4000c10112e */
[----:B0-----:R-:W-:Y:S02]  /*1189a0*/  PRMT R2, R60, 0x7773, RZ ;  /* 0x000077733c027816 */ /* 0x001fe400000000ff */
[----:B------:R-:W5:Y:S04]  /*1189b0*/  LDL.LU.64 R40, [R1+0x2350] ;  /* 0x0023500001287983 */ /* 0x000f680000300a00 */
[----:B------:R0:W-:Y:S04]  /*1189c0*/  @P6 STG.E.U8 desc[UR46][R44.64], R2 ;  /* 0x000000022c006986 */ /* 0x0001e8000c10112e */
[----:B------:R-:W5:Y:S04]  /*1189d0*/  LDL.LU R60, [R1+0x240] ;  /* 0x00024000013c7983 */ /* 0x000f680000300800 */
[----:B0-----:R-:W5:Y:S01]  /*1189e0*/  LDL.LU.64 R44, [R1+0x2348] ;  /* 0x00234800012c7983 */ /* 0x001f620000300a00 */
[----:B------:R-:W-:-:S02]  /*1189f0*/  LOP3.LUT P6, RZ, R57, 0x1000, RZ, 0xc0, !PT ;  /* 0x0000100039ff7812 */ /* 0x000fc400078cc0ff */
[----:B------:R-:W-:-:S11]  /*118a00*/  PRMT R2, R23, 0x7770, RZ ;  /* 0x0000777017027816 */ /* 0x000fd600000000ff */
[----:B------:R0:W-:Y:S01]  /*118a10*/  @P6 STG.E.U8 desc[UR46][R48.64], R2 ;  /* 0x0000000230006986 */ /* 0x0001e2000c10112e */
[----:B------:R-:W-:Y:S02]  /*118a20*/  LOP3.LUT P6, RZ, R57, 0x800, RZ, 0xc0, !PT ;  /* 0x0000080039ff7812 */ /* 0x000fe400078cc0ff */
[----:B0-----:R-:W-:Y:S01]  /*118a30*/  PRMT R2, R23, 0x7771, RZ ;  /* 0x0000777117027816 */ /* 0x001fe200000000ff */
[----:B------:R-:W5:Y:S01]  /*118a40*/  LDL.LU.64 R48, [R1+0x2340] ;  /* 0x0023400001307983 */ /* 0x000f620000300a00 */
[C---:B------:R-:W-:Y:S02]  /*118a50*/  LOP3.LUT P5, RZ, R53.reuse, 0x80000, RZ, 0xc0, !PT ;  /* 0x0008000035ff7812 */ /* 0x040fe400078ac0ff */
[C---:B------:R-:W-:Y:S02]  /*118a60*/  LOP3.LUT P4, RZ, R53.reuse, 0x100000, RZ, 0xc0, !PT ;  /* 0x0010000035ff7812 */ /* 0x040fe4000788c0ff */
[C---:B------:R-:W-:Y:S02]  /*118a70*/  LOP3.LUT P3, RZ, R53.reuse, 0x200000, RZ, 0xc0, !PT ;  /* 0x0020000035ff7812 */ /* 0x040fe4000786c0ff */
[----:B------:R-:W-:-:S03]  /*118a80*/  LOP3.LUT P2, RZ, R53, 0x400000, RZ, 0xc0, !PT ;  /* 0x0040000035ff7812 */ /* 0x000fc6000784c0ff */
[----:B--2---:R0:W-:Y:S01]  /*118a90*/  @P6 STG.E.U8 desc[UR46][R50.64], R2 ;  /* 0x0000000232006986 */ /* 0x0041e2000c10112e */
[----:B------:R-:W-:Y:S02]  /*118aa0*/  LOP3.LUT P6, RZ, R57, 0x400, RZ, 0xc0, !PT ;  /* 0x0000040039ff7812 */ /* 0x000fe400078cc0ff */
[----:B0-----:R-:W-:Y:S01]  /*118ab0*/  PRMT R2, R23, 0x7772, RZ ;  /* 0x0000777217027816 */ /* 0x001fe200000000ff */
[----:B------:R-:W2:Y:S10]  /*118ac0*/  LDL.LU.64 R50, [R1+0x2338] ;  /* 0x0023380001327983 */ /* 0x000eb40000300a00 */
[----:B------:R0:W-:Y:S01]  /*118ad0*/  @P6 STG.E.U8 desc[UR46][R26.64], R2 ;  /* 0x000000021a006986 */ /* 0x0001e2000c10112e */
[----:B------:R-:W-:-:S02]  /*118ae0*/  LOP3.LUT P6, RZ, R57, 0x200, RZ, 0xc0, !PT ;  /* 0x0000020039ff7812 */ /* 0x000fc400078cc0ff */
        /* <DEDUP_REMOVED lines=13> */
[----:B---3--:R0:W-:Y:S02]  /*118bc0*/  @P6 STG.E.U8 desc[UR46][R12.64], R2 ;  /* 0x000000020c006986 */ /* 0x0081e4000c10112e */
[----:B0-----:R-:W-:-:S05]  /*118bd0*/  PRMT R2, R52, 0x7770, RZ ;  /* 0x0000777034027816 */ /* 0x001fca00000000ff */
[----:B------:R0:W-:Y:S02]  /*118be0*/  @P5 STG.E.U8 desc[UR46][R10.64], R2 ;  /* 0x000000020a005986 */ /* 0x0001e4000c10112e */
[----:B0-----:R-:W-:-:S05]  /*118bf0*/  PRMT R2, R52, 0x7771, RZ ;  /* 0x0000777134027816 */ /* 0x001fca00000000ff */
[----:B----4-:R0:W-:Y:S02]  /*118c00*/  @P4 STG.E.U8 desc[UR46][R8.64], R2 ;  /* 0x0000000208004986 */ /* 0x0101e4000c10112e */
[----:B0-----:R-:W-:-:S05]  /*118c10*/  PRMT R2, R52, 0x7772, RZ ;  /* 0x0000777234027816 */ /* 0x001fca00000000ff */
[----:B-----5:R0:W-:Y:S02]  /*118c20*/  @P3 STG.E.U8 desc[UR46][R40.64], R2 ;  /* 0x0000000228003986 */ /* 0x0201e4000c10112e */
[----:B0-----:R-:W-:Y:S02]  /*118c30*/  PRMT R2, R52, 0x7773, RZ ;  /* 0x0000777334027816 */ /* 0x001fe400000000ff */
[----:B------:R-:W3:Y:S04]  /*118c40*/  LDL.LU R52, [R1+0x4698] ;  /* 0x0046980001347983 */ /* 0x000ee80000300800 */
[----:B------:R0:W-:Y:S04]  /*118c50*/  @P2 STG.E.U8 desc[UR46][R44.64], R2 ;  /* 0x000000022c002986 */ /* 0x0001e8000c10112e */
[----:B0-----:R-:W4:Y:S01]  /*118c60*/  LDL.LU.64 R44, [R1+0x2330] ;  /* 0x00233000012c7983 */ /* 0x001f220000300a00 */
[----:B------:R-:W-:-:S02]  /*118c70*/  LOP3.LUT P1, RZ, R53, 0x800000, RZ, 0xc0, !PT ;  /* 0x0080000035ff7812 */ /* 0x000fc4000782c0ff */
[----:B------:R-:W-:Y:S02]  /*118c80*/  LOP3.LUT P0, RZ, R53, 0x1000000, RZ, 0xc0, !PT ;  /* 0x0100000035ff7812 */ /* 0x000fe4000780c0ff */
[----:B------:R-:W-:-:S09]  /*118c90*/  PRMT R2, R60, 0x7770, RZ ;  /* 0x000077703c027816 */ /* 0x000fd200000000ff */
[----:B------:R0:W-:Y:S02]  /*118ca0*/  @P1 STG.E.U8 desc[UR46][R48.64], R2 ;  /* 0x0000000230001986 */ /* 0x0001e4000c10112e */
[----:B0-----:R-:W-:Y:S02]  /*118cb0*/  PRMT R2, R60, 0x7771, RZ ;  /* 0x000077713c027816 */ /* 0x001fe400000000ff */
[----:B------:R-:W5:Y:S01]  /*118cc0*/  LDL.LU.64 R48, [R1+0x2328] ;  /* 0x0023280001307983 */ /* 0x000f620000300a00 */
[----:B------:R-:W-:-:S03]  /*118cd0*/  LOP3.LUT P3, RZ, R53, 0x2000000, RZ, 0xc0, !PT ;  /* 0x0200000035ff7812 */ /* 0x000fc6000786c0ff */
[----:B--2---:R0:W-:Y:S04]  /*118ce0*/  @P0 STG.E.U8 desc[UR46][R50.64], R2 ;  /* 0x0000000232000986 */ /* 0x0041e8000c10112e */
[----:B0-----:R-:W2:Y:S04]  /*118cf0*/  LDL.LU.64 R50, [R1+0x2320] ;  /* 0x0023200001327983 */ /* 0x001ea80000300a00 */
[----:B------:R-:W2:Y:S04]  /*118d00*/  LDL.LU.64 R10, [R1+0x2318] ;  /* 0x00231800010a7983 */ /* 0x000ea80000300a00 */
[----:B------:R-:W2:Y:S04]  /*118d10*/  LDL.LU.64 R8, [R1+0x2310] ;  /* 0x0023100001087983 */ /* 0x000ea80000300a00 */
[----:B------:R-:W2:Y:S01]  /*118d20*/  LDL.LU R61, [R1+0x244] ;  /* 0x00024400013d7983 */ /* 0x000ea20000300800 */
[----:B------:R-:W-:-:S03]  /*118d30*/  PRMT R2, R60, 0x7772, RZ ;  /* 0x000077723c027816 */ /* 0x000fc600000000ff */
[----:B------:R-:W2:Y:S04]  /*118d40*/  LDL.LU.64 R40, [R1+0x2308] ;  /* 0x0023080001287983 */ /* 0x000ea80000300a00 */
[----:B----4-:R0:W-:Y:S04]  /*118d50*/  @P3 STG.E.U8 desc[UR46][R44.64], R2 ;  /* 0x000000022c003986 */ /* 0x0101e8000c10112e */
[----:B0-----:R-:W4:Y:S04]  /*118d60*/  LDL.LU.64 R44, [R1+0x2300] ;  /* 0x00230000012c7983 */ /* 0x001f280000300a00 */
[----:B------:R-:W4:Y:S01]  /*118d70*/  LDL.LU R16, [R1+0x248] ;  /* 0x0002480001107983 */ /* 0x000f220000300800 */
[----:B---3--:R-:W-:-:S02]  /*118d80*/  LOP3.LUT P6, RZ, R52, 0x20, RZ, 0xc0, !PT ;  /* 0x0000002034ff7812 */ /* 0x008fc400078cc0ff */
[----:B------:R-:W-:-:S11]  /*118d90*/  LOP3.LUT R54, R54, 0xdfffffff, RZ, 0xc0, !PT ;  /* 0xdfffffff36367812 */ /* 0x000fd600078ec0ff */
[----:B------:R-:W-:Y:S02]  /*118da0*/  @P6 LOP3.LUT R54, R54, 0x20000000, RZ, 0xfc, !PT ;  /* 0x2000000036366812 */ /* 0x000fe400078efcff */
[----:B------:R-:W-:Y:S02]  /*118db0*/  LOP3.LUT P6, RZ, R52, 0x10, RZ, 0xc0, !PT ;  /* 0x0000001034ff7812 */ /* 0x000fe400078cc0ff */
[----:B------:R-:W-:Y:S02]  /*118dc0*/  LOP3.LUT R54, R54, 0xbfffffff, RZ, 0xc0, !PT ;  /* 0xbfffffff36367812 */ /* 0x000fe400078ec0ff */
[----:B------:R-:W-:-:S09]  /*118dd0*/  LOP3.LUT P2, RZ, R53, 0x4000000, RZ, 0xc0, !PT ;  /* 0x0400000035ff7812 */ /* 0x000fd2000784c0ff */
[----:B------:R-:W-:Y:S02]  /*118de0*/  @P6 LOP3.LUT R54, R54, 0x40000000, RZ, 0xfc, !PT ;  /* 0x4000000036366812 */ /* 0x000fe400078efcff */
[----:B------:R-:W-:Y:S02]  /*118df0*/  LOP3.LUT P6, RZ, R52, 0x8, RZ, 0xc0, !PT ;  /* 0x0000000834ff7812 */ /* 0x000fe400078cc0ff */
[----:B------:R-:W-:Y:S02]  /*118e00*/  LOP3.LUT R54, R54, 0x7fffffff, RZ, 0xc0, !PT ;  /* 0x7fffffff36367812 */ /* 0x000fe400078ec0ff */
[----:B------:R-:W-:Y:S02]  /*118e10*/  PRMT R2, R60, 0x7773, RZ ;  /* 0x000077733c027816 */ /* 0x000fe400000000ff */
[----:B------:R-:W-:-:S07]  /*118e20*/  LOP3.LUT P1, RZ, R53, 0x8000000, RZ, 0xc0, !PT ;  /* 0x0800000035ff7812 */ /* 0x000fce000782c0ff */
[----:B------:R-:W-:Y:S02]  /*118e30*/  @P6 LOP3.LUT R54, R54, 0x80000000, RZ, 0xfc, !PT ;  /* 0x8000000036366812 */ /* 0x000fe400078efcff */
[----:B------:R-:W-:Y:S01]  /*118e40*/  LOP3.LUT P6, RZ, R52, 0x4, RZ, 0xc0, !PT ;  /* 0x0000000434ff7812 */ /* 0x000fe200078cc0ff */
[----:B-----5:R0:W-:Y:S01]  /*118e50*/  @P2 STG.E.U8 desc[UR46][R48.64], R2 ;  /* 0x0000000230002986 */ /* 0x0201e2000c10112e */
[----:B------:R-:W-:-:S03]  /*118e60*/  LOP3.LUT R57, R57, 0xfffffffe, RZ, 0xc0, !PT ;  /* 0xfffffffe39397812 */ /* 0x000fc600078ec0ff */
[----:B0-----:R-:W3:Y:S08]  /*118e70*/  LDL.LU.64 R48, [R1+0x22f8] ;  /* 0x0022f80001307983 */ /* 0x001ef00000300a00 */
        /* <DEDUP_REMOVED lines=8> */
[----:B------:R-:W-:Y:S02]  /*118f00*/  LOP3.LUT R57, R57, 0xfffffff7, RZ, 0xc0, !PT ;  /* 0xfffffff739397812 */ /* 0x000fe400078ec0ff */
[----:B--2---:R-:W-:-:S05]  /*118f10*/  PRMT R2, R61, 0x7770, RZ ;  /* 0x000077703d027816 */ /* 0x004fca00000000ff */
[----:B------:R0:W-:Y:S04]  /*118f20*/  @P1 STG.E.U8 desc[UR46][R50.64], R2 ;  /* 0x0000000232001986 */ /* 0x0001e8000c10112e */
[----:B0-----:R-:W2:Y:S04]  /*118f30*/  LDL.LU.64 R50, [R1+0x22f0] ;  /* 0x0022f00001327983 */ /* 0x001ea80000300a00 */
[----:B------:R-:W5:Y:S04]  /*118f40*/  LDL.LU.64 R26, [R1+0x22e8] ;  /* 0x0022e800011a7983 */ /* 0x000f680000300a00 */
[----:B------:R-:W5:Y:S04]  /*118f50*/  LDL.LU R17, [R1+0x24c] ;  /* 0x00024c0001117983 */ /* 0x000f680000300800 */
[----:B------:R-:W5:Y:S01]  /*118f60*/  LDL.LU.64 R22, [R1+0x22e0] ;  /* 0x0022e00001167983 */ /* 0x000f620000300a00 */
[----:B------:R-:W-:-:S02]  /*118f70*/  @P6 LOP3.LUT R57, R57, 0x8, RZ, 0xfc, !PT ;  /* 0x0000000839396812 */ /* 0x000fc400078efcff */
[C---:B------:R-:W-:Y:S01]  /*118f80*/  LOP3.LUT P6, RZ, R53.reuse, 0x40000000, RZ, 0xc0, !PT ;  /* 0x4000000035ff7812 */ /* 0x040fe200078cc0ff */
[----:B------:R-:W5:Y:S01]  /*118f90*/  LDL.LU.64 R20, [R1+0x22d8] ;  /* 0x0022d80001147983 */ /* 0x000f620000300a00 */
[----:B------:R-:W-:Y:S02]  /*118fa0*/  LOP3.LUT P0, RZ, R53, 0x10000000, RZ, 0xc0, !PT ;  /* 0x1000000035ff7812 */ /* 0x000fe4000780c0ff */
        /* <DEDUP_REMOVED lines=9> */
[----:B0-----:R-:W-:-:S03]  /*119040*/  PRMT R2, R61, 0x7772, RZ ;  /* 0x000077723d027816 */ /* 0x001fc600000000ff */
[----:B------:R-:W5:Y:S04]  /*119050*/  LDL.LU.64 R10, [R1+0x22b8] ;  /* 0x0022b800010a7983 */ /* 0x000f680000300a00 */
[----:B------:R0:W-:Y:S01]  /*119060*/  @P6 STG.E.U8 desc[UR46][R8.64], R2 ;  /* 0x0000000208006986 */ /* 0x0001e2000c10112e */
[----:B------:R-:W-:Y:S02]  /*119070*/  LOP3.LUT P6, RZ, R57, 0x10, RZ, 0xc0, !PT ;  /* 0x0000001039ff7812 */ /* 0x000fe400078cc0ff */
[----:B0-----:R-:W-:Y:S01]  /*119080*/  PRMT R2, R61, 0x7773, RZ ;  /* 0x000077733d027816 */ /* 0x001fe200000000ff */
[----:B------:R-:W5:Y:S10]  /*119090*/  LDL.LU.64 R8, [R1+0x22b0] ;  /* 0x0022b00001087983 */ /* 0x000f740000300a00 */
[----:B------:R0:W-:Y:S01]  /*1190a0*/  @P6 STG.E.U8 desc[UR46][R40.64], R2 ;  /* 0x0000000228006986 */ /* 0x0001e2000c10112e */
[----:B------:R-:W-:-:S03]  /*1190b0*/  LOP3.LUT P6, RZ, R57, 0x8, RZ, 0xc0, !PT ;  /* 0x0000000839ff7812 */ /* 0x000fc600078cc0ff */
[----:B0-----:R-:W5:Y:S04]  /*1190c0*/  LDL.LU.64 R40, [R1+0x22a8] ;  /* 0x0022a80001287983 */ /* 0x001f680000300a00 */
[----:B------:R-:W5:Y:S01]  /*1190d0*/  LDL.LU R61, [R1+0x234] ;  /* 0x00023400013d7983 */ /* 0x000f620000300800 */
[----:B----4-:R-:W-:-:S05]  /*1190e0*/  PRMT R2, R16, 0x7770, RZ ;  /* 0x0000777010027816 */ /* 0x010fca00000000ff */
[----:B------:R0:W-:Y:S04]  /*1190f0*/  @P6 STG.E.U8 desc[UR46][R44.64], R2 ;  /* 0x000000022c006986 */ /* 0x0001e8000c10112e */
[----:B0-----:R-:W4:Y:S01]  /*119100*/  LDL.LU.64 R44, [R1+0x22a0] ;  /* 0x0022a000012c7983 */ /* 0x001f220000300a00 */
[----:B------:R-:W-:Y:S02]  /*119110*/  LOP3.LUT P6, RZ, R57, 0x4, RZ, 0xc0, !PT ;  /* 0x0000000439ff7812 */ /* 0x000fe400078cc0ff */
[----:B------:R-:W-:-:S11]  /*119120*/  PRMT R2, R16, 0x7771, RZ ;  /* 0x0000777110027816 */ /* 0x000fd600000000ff */
[----:B---3--:R0:W-:Y:S01]  /*119130*/  @P6 STG.E.U8 desc[UR46][R48.64], R2 ;  /* 0x0000000230006986 */ /* 0x0081e2000c10112e */
[----:B------:R-:W-:Y:S02]  /*119140*/  LOP3.LUT P6, RZ, R57, 0x2, RZ, 0xc0, !PT ;  /* 0x0000000239ff7812 */ /* 0x000fe400078cc0ff */
[----:B0-----:R-:W-:Y:S01]  /*119150*/  PRMT R2, R16, 0x7772, RZ ;  /* 0x0000777210027816 */ /* 0x001fe200000000ff */
[----:B------:R-:W3:Y:S01]  /*119160*/  LDL.LU.64 R48, [R1+0x4690] ;  /* 0x0046900001307983 */ /* 0x000ee20000300a00 */
[C---:B------:R-:W-:Y:S02]  /*119170*/  LOP3.LUT P5, RZ, R52.reuse, 0x40, RZ, 0xc0, !PT ;  /* 0x0000004034ff7812 */ /* 0x040fe400078ac0ff */
[C---:B------:R-:W-:Y:S02]  /*119180*/  LOP3.LUT P4, RZ, R52.reuse, 0x80, RZ, 0xc0, !PT ;  /* 0x0000008034ff7812 */ /* 0x040fe4000788c0ff */
[C---:B------:R-:W-:Y:S02]  /*119190*/  LOP3.LUT P3, RZ, R52.reuse, 0x100, RZ, 0xc0, !PT ;  /* 0x0000010034ff7812 */ /* 0x040fe4000786c0ff */
[----:B------:R-:W-:-:S02]  /*1191a0*/  LOP3.LUT P2, RZ, R52, 0x200, RZ, 0xc0, !PT ;  /* 0x0000020034ff7812 */ /* 0x000fc4000784c0ff */
[----:B------:R-:W-:Y:S01]  /*1191b0*/  LOP3.LUT P1, RZ, R52, 0x400, RZ, 0xc0, !PT ;  /* 0x0000040034ff7812 */ /* 0x000fe2000782c0ff */
[----:B--2---:R0:W-:Y:S01]  /*1191c0*/  @P6 STG.E.U8 desc[UR46][R50.64], R2 ;  /* 0x0000000232006986 */ /* 0x0041e2000c10112e */
[----:B------:R-:W-:Y:S02]  /*1191d0*/  LOP3.LUT P6, RZ, R57, 0x1, RZ, 0xc0, !PT ;  /* 0x0000000139ff7812 */ /* 0x000fe400078cc0ff */
[----:B0-----:R-:W-:Y:S01]  /*1191e0*/  PRMT R2, R16, 0x7773, RZ ;  /* 0x0000777310027816 */ /* 0x001fe200000000ff */
[----:B------:R-:W2:Y:S10]  /*1191f0*/  LDL.LU.64 R50, [R1+0x4688] ;  /* 0x0046880001327983 */ /* 0x000eb40000300a00 */
[----:B-----5:R0:W-:Y:S01]  /*119200*/  @P6 STG.E.U8 desc[UR46][R26.64], R2 ;  /* 0x000000021a006986 */ /* 0x0201e2000c10112e */
        /* <DEDUP_REMOVED lines=8> */
[----:B------:R0:W-:Y:S02]  /*119290*/  @P6 STG.E.U8 desc[UR46][R18.64], R2 ;  /* 0x0000000212006986 */ /* 0x0001e4000c10112e */
[----:B0-----:R-:W-:-:S05]  /*1192a0*/  PRMT R2, R17, 0x7773, RZ ;  /* 0x0000777311027816 */ /* 0x001fca00000000ff */
[----:B------:R0:W-:Y:S02]  /*1192b0*/  @P5 STG.E.U8 desc[UR46][R14.64], R2 ;  /* 0x000000020e005986 */ /* 0x0001e4000c10112e */
        /* <DEDUP_REMOVED lines=9> */
[----:B0-----:R-:W-:-:S05]  /*119350*/  PRMT R2, R61, 0x7770, RZ ;  /* 0x000077703d027816 */ /* 0x001fca00000000ff */
[----:B----4-:R0:W-:Y:S04]  /*119360*/  @P0 STG.E.U8 desc[UR46][R44.64], R2 ;  /* 0x000000022c000986 */ /* 0x0101e8000c10112e */
[----:B0-----:R-:W4:Y:S04]  /*119370*/  LDL.LU.64 R44, [R1+0x2298] ;  /* 0x00229800012c7983 */ /* 0x001f280000300a00 */
[----:B------:R-:W5:Y:S04]  /*119380*/  LDL.LU.64 R14, [R1+0x2290] ;  /* 0x00229000010e7983 */ /* 0x000f680000300a00 */
[----:B------:R-:W3:Y:S04]  /*119390*/  LDL.LU.64 R12, [R1+0x2288] ;  /* 0x00228800010c7983 */ /* 0x000ee80000300a00 */
[----:B------:R-:W2:Y:S04]  /*1193a0*/  LDL.LU.64 R10, [R1+0x2280] ;  /* 0x00228000010a7983 */ /* 0x000ea80000300a00 */
[----:B------:R-:W2:Y:S04]  /*1193b0*/  LDL.LU.64 R8, [R1+0x2278] ;  /* 0x0022780001087983 */ /* 0x000ea80000300a00 */
[----:B------:R-:W2:Y:S04]  /*1193c0*/  LDL.LU.64 R40, [R1+0x2270] ;  /* 0x0022700001287983 */ /* 0x000ea80000300a00 */
[----:B------:R-:W2:Y:S01]  /*1193d0*/  LDL.LU R58, [R1+0x238] ;  /* 0x00023800013a7983 */ /* 0x000ea20000300800 */
[----:B------:R-:W-:-:S02]  /*1193e0*/  LOP3.LUT P3, RZ, R52, 0x1000, RZ, 0xc0, !PT ;  /* 0x0000100034ff7812 */ /* 0x000fc4000786c0ff */
[----:B------:R-:W-:Y:S02]  /*1193f0*/  PRMT R2, R61, 0x7771, RZ ;  /* 0x000077713d027816 */ /* 0x000fe400000000ff */
        /* <DEDUP_REMOVED lines=13> */
[----:B----4-:R0:W-:Y:S04]  /*1194d0*/  @P3 STG.E.U8 desc[UR46][R44.64], R2 ;  /* 0x000000022c003986 */ /* 0x0101e8000c10112e */
[----:B0-----:R-:W4:Y:S04]  /*1194e0*/  LDL.LU.64 R44, [R1+0x2268] ;  /* 0x00226800012c7983 */ /* 0x001f280000300a00 */
[----:B------:R-:W4:Y:S04]  /*1194f0*/  LDL.LU R60, [R1+0x23c] ;  /* 0x00023c00013c7983 */ /* 0x000f280000300800 */
[----:B------:R-:W4:Y:S01]  /*119500*/  LDL.LU.64 R56, [R1+0x2260] ;  /* 0x0022600001387983 */ /* 0x000f220000300a00 */
[----:B------:R-:W-:-:S03]  /*119510*/  LOP3.LUT R54, R54, 0xfdffffff, RZ, 0xc0, !PT ;  /* 0xfdffffff36367812 */ /* 0x000fc600078ec0ff */
[----:B------:R-:W4:Y:S01]  /*119520*/  LDL.LU.64 R26, [R1+0x2258] ;  /* 0x00225800011a7983 */ /* 0x000f220000300a00 */
[----:B------:R-:W-:Y:S02]  /*119530*/  @P6 LOP3.LUT R54, R54, 0x2000000, RZ, 0xfc, !PT ;  /* 0x0200000036366812 */ /* 0x000fe400078efcff */
[----:B------:R-:W-:Y:S01]  /*119540*/  LOP3.LUT P6, RZ, R52, 0x80000, RZ, 0xc0, !PT ;  /* 0x0008000034ff7812 */ /* 0x000fe200078cc0ff */
[----:B------:R-:W4:Y:S01]  /*119550*/  LDL.LU.64 R22, [R1+0x2250] ;  /* 0x0022500001167983 */ /* 0x000f220000300a00 */
[----:B------:R-:W-:-:S03]  /*119560*/  LOP3.LUT R54, R54, 0xfbffffff, RZ, 0xc0, !PT ;  /* 0xfbffffff36367812 */ /* 0x000fc600078ec0ff */
[----:B------:R-:W4:Y:S01]  /*119570*/  LDL.LU.64 R20, [R1+0x2248] ;  /* 0x0022480001147983 */ /* 0x000f220000300a00 */
[C---:B------:R-:W-:Y:S02]  /*119580*/  LOP3.LUT P2, RZ, R52.reuse, 0x2000, RZ, 0xc0, !PT ;  /* 0x0000200034ff7812 */ /* 0x040fe4000784c0ff */
[----:B------:R-:W-:Y:S01]  /*119590*/  LOP3.LUT P1, RZ, R52, 0x4000, RZ, 0xc0, !PT ;  /* 0x0000400034ff7812 */ /* 0x000fe2000782c0ff */
[----:B------:R-:W4:Y:S04]  /*1195a0*/  LDL.LU.64 R18, [R1+0x2240] ;  /* 0x0022400001127983 */ /* 0x000f280000300a00 */
[----:B------:R-:W-:Y:S01]  /*1195b0*/  @P6 LOP3.LUT R54, R54, 0x4000000, RZ, 0xfc, !PT ;  /* 0x0400000036366812 */ /* 0x000fe200078efcff */
[----:B------:R-:W4:Y:S01]  /*1195c0*/  LDL.LU.64 R16, [R1+0x2238] ;  /* 0x0022380001107983 */ /* 0x000f220000300a00 */
[----:B------:R-:W-:-:S02]  /*1195d0*/  LOP3.LUT P6, RZ, R52, 0x40000, RZ, 0xc0, !PT ;  /* 0x0004000034ff7812 */ /* 0x000fc400078cc0ff */
[----:B------:R-:W-:Y:S02]  /*1195e0*/  LOP3.LUT R54, R54, 0xf7ffffff, RZ, 0xc0, !PT ;  /* 0xf7ffffff36367812 */ /* 0x000fe400078ec0ff */
[----:B------:R-:W-:-:S09]  /*1195f0*/  PRMT R2, R61, 0x7772, RZ ;  /* 0x000077723d027816 */ /* 0x000fd200000000ff */
[----:B------:R-:W-:Y:S02]  /*119600*/  @P6 LOP3.LUT R54, R54, 0x8000000, RZ, 0xfc, !PT ;  /* 0x0800000036366812 */ /* 0x000fe400078efcff */
[C---:B------:R-:W-:Y:S01]  /*119610*/  LOP3.LUT P6, RZ, R52.reuse, 0x20000, RZ, 0xc0, !PT ;  /* 0x0002000034ff7812 */ /* 0x040fe200078cc0ff */
[----:B-----5:R0:W-:Y:S01]  /*119620*/  @P2 STG.E.U8 desc[UR46][R14.64], R2 ;  /* 0x000000020e002986 */ /* 0x0201e2000c10112e */
[----:B------:R-:W-:Y:S02]  /*119630*/  LOP3.LUT P0, RZ, R52, 0x8000, RZ, 0xc0, !PT ;  /* 0x0000800034ff7812 */ /* 0x000fe4000780c0ff */
[----:B------:R-:W-:Y:S02]  /*119640*/  LOP3.LUT R54, R54, 0xefffffff, RZ, 0xc0, !PT ;  /* 0xefffffff36367812 */ /* 0x000fe400078ec0ff */
[----:B0-----:R-:W-:-:S07]  /*119650*/  PRMT R2, R61, 0x7773, RZ ;  /* 0x000077733d027816 */ /* 0x001fce00000000ff */
[----:B------:R-:W-:Y:S01]  /*119660*/  @P6 LOP3.LUT R54, R54, 0x10000000, RZ, 0xfc, !PT ;  /* 0x1000000036366812 */ /* 0x000fe200078efcff */
[----:B------:R-:W5:Y:S01]  /*119670*/  LDL.LU R61, [R1+0x224] ;  /* 0x00022400013d7983 */ /* 0x000f620000300800 */
[----:B------:R-:W-:-:S03]  /*119680*/  LOP3.LUT P6, RZ, R52, 0x10000, RZ, 0xc0, !PT ;  /* 0x0001000034ff7812 */ /* 0x000fc600078cc0ff */
[----:B---3--:R2:W-:Y:S04]  /*119690*/  @P1 STG.E.U8 desc[UR46][R12.64], R2 ;  /* 0x000000020c001986 */ /* 0x0085e8000c10112e */
[----:B------:R-:W3:Y:S01]  /*1196a0*/  LDL.LU.64 R14, [R1+0x2230] ;  /* 0x00223000010e7983 */ /* 0x000ee20000300a00 */
[----:B--2---:R-:W-:-:S03]  /*1196b0*/  PRMT R2, R58, 0x7770, RZ ;  /* 0x000077703a027816 */ /* 0x004fc600000000ff */
[----:B------:R-:W2:Y:S04]  /*1196c0*/  LDL.LU.64 R12, [R1+0x2228] ;  /* 0x00222800010c7983 */ /* 0x000ea80000300a00 */
        /* <DEDUP_REMOVED lines=11> */
[----:B----4-:R0:W-:Y:S04]  /*119780*/  @P6 STG.E.U8 desc[UR46][R44.64], R2 ;  /* 0x000000022c006986 */ /* 0x0101e8000c10112e */
[----:B0-----:R-:W4:Y:S01]  /*119790*/  LDL.LU.64 R44, [R1+0x2208] ;  /* 0x00220800012c7983 */ /* 0x001f220000300a00 */
[----:B------:R-:W-:Y:S02]  /*1197a0*/  LOP3.LUT P6, RZ, R54, 0x4000000, RZ, 0xc0, !PT ;  /* 0x0400000036ff7812 */ /* 0x000fe400078cc0ff */
[----:B------:R-:W-:-:S11]  /*1197b0*/  PRMT R2, R60, 0x7770, RZ ;  /* 0x000077703c027816 */ /* 0x000fd600000000ff */
        /* <DEDUP_REMOVED lines=20> */
[----:B---3--:R0:W-:Y:S01]  /*119900*/  @P5 STG.E.U8 desc[UR46][R14.64], R2 ;  /* 0x000000020e005986 */ /* 0x0081e2000c10112e */
[C---:B------:R-:W-:Y:S02]  /*119910*/  LOP3.LUT P2, RZ, R52.reuse, 0x10000000, RZ, 0xc0, !PT ;  /* 0x1000000034ff7812 */ /* 0x040fe4000784c0ff */
[----:B0-----:R-:W-:Y:S02]  /*119920*/  PRMT R2, R51, 0x7773, RZ ;  /* 0x0000777333027816 */ /* 0x001fe400000000ff */
[C---:B------:R-:W-:Y:S01]  /*119930*/  LOP3.LUT P1, RZ, R52.reuse, 0x20000000, RZ, 0xc0, !PT ;  /* 0x2000000034ff7812 */ /* 0x040fe2000782c0ff */
[----:B------:R-:W3:Y:S04]  /*119940*/  LDL.LU R51, [R1+0x4680] ;  /* 0x0046800001337983 */ /* 0x000ee80000300800 */
[----:B--2---:R5:W-:Y:S01]  /*119950*/  @P4 STG.E.U8 desc[UR46][R12.64], R2 ;  /* 0x000000020c004986 */ /* 0x004be2000c10112e */
[----:B------:R-:W-:-:S02]  /*119960*/  LOP3.LUT P0, RZ, R52, 0x40000000, RZ, 0xc0, !PT ;  /* 0x4000000034ff7812 */ /* 0x000fc4000780c0ff */
[----:B-----5:R-:W-:-:S05]  /*119970*/  PRMT R2, R61, 0x7770, RZ ;  /* 0x000077703d027816 */ /* 0x020fca00000000ff */
[----:B------:R0:W-:Y:S02]  /*119980*/  @P3 STG.E.U8 desc[UR46][R10.64], R2 ;  /* 0x000000020a003986 */ /* 0x0001e4000c10112e */
[----:B0-----:R-:W-:-:S05]  /*119990*/  PRMT R2, R61, 0x7771, RZ ;  /* 0x000077713d027816 */ /* 0x001fca00000000ff */
[----:B------:R0:W-:Y:S02]  /*1199a0*/  @P2 STG.E.U8 desc[UR46][R8.64], R2 ;  /* 0x0000000208002986 */ /* 0x0001e4000c10112e */
[----:B0-----:R-:W-:-:S05]  /*1199b0*/  PRMT R2, R61, 0x7772, RZ ;  /* 0x000077723d027816 */ /* 0x001fca00000000ff */
[----:B------:R0:W-:Y:S02]  /*1199c0*/  @P1 STG.E.U8 desc[UR46][R40.64], R2 ;  /* 0x0000000228001986 */ /* 0x0001e4000c10112e */
[----:B0-----:R-:W-:-:S05]  /*1199d0*/  PRMT R2, R61, 0x7773, RZ ;  /* 0x000077733d027816 */ /* 0x001fca00000000ff */
[----:B----4-:R0:W-:Y:S04]  /*1199e0*/  @P0 STG.E.U8 desc[UR46][R44.64], R2 ;  /* 0x000000022c000986 */ /* 0x0101e8000c10112e */
[----:B0-----:R-:W2:Y:S04]  /*1199f0*/  LDL.LU.64 R44, [R1+0x2200] ;  /* 0x00220000012c7983 */ /* 0x001ea80000300a00 */
[----:B------:R-:W4:Y:S04]  /*119a00*/  LDL.LU.64 R14, [R1+0x21f8] ;  /* 0x0021f800010e7983 */ /* 0x000f280000300a00 */
[----:B------:R-:W5:Y:S04]  /*119a10*/  LDL.LU.64 R12, [R1+0x21f0] ;  /* 0x0021f000010c7983 */ /* 0x000f680000300a00 */
[----:B------:R-:W2:Y:S04]  /*119a20*/  LDL.LU R41, [R1+0x228] ;  /* 0x0002280001297983 */ /* 0x000ea80000300800 */
[----:B------:R-:W5:Y:S04]  /*119a30*/  LDL.LU.64 R10, [R1+0x21e8] ;  /* 0x0021e800010a7983 */ /* 0x000f680000300a00 */
[----:B------:R-:W5:Y:S04]  /*119a40*/  LDL.LU.64 R8, [R1+0x21e0] ;  /* 0x0021e00001087983 */ /* 0x000f680000300a00 */
[----:B------:R-:W5:Y:S04]  /*119a50*/  LDL.LU.64 R60, [R1+0x21d8] ;  /* 0x0021d800013c7983 */ /* 0x000f680000300a00 */
[----:B------:R-:W5:Y:S01]  /*119a60*/  LDL.LU R58, [R1+0x22c] ;  /* 0x00022c00013a7983 */ /* 0x000f620000300800 */
[----:B------:R-:W-:-:S02]  /*119a70*/  LOP3.LUT P3, RZ, R52, 0x80000000, RZ, 0xc0, !PT ;  /* 0x8000000034ff7812 */ /* 0x000fc4000786c0ff */
[----:B------:R-:W-:Y:S02]  /*119a80*/  LOP3.LUT R54, R54, 0xffffdfff, RZ, 0xc0, !PT ;  /* 0xffffdfff36367812 */ /* 0x000fe400078ec0ff */
[----:B---3--:R-:W-:-:S13]  /*119a90*/  LOP3.LUT P6, RZ, R51, 0x800, RZ, 0xc0, !PT ;  /* 0x0000080033ff7812 */ /* 0x008fda00078cc0ff */
[----:B------:R-:W-:Y:S02]  /*119aa0*/  @P6 LOP3.LUT R54, R54, 0x2000, RZ, 0xfc, !PT ;  /* 0x0000200036366812 */ /* 0x000fe400078efcff */
[----:B------:R-:W-:Y:S02]  /*119ab0*/  LOP3.LUT P6, RZ, R51, 0x400, RZ, 0xc0, !PT ;  /* 0x0000040033ff7812 */ /* 0x000fe400078cc0ff */
[----:B------:R-:W-:Y:S02]  /*119ac0*/  LOP3.LUT R54, R54, 0xffffbfff, RZ, 0xc0, !PT ;  /* 0xffffbfff36367812 */ /* 0x000fe400078ec0ff */
[----:B--2---:R-:W-:-:S05]  /*119ad0*/  PRMT R2, R41, 0x7770, RZ ;  /* 0x0000777029027816 */ /* 0x004fca00000000ff */
[----:B------:R0:W-:Y:S04]  /*119ae0*/  @P3 STG.E.U8 desc[UR46][R44.64], R2 ;  /* 0x000000022c003986 */ /* 0x0001e8000c10112e */
[----:B0-----:R-:W2:Y:S01]  /*119af0*/  LDL.LU.64 R44, [R1+0x21d0] ;  /* 0x0021d000012c7983 */ /* 0x001ea20000300a00 */
[----:B------:R-:W-:Y:S02]  /*119b00*/  @P6 LOP3.LUT R54, R54, 0x4000, RZ, 0xfc, !PT ;  /* 0x0000400036366812 */ /* 0x000fe400078efcff */
[----:B------:R-:W-:Y:S01]  /*119b10*/  LOP3.LUT P6, RZ, R51, 0x200, RZ, 0xc0, !PT ;  /* 0x0000020033ff7812 */ /* 0x000fe200078cc0ff */
[----:B------:R-:W3:Y:S01]  /*119b20*/  LDL.LU R40, [R1+0x210] ;  /* 0x0002100001287983 */ /* 0x000ee20000300800 */
[----:B------:R-:W-:-:S03]  /*119b30*/  LOP3.LUT R54, R54, 0xffff7fff, RZ, 0xc0, !PT ;  /* 0xffff7fff36367812 */ /* 0x000fc600078ec0ff */
[----:B------:R-:W3:Y:S04]  /*119b40*/  LDL.LU.64 R56, [R1+0x21c8] ;  /* 0x0021c80001387983 */ /* 0x000ee80000300a00 */
[----:B------:R-:W3:Y:S04]  /*119b50*/  LDL.LU.64 R26, [R1+0x21c0] ;  /* 0x0021c000011a7983 */ /* 0x000ee80000300a00 */
[----:B------:R-:W-:Y:S01]  /*119b60*/  @P6 LOP3.LUT R54, R54, 0x8000, RZ, 0xfc, !PT ;  /* 0x0000800036366812 */ /* 0x000fe200078efcff */
[----:B------:R-:W3:Y:S01]  /*119b70*/  LDL.LU.64 R22, [R1+0x21b8] ;  /* 0x0021b80001167983 */ /* 0x000ee20000300a00 */
[----:B------:R-:W-:-:S02]  /*119b80*/  LOP3.LUT P6, RZ, R51, 0x100, RZ, 0xc0, !PT ;  /* 0x0000010033ff7812 */ /* 0x000fc400078cc0ff */
[----:B------:R-:W-:Y:S01]  /*119b90*/  LOP3.LUT R54, R54, 0xfffeffff, RZ, 0xc0, !PT ;  /* 0xfffeffff36367812 */ /* 0x000fe200078ec0ff */
[----:B------:R-:W3:Y:S01]  /*119ba0*/  LDL.LU.64 R20, [R1+0x21b0] ;  /* 0x0021b00001147983 */ /* 0x000ee20000300a00 */
[C---:B------:R-:W-:Y:S02]  /*119bb0*/  LOP3.LUT P2, RZ, R51.reuse, 0x1, RZ, 0xc0, !PT ;  /* 0x0000000133ff7812 */ /* 0x040fe4000784c0ff */
[----:B------:R-:W-:Y:S01]  /*119bc0*/  LOP3.LUT P1, RZ, R51, 0x2, RZ, 0xc0, !PT ;  /* 0x0000000233ff7812 */ /* 0x000fe2000782c0ff */
[----:B------:R-:W3:Y:S01]  /*119bd0*/  LDL.LU.64 R18, [R1+0x21a8] ;  /* 0x0021a80001127983 */ /* 0x000ee20000300a00 */
[----:B------:R-:W-:Y:S02]  /*119be0*/  PRMT R2, R41, 0x7771, RZ ;  /* 0x0000777129027816 */ /* 0x000fe400000000ff */
[----:B------:R-:W-:Y:S01]  /*119bf0*/  LOP3.LUT P0, RZ, R51, 0x4, RZ, 0xc0, !PT ;  /* 0x0000000433ff7812 */ /* 0x000fe2000780c0ff */
[----:B------:R-:W3:Y:S02]  /*119c00*/  LDL.LU.64 R16, [R1+0x21a0] ;  /* 0x0021a00001107983 */ /* 0x000ee40000300a00 */
        /* <DEDUP_REMOVED lines=9> */
[----:B----4-:R0:W-:Y:S10]  /*119ca0*/  @P2 STG.E.U8 desc[UR46][R14.64], R2 ;  /* 0x000000020e002986 */ /* 0x0101f4000c10112e */
[----:B------:R-:W-:-:S02]  /*119cb0*/  @P6 LOP3.LUT R54, R54, 0x80000, RZ, 0xfc, !PT ;  /* 0x0008000036366812 */ /* 0x000fc400078efcff */
[----:B------:R-:W-:Y:S01]  /*119cc0*/  LOP3.LUT P6, RZ, R51, 0x10, RZ, 0xc0, !PT ;  /* 0x0000001033ff7812 */ /* 0x000fe200078cc0ff */
[----:B0-----:R-:W4:Y:S01]  /*119cd0*/  LDL.LU.64 R14, [R1+0x2198] ;  /* 0x00219800010e7983 */ /* 0x001f220000300a00 */
[----:B------:R-:W-:Y:S02]  /*119ce0*/  LOP3.LUT R54, R54, 0xffefffff, RZ, 0xc0, !PT ;  /* 0xffefffff36367812 */ /* 0x000fe400078ec0ff */
[----:B------:R-:W-:-:S05]  /*119cf0*/  PRMT R2, R41, 0x7772, RZ ;  /* 0x0000777229027816 */ /* 0x000fca00000000ff */
[----:B-----5:R0:W-:Y:S04]  /*119d00*/  @P1 STG.E.U8 desc[UR46][R12.64], R2 ;  /* 0x000000020c001986 */ /* 0x0201e8000c10112e */
[----:B------:R-:W-:Y:S02]  /*119d10*/  @P6 LOP3.LUT R54, R54, 0x100000, RZ, 0xfc, !PT ;  /* 0x0010000036366812 */ /* 0x000fe400078efcff */
[----:B------:R-:W-:Y:S02]  /*119d20*/  LOP3.LUT P6, RZ, R51, 0x8, RZ, 0xc0, !PT ;  /* 0x0000000833ff7812 */ /* 0x000fe400078cc0ff */
[----:B0-----:R-:W-:Y:S01]  /*119d30*/  PRMT R2, R41, 0x7773, RZ ;  /* 0x0000777329027816 */ /* 0x001fe200000000ff */
        /* <DEDUP_REMOVED lines=37> */
[----:B----4-:R0:W-:Y:S01]  /*119f90*/  @P5 STG.E.U8 desc[UR46][R14.64], R2 ;  /* 0x000000020e005986 */ /* 0x0101e2000c10112e */
        /* <DEDUP_REMOVED lines=17> */
[----:B------:R-:W3:Y:S04]  /*11a0b0*/  LDL.LU.64 R10, [R1+0x2150] ;  /* 0x00215000010a7983 */ /* 0x000ee80000300a00 */
[----:B------:R-:W4:Y:S04]  /*11a0c0*/  LDL.LU R40, [R1+0x21c] ;  /* 0x00021c0001287983 */ /* 0x000f280000300800 */
[----:B------:R-:W3:Y:S04]  /*11a0d0*/  LDL.LU.64 R8, [R1+0x2148] ;  /* 0x0021480001087983 */ /* 0x000ee80000300a00 */
[----:B------:R-:W3:Y:S04]  /*11a0e0*/  LDL.LU.64 R60, [R1+0x2140] ;  /* 0x00214000013c7983 */ /* 0x000ee80000300a00 */
[----:B------:R-:W3:Y:S01]  /*11a0f0*/  LDL.LU R18, [R1+0x200] ;  /* 0x0002000001127983 */ /* 0x000ee20000300800 */
        /* <DEDUP_REMOVED lines=17> */
[----:B------:R-:W2:Y:S01]  /*11a210*/  LDL.LU.64 R52, [R1+0x2130] ;  /* 0x0021300001347983 */ /* 0x000ea20000300a00 */
[----:B------:R-:W-:-:S03]  /*11a220*/  LOP3.LUT R54, R54, 0xfffffdff, RZ, 0xc0, !PT ;  /* 0xfffffdff36367812 */ /* 0x000fc600078ec0ff */
[----:B------:R-:W2:Y:S01]  /*11a230*/  LDL.LU.64 R56, [R1+0x2128] ;  /* 0x0021280001387983 */ /* 0x000ea20000300a00 */
[----:B------:R-:W-:Y:S02]  /*11a240*/  @P6 LOP3.LUT R54, R54, 0x200, RZ, 0xfc, !PT ;  /* 0x0000020036366812 */ /* 0x000fe400078efcff */
[----:B------:R-:W-:Y:S01]  /*11a250*/  LOP3.LUT P6, RZ, R51, 0x2000000, RZ, 0xc0, !PT ;  /* 0x0200000033ff7812 */ /* 0x000fe200078cc0ff */
[----:B------:R-:W2:Y:S01]  /*11a260*/  LDL.LU R19, [R1+0x204] ;  /* 0x0002040001137983 */ /* 0x000ea20000300800 */
[----:B------:R-:W-:-:S03]  /*11a270*/  LOP3.LUT R54, R54, 0xfffffbff, RZ, 0xc0, !PT ;  /* 0xfffffbff36367812 */ /* 0x000fc600078ec0ff */
[----:B------:R-:W2:Y:S04]  /*11a280*/  LDL.LU.64 R26, [R1+0x2120] ;  /* 0x00212000011a7983 */ /* 0x000ea80000300a00 */
[----:B------:R-:W2:Y:S04]  /*11a290*/  LDL.LU.64 R22, [R1+0x2118] ;  /* 0x0021180001167983 */ /* 0x000ea80000300a00 */
[----:B------:R-:W-:Y:S01]  /*11a2a0*/  @P6 LOP3.LUT R54, R54, 0x400, RZ, 0xfc, !PT ;  /* 0x0000040036366812 */ /* 0x000fe200078efcff */
[----:B------:R-:W2:Y:S01]  /*11a2b0*/  LDL.LU.64 R20, [R1+0x2110] ;  /* 0x0021100001147983 */ /* 0x000ea20000300a00 */
[----:B------:R-:W-:-:S02]  /*11a2c0*/  LOP3.LUT P6, RZ, R51, 0x1000000, RZ, 0xc0, !PT ;  /* 0x0100000033ff7812 */ /* 0x000fc400078cc0ff */
[----:B------:R-:W-:Y:S01]  /*11a2d0*/  LOP3.LUT R54, R54, 0xfffff7ff, RZ, 0xc0, !PT ;  /* 0xfffff7ff36367812 */ /* 0x000fe200078ec0ff */
[----:B------:R-:W2:Y:S01]  /*11a2e0*/  LDL.LU R41, [R1+0x208] ;  /* 0x0002080001297983 */ /* 0x000ea20000300800 */
[C---:B------:R-:W-:Y:S02]  /*11a2f0*/  LOP3.LUT P2, RZ, R51.reuse, 0x80000, RZ, 0xc0, !PT ;  /* 0x0008000033ff7812 */ /* 0x040fe4000784c0ff */
[----:B------:R-:W-:Y:S01]  /*11a300*/  LOP3.LUT P1, RZ, R51, 0x100000, RZ, 0xc0, !PT ;  /* 0x0010000033ff7812 */ /* 0x000fe2000782c0ff */
[----:B------:R-:W2:Y:S01]  /*11a310*/  LDL.LU.64 R16, [R1+0x2108] ;  /* 0x0021080001107983 */ /* 0x000ea20000300a00 */
[----:B----4-:R-:W-:-:S05]  /*11a320*/  PRMT R2, R40, 0x7770, RZ ;  /* 0x0000777028027816 */ /* 0x010fca00000000ff */
[----:B------:R-:W-:Y:S02]  /*11a330*/  @P6 LOP3.LUT R54, R54, 0x800, RZ, 0xfc, !PT ;  /* 0x0000080036366812 */ /* 0x000fe400078efcff */
[C---:B------:R-:W-:Y:S02]  /*11a340*/  LOP3.LUT P6, RZ, R51.reuse, 0x800000, RZ, 0xc0, !PT ;  /* 0x0080000033ff7812 */ /* 0x040fe400078cc0ff */
[----:B------:R-:W-:Y:S01]  /*11a350*/  LOP3.LUT P0, RZ, R51, 0x200000, RZ, 0xc0, !PT ;  /* 0x0020000033ff7812 */ /* 0x000fe2000780c0ff */
[----:B------:R0:W-:Y:S01]  /*11a360*/  @P2 STG.E.U8 desc[UR46][R14.64], R2 ;  /* 0x000000020e002986 */ /* 0x0001e2000c10112e */
[----:B------:R-:W-:Y:S02]  /*11a370*/  LOP3.LUT R54, R54, 0xffffefff, RZ, 0xc0, !PT ;  /* 0xffffefff36367812 */ /* 0x000fe400078ec0ff */
[----:B0-----:R-:W-:Y:S01]  /*11a380*/  PRMT R2, R40, 0x7771, RZ ;  /* 0x0000777128027816 */ /* 0x001fe200000000ff */
[----:B------:R-:W4:Y:S06]  /*11a390*/  LDL.LU.64 R14, [R1+0x2100] ;  /* 0x00210000010e7983 */ /* 0x000f2c0000300a00 */
[----:B------:R-:W-:-:S02]  /*11a3a0*/  @P6 LOP3.LUT R54, R54, 0x1000, RZ, 0xfc, !PT ;  /* 0x0000100036366812 */ /* 0x000fc400078efcff */
[----:B------:R-:W-:Y:S01]  /*11a3b0*/  LOP3.LUT P6, RZ, R51, 0x400000, RZ, 0xc0, !PT ;  /* 0x0040000033ff7812 */ /* 0x000fe200078cc0ff */
[----:B-----5:R0:W-:Y:S02]  /*11a3c0*/  @P1 STG.E.U8 desc[UR46][R12.64], R2 ;  /* 0x000000020c001986 */ /* 0x0201e4000c10112e */
[C---:B0-----:R-:W-:Y:S02]  /*11a3d0*/  PRMT R2, R40.reuse, 0x7772, RZ ;  /* 0x0000777228027816 */ /* 0x041fe400000000ff */
[----:B------:R-:W5:Y:S04]  /*11a3e0*/  LDL.LU.64 R12, [R1+0x20f8] ;  /* 0x0020f800010c7983 */ /* 0x000f680000300a00 */
[----:B---3--:R0:W-:Y:S02]  /*11a3f0*/  @P0 STG.E.U8 desc[UR46][R10.64], R2 ;  /* 0x000000020a000986 */ /* 0x0081e4000c10112e */
[----:B0-----:R-:W-:-:S02]  /*11a400*/  PRMT R2, R40, 0x7773, RZ ;  /* 0x0000777328027816 */ /* 0x001fc400000000ff */
[----:B------:R-:W3:Y:S04]  /*11a410*/  LDL.LU.64 R10, [R1+0x20f0] ;  /* 0x0020f000010a7983 */ /* 0x000ee80000300a00 */
[----:B------:R0:W-:Y:S01]  /*11a420*/  @P6 STG.E.U8 desc[UR46][R8.64], R2 ;  /* 0x0000000208006986 */ /* 0x0001e2000c10112e */
[----:B------:R-:W-:-:S03]  /*11a430*/  LOP3.LUT P6, RZ, R54, 0x1000, RZ, 0xc0, !PT ;  /* 0x0000100036ff7812 */ /* 0x000fc600078cc0ff */
[----:B------:R-:W3:Y:S01]  /*11a440*/  LDL.LU R40, [R1+0x20c] ;  /* 0x00020c0001287983 */ /* 0x000ee20000300800 */
[----:B0-----:R-:W-:-:S03]  /*11a450*/  PRMT R2, R18, 0x7770, RZ ;  /* 0x0000777012027816 */ /* 0x001fc600000000ff */
[----:B------:R-:W3:Y:S06]  /*11a460*/  LDL.LU.64 R8, [R1+0x20e8] ;  /* 0x0020e80001087983 */ /* 0x000eec0000300a00 */
[----:B------:R0:W-:Y:S01]  /*11a470*/  @P6 STG.E.U8 desc[UR46][R60.64], R2 ;  /* 0x000000023c006986 */ /* 0x0001e2000c10112e */
[----:B------:R-:W-:-:S03]  /*11a480*/  LOP3.LUT P6, RZ, R54, 0x800, RZ, 0xc0, !PT ;  /* 0x0000080036ff7812 */ /* 0x000fc600078cc0ff */
[----:B0-----:R-:W3:Y:S01]  /*11a490*/  LDL.LU.64 R60, [R1+0x20e0] ;  /* 0x0020e000013c7983 */ /* 0x001ee20000300a00 */
[----:B------:R-:W-:-:S09]  /*11a4a0*/  PRMT R2, R18, 0x7771, RZ ;  /* 0x0000777112027816 */ /* 0x000fd200000000ff */
[----:B--2---:R0:W-:Y:S04]  /*11a4b0*/  @P6 STG.E.U8 desc[UR46][R44.64], R2 ;  /* 0x000000022c006986 */ /* 0x0041e8000c10112e */
[----:B0-----:R-:W2:Y:S01]  /*11a4c0*/  LDL.LU.64 R44, [R1+0x20d8] ;  /* 0x0020d800012c7983 */ /* 0x001ea20000300a00 */
        /* <DEDUP_REMOVED lines=16> */
[----:B------:R-:W-:Y:S02]  /*11a5d0*/  LOP3.LUT P5, RZ, R51, 0x80000000, RZ, 0xc0, !PT ;  /* 0x8000000033ff7812 */ /* 0x000fe400078ac0ff */
        /* <DEDUP_REMOVED lines=9> */
[----:B------:R-:W-:Y:S02]  /*11a670*/  LOP3.LUT P1, RZ, R50, 0x8, RZ, 0xc0, !PT ;  /* 0x0000000832ff7812 */ /* 0x000fe4000782c0ff */
[----:B0-----:R-:W-:-:S05]  /*11a680*/  PRMT R2, R41, 0x7772, RZ ;  /* 0x0000777229027816 */ /* 0x001fca00000000ff */
[----:B---3--:R0:W-:Y:S01]  /*11a690*/  @P3 STG.E.U8 desc[UR46][R10.64], R2 ;  /* 0x000000020a003986 */ /* 0x0081e2000c10112e */
        /* <DEDUP_REMOVED lines=11> */
[----:B------:R-:W5:Y:S04]  /*11a750*/  LDL.LU.64 R8, [R1+0x20b0] ;  /* 0x0020b00001087983 */ /* 0x000f680000300a00 */
[----:B------:R-:W4:Y:S01]  /*11a760*/  LDL.LU R41, [R1+0x1f0] ;  /* 0x0001f00001297983 */ /* 0x000f220000300800 */
[----:B------:R-:W-:-:S03]  /*11a770*/  LOP3.LUT P3, RZ, R50, 0x20, RZ, 0xc0, !PT ;  /* 0x0000002032ff7812 */ /* 0x000fc6000786c0ff */
[----:B------:R-:W5:Y:S01]  /*11a780*/  LDL.LU.64 R60, [R1+0x20a8] ;  /* 0x0020a800013c7983 */ /* 0x000f620000300a00 */
[----:B------:R-:W-:-:S03]  /*11a790*/  PRMT R2, R40, 0x7772, RZ ;  /* 0x0000777228027816 */ /* 0x000fc600000000ff */
[----:B------:R-:W5:Y:S01]  /*11a7a0*/  LDL.LU R27, [R1+0x1f4] ;  /* 0x0001f400011b7983 */ /* 0x000f620000300800 */
        /* <DEDUP_REMOVED lines=11> */
[----:B------:R-:W-:-:S09]  /*11a860*/  LOP3.LUT P2, RZ, R50, 0x40, RZ, 0xc0, !PT ;  /* 0x0000004032ff7812 */ /* 0x000fd2000784c0ff */
        /* <DEDUP_REMOVED lines=8> */
[----:B------:R-:W-:Y:S02]  /*11a8f0*/  PRMT R2, R40, 0x7773, RZ ;  /* 0x0000777328027816 */ /* 0x000fe400000000ff */
[----:B------:R-:W-:-:S03]  /*11a900*/  LOP3.LUT P6, RZ, R50, 0x1000, RZ, 0xc0, !PT ;  /* 0x0000100032ff7812 */ /* 0x000fc600078cc0ff */
[----:B---3--:R0:W-:Y:S01]  /*11a910*/  @P2 STG.E.U8 desc[UR46][R12.64], R2 ;  /* 0x000000020c002986 */ /* 0x0081e2000c10112e */
[----:B------:R-:W-:-:S03]  /*11a920*/  LOP3.LUT R54, R54, 0xfffffffb, RZ, 0xc0, !PT ;  /* 0xfffffffb36367812 */ /* 0x000fc600078ec0ff */
[----:B0-----:R-:W3:Y:S04]  /*11a930*/  LDL.LU R12, [R1+0x1f8] ;  /* 0x0001f800010c7983 */ /* 0x001ee80000300800 */
[----:B------:R-:W3:Y:S02]  /*11a940*/  LDL.LU.64 R22, [R1+0x2088] ;  /* 0x0020880001167983 */ /* 0x000ee40000300a00 */
[----:B------:R-:W-:Y:S02]  /*11a950*/  @P6 LOP3.LUT R54, R54, 0x4, RZ, 0xfc, !PT ;  /* 0x0000000436366812 */ /* 0x000fe400078efcff */
[----:B------:R-:W-:Y:S01]  /*11a960*/  LOP3.LUT P6, RZ, R50, 0x800, RZ, 0xc0, !PT ;  /* 0x0000080032ff7812 */ /* 0x000fe200078cc0ff */
[----:B------:R-:W3:Y:S01]  /*11a970*/  LDL.LU.64 R20, [R1+0x2080] ;  /* 0x0020800001147983 */ /* 0x000ee20000300a00 */
[----:B------:R-:W-:-:S02]  /*11a980*/  LOP3.LUT R54, R54, 0xfffffff7, RZ, 0xc0, !PT ;  /* 0xfffffff736367812 */ /* 0x000fc400078ec0ff */
[C---:B------:R-:W-:Y:S01]  /*11a990*/  LOP3.LUT P1, RZ, R50.reuse, 0x80, RZ, 0xc0, !PT ;  /* 0x0000008032ff7812 */ /* 0x040fe2000782c0ff */
[----:B------:R-:W3:Y:S01]  /*11a9a0*/  LDL.LU.64 R18, [R1+0x2078] ;  /* 0x0020780001127983 */ /* 0x000ee20000300a00 */
[----:B------:R-:W-:Y:S02]  /*11a9b0*/  LOP3.LUT P0, RZ, R50, 0x100, RZ, 0xc0, !PT ;  /* 0x0000010032ff7812 */ /* 0x000fe4000780c0ff */
[----:B----4-:R-:W-:Y:S01]  /*11a9c0*/  PRMT R2, R41, 0x7770, RZ ;  /* 0x0000777029027816 */ /* 0x010fe200000000ff */
[----:B------:R-:W4:Y:S04]  /*11a9d0*/  LDL.LU.64 R16, [R1+0x2070] ;  /* 0x0020700001107983 */ /* 0x000f280000300a00 */
[----:B------:R-:W-:Y:S02]  /*11a9e0*/  @P6 LOP3.LUT R54, R54, 0x8, RZ, 0xfc, !PT ;  /* 0x0000000836366812 */ /* 0x000fe400078efcff */
[----:B------:R-:W-:-:S02]  /*11a9f0*/  LOP3.LUT P6, RZ, R50, 0x400, RZ, 0xc0, !PT ;  /* 0x0000040032ff7812 */ /* 0x000fc400078cc0ff */
[----:B------:R-:W-:Y:S01]  /*11aa00*/  LOP3.LUT R54, R54, 0xffffffef, RZ, 0xc0, !PT ;  /* 0xffffffef36367812 */ /* 0x000fe200078ec0ff */
[----:B------:R0:W-:Y:S10]  /*11aa10*/  @P1 STG.E.U8 desc[UR46][R14.64], R2 ;  /* 0x000000020e001986 */ /* 0x0001f4000c10112e */
[----:B------:R-:W-:-:S02]  /*11aa20*/  @P6 LOP3.LUT R54, R54, 0x10, RZ, 0xfc, !PT ;  /* 0x0000001036366812 */ /* 0x000fc400078efcff */
[----:B------:R-:W-:Y:S01]  /*11aa30*/  LOP3.LUT P6, RZ, R50, 0x200, RZ, 0xc0, !PT ;  /* 0x0000020032ff7812 */ /* 0x000fe200078cc0ff */
[----:B0-----:R-:W4:Y:S01]  /*11aa40*/  LDL.LU.64 R14, [R1+0x2068] ;  /* 0x00206800010e7983 */ /* 0x001f220000300a00 */
[----:B------:R-:W-:-:S05]  /*11aa50*/  PRMT R2, R41, 0x7771, RZ ;  /* 0x0000777129027816 */ /* 0x000fca00000000ff */
[----:B-----5:R0:W-:Y:S02]  /*11aa60*/  @P0 STG.E.U8 desc[UR46][R10.64], R2 ;  /* 0x000000020a000986 */ /* 0x0201e4000c10112e */
        /* <DEDUP_REMOVED lines=73> */
[----:B------:R-:W-:Y:S02]  /*11af00*/  LOP3.LUT R51, R51, 0xffbfffff, RZ, 0xc0, !PT ;  /* 0xffbfffff33337812 */ /* 0x000fe400078ec0ff */
[----:B------:R-:W-:Y:S01]  /*11af10*/  PRMT R2, R13, 0x7772, RZ ;  /* 0x000077720d027816 */ /* 0x000fe200000000ff */
[----:B------:R-:W3:Y:S08]  /*11af20*/  LDL.LU.64 R20, [R1+0x1fe8] ;  /* 0x001fe80001147983 */ /* 0x000ef00000300a00 */
        /* <DEDUP_REMOVED lines=14> */
[----:B------:R-:W-:Y:S02]  /*11b010*/  LOP3.LUT P6, RZ, R50, 0x40000000, RZ, 0xc0, !PT ;  /* 0x4000000032ff7812 */ /* 0x000fe400078cc0ff */
[----:B------:R-:W-:Y:S02]  /*11b020*/  LOP3.LUT R51, R51, 0xf7ffffff, RZ, 0xc0, !PT ;  /* 0xf7ffffff33337812 */ /* 0x000fe400078ec0ff */
[----:B0-----:R-:W-:-:S05]  /*11b030*/  PRMT R2, R13, 0x7773, RZ ;  /* 0x000077730d027816 */ /* 0x001fca00000000ff */
[----:B-----5:R0:W-:Y:S04]  /*11b040*/  @P1 STG.E.U8 desc[UR46][R60.64], R2 ;  /* 0x000000023c001986 */ /* 0x0201e8000c10112e */
[----:B------:R-:W-:Y:S02]  /*11b050*/  @P6 LOP3.LUT R51, R51, 0x8000000, RZ, 0xfc, !PT ;  /* 0x0800000033336812 */ /* 0x000fe400078efcff */
[----:B------:R-:W-:Y:S01]  /*11b060*/  LOP3.LUT P6, RZ, R50, 0x20000000, RZ, 0xc0, !PT ;  /* 0x2000000032ff7812 */ /* 0x000fe200078cc0ff */
[----:B0-----:R-:W4:Y:S01]  /*11b070*/  LDL.LU R60, [R1+0x1ec] ;  /* 0x0001ec00013c7983 */ /* 0x001f220000300800 */
[----:B------:R-:W-:-:S03]  /*11b080*/  LOP3.LUT R51, R51, 0xefffffff, RZ, 0xc0, !PT ;  /* 0xefffffff33337812 */ /* 0x000fc600078ec0ff */
[----:B------:R-:W5:Y:S08]  /*11b090*/  LDL.LU.64 R18, [R1+0x1fe0] ;  /* 0x001fe00001127983 */ /* 0x000f700000300a00 */
[----:B------:R-:W-:Y:S01]  /*11b0a0*/  @P6 LOP3.LUT R51, R51, 0x10000000, RZ, 0xfc, !PT ;  /* 0x1000000033336812 */ /* 0x000fe200078efcff */
[----:B------:R-:W5:Y:S01]  /*11b0b0*/  LDL.LU.64 R16, [R1+0x1fd8] ;  /* 0x001fd80001107983 */ /* 0x000f620000300a00 */
[----:B------:R-:W-:-:S02]  /*11b0c0*/  LOP3.LUT P6, RZ, R50, 0x10000000, RZ, 0xc0, !PT ;  /* 0x1000000032ff7812 */ /* 0x000fc400078cc0ff */
[C---:B------:R-:W-:Y:S01]  /*11b0d0*/  PRMT R2, R22.reuse, 0x7770, RZ ;  /* 0x0000777016027816 */ /* 0x040fe200000000ff */
[----:B------:R-:W5:Y:S04]  /*11b0e0*/  LDL.LU R61, [R1+0x1d0] ;  /* 0x0001d000013d7983 */ /* 0x000f680000300800 */
[----:B------:R0:W-:Y:S04]  /*11b0f0*/  @P0 STG.E.U8 desc[UR46][R10.64], R2 ;  /* 0x000000020a000986 */ /* 0x0001e8000c10112e */
[----:B------:R-:W5:Y:S04]  /*11b100*/  LDL.LU.64 R14, [R1+0x1fd0] ;  /* 0x001fd000010e7983 */ /* 0x000f680000300a00 */
[----:B------:R-:W5:Y:S01]  /*11b110*/  LDL.LU.64 R12, [R1+0x1fc8] ;  /* 0x001fc800010c7983 */ /* 0x000f620000300a00 */
[----:B0-----:R-:W-:-:S03]  /*11b120*/  PRMT R2, R22, 0x7771, RZ ;  /* 0x0000777116027816 */ /* 0x001fc600000000ff */
[----:B------:R-:W5:Y:S04]  /*11b130*/  LDL.LU.64 R10, [R1+0x1fc0] ;  /* 0x001fc000010a7983 */ /* 0x000f680000300a00 */
[----:B------:R0:W-:Y:S01]  /*11b140*/  @P6 STG.E.U8 desc[UR46][R8.64], R2 ;  /* 0x0000000208006986 */ /* 0x0001e2000c10112e */
[C---:B------:R-:W-:Y:S02]  /*11b150*/  LOP3.LUT P6, RZ, R51.reuse, 0x10000000, RZ, 0xc0, !PT ;  /* 0x1000000033ff7812 */ /* 0x040fe400078cc0ff */
        /* <DEDUP_REMOVED lines=25> */
[----:B-----5:R0:W-:Y:S01]  /*11b2f0*/  @P6 STG.E.U8 desc[UR46][R18.64], R2 ;  /* 0x0000000212006986 */ /* 0x0201e2000c10112e */
[----:B------:R-:W-:Y:S02]  /*11b300*/  LOP3.LUT P6, RZ, R51, 0x200000, RZ, 0xc0, !PT ;  /* 0x0020000033ff7812 */ /* 0x000fe400078cc0ff */
[----:B0-----:R-:W-:-:S11]  /*11b310*/  PRMT R2, R60, 0x7771, RZ ;  /* 0x000077713c027816 */ /* 0x001fd600000000ff */
        /* <DEDUP_REMOVED lines=19> */
[----:B------:R-:W5:Y:S04]  /*11b450*/  LDL.LU R8, [R1+0x1d4] ;  /* 0x0001d40001087983 */ /* 0x000f680000300800 */
[----:B------:R-:W4:Y:S04]  /*11b460*/  LDL.LU.64 R10, [R1+0x1f88] ;  /* 0x001f8800010a7983 */ /* 0x000f280000300a00 */
[----:B------:R-:W4:Y:S04]  /*11b470*/  LDL.LU.64 R40, [R1+0x1f80] ;  /* 0x001f800001287983 */ /* 0x000f280000300a00 */
[----:B------:R-:W4:Y:S04]  /*11b480*/  LDL.LU.64 R60, [R1+0x1f78] ;  /* 0x001f7800013c7983 */ /* 0x000f280000300a00 */
[----:B------:R-:W4:Y:S01]  /*11b490*/  LDL.LU R58, [R1+0x1d8] ;  /* 0x0001d800013a7983 */ /* 0x000f220000300800 */
        /* <DEDUP_REMOVED lines=15> */
[----:B-----5:R-:W-:-:S05]  /*11b590*/  PRMT R2, R8, 0x7770, RZ ;  /* 0x0000777008027816 */ /* 0x020fca00000000ff */
[----:B--2---:R0:W-:Y:S04]  /*11b5a0*/  @P3 STG.E.U8 desc[UR46][R44.64], R2 ;  /* 0x000000022c003986 */ /* 0x0041e8000c10112e */
[----:B0-----:R-:W2:Y:S04]  /*11b5b0*/  LDL.LU.64 R44, [R1+0x1f70] ;  /* 0x001f7000012c7983 */ /* 0x001ea80000300a00 */
[----:B------:R-:W5:Y:S04]  /*11b5c0*/  LDL.LU R9, [R1+0x1dc] ;  /* 0x0001dc0001097983 */ /* 0x000f680000300800 */
[----:B------:R-:W5:Y:S04]  /*11b5d0*/  LDL.LU.64 R56, [R1+0x1f68] ;  /* 0x001f680001387983 */ /* 0x000f680000300a00 */
[----:B------:R-:W5:Y:S01]  /*11b5e0*/  LDL.LU.64 R26, [R1+0x1f60] ;  /* 0x001f6000011a7983 */ /* 0x000f620000300a00 */
        /* <DEDUP_REMOVED lines=11> */
[----:B------:R-:W-:Y:S02]  /*11b6a0*/  LOP3.LUT R51, R51, 0xfff7ffff, RZ, 0xc0, !PT ;  /* 0xfff7ffff33337812 */ /* 0x000fe400078ec0ff */
[----:B------:R-:W-:-:S09]  /*11b6b0*/  PRMT R2, R8, 0x7771, RZ ;  /* 0x0000777108027816 */ /* 0x000fd200000000ff */
[----:B------:R-:W-:Y:S02]  /*11b6c0*/  @P6 LOP3.LUT R51, R51, 0x80000, RZ, 0xfc, !PT ;  /* 0x0008000033336812 */ /* 0x000fe400078efcff */
[C---:B------:R-:W-:Y:S01]  /*11b6d0*/  LOP3.LUT P6, RZ, R49.reuse, 0x10000, RZ, 0xc0, !PT ;  /* 0x0001000031ff7812 */ /* 0x040fe200078cc0ff */
[----:B---3--:R0:W-:Y:S01]  /*11b6e0*/  @P2 STG.E.U8 desc[UR46][R14.64], R2 ;  /* 0x000000020e002986 */ /* 0x0081e2000c10112e */
[----:B------:R-:W-:Y:S02]  /*11b6f0*/  LOP3.LUT P0, RZ, R49, 0x4000, RZ, 0xc0, !PT ;  /* 0x0000400031ff7812 */ /* 0x000fe4000780c0ff */
[----:B------:R-:W-:Y:S02]  /*11b700*/  LOP3.LUT R51, R51, 0xffefffff, RZ, 0xc0, !PT ;  /* 0xffefffff33337812 */ /* 0x000fe400078ec0ff */
[----:B0-----:R-:W-:Y:S01]  /*11b710*/  PRMT R2, R8, 0x7772, RZ ;  /* 0x0000777208027816 */ /* 0x001fe200000000ff */
[----:B------:R-:W3:Y:S06]  /*11b720*/  LDL.LU.64 R14, [R1+0x1f38] ;  /* 0x001f3800010e7983 */ /* 0x000eec0000300a00 */
[----:B------:R-:W-:-:S02]  /*11b730*/  @P6 LOP3.LUT R51, R51, 0x100000, RZ, 0xfc, !PT ;  /* 0x0010000033336812 */ /* 0x000fc400078efcff */
[----:B------:R-:W-:Y:S01]  /*11b740*/  LOP3.LUT P6, RZ, R49, 0x8000, RZ, 0xc0, !PT ;  /* 0x0000800031ff7812 */ /* 0x000fe200078cc0ff */
[----:B----4-:R0:W-:Y:S02]  /*11b750*/  @P1 STG.E.U8 desc[UR46][R12.64], R2 ;  /* 0x000000020c001986 */ /* 0x0101e4000c10112e */
[----:B0-----:R-:W-:Y:S02]  /*11b760*/  PRMT R2, R8, 0x7773, RZ ;  /* 0x0000777308027816 */ /* 0x001fe400000000ff */
[----:B------:R-:W4:Y:S04]  /*11b770*/  LDL.LU.64 R12, [R1+0x1f30] ;  /* 0x001f3000010c7983 */ /* 0x000f280000300a00 */
[----:B------:R0:W-:Y:S02]  /*11b780*/  @P0 STG.E.U8 desc[UR46][R10.64], R2 ;  /* 0x000000020a000986 */ /* 0x0001e4000c10112e */
[----:B0-----:R-:W-:-:S02]  /*11b790*/  PRMT R2, R58, 0x7770, RZ ;  /* 0x000077703a027816 */ /* 0x001fc400000000ff */
[----:B------:R-:W4:Y:S04]  /*11b7a0*/  LDL.LU.64 R10, [R1+0x1f28] ;  /* 0x001f2800010a7983 */ /* 0x000f280000300a00 */
[----:B------:R0:W-:Y:S01]  /*11b7b0*/  @P6 STG.E.U8 desc[UR46][R40.64], R2 ;  /* 0x0000000228006986 */ /* 0x0001e2000c10112e */
[----:B------:R-:W-:-:S03]  /*11b7c0*/  LOP3.LUT P6, RZ, R51, 0x100000, RZ, 0xc0, !PT ;  /* 0x0010000033ff7812 */ /* 0x000fc600078cc0ff */
[----:B------:R-:W4:Y:S01]  /*11b7d0*/  LDL.LU R8, [R1+0x1c4] ;  /* 0x0001c40001087983 */ /* 0x000f220000300800 */
[----:B0-----:R-:W-:-:S03]  /*11b7e0*/  PRMT R2, R58, 0x7771, RZ ;  /* 0x000077713a027816 */ /* 0x001fc600000000ff */
[----:B------:R-:W4:Y:S06]  /*11b7f0*/  LDL.LU.64 R40, [R1+0x1f20] ;  /* 0x001f200001287983 */ /* 0x000f2c0000300a00 */
[----:B------:R0:W-:Y:S01]  /*11b800*/  @P6 STG.E.U8 desc[UR46][R60.64], R2 ;  /* 0x000000023c006986 */ /* 0x0001e2000c10112e */
[----:B------:R-:W-:-:S03]  /*11b810*/  LOP3.LUT P6, RZ, R51, 0x80000, RZ, 0xc0, !PT ;  /* 0x0008000033ff7812 */ /* 0x000fc600078cc0ff */
[----:B0-----:R-:W4:Y:S01]  /*11b820*/  LDL.LU.64 R60, [R1+0x1f18] ;  /* 0x001f1800013c7983 */ /* 0x001f220000300a00 */
[----:B------:R-:W-:-:S09]  /*11b830*/  PRMT R2, R58, 0x7772, RZ ;  /* 0x000077723a027816 */ /* 0x000fd200000000ff */
[----:B--2---:R0:W-:Y:S04]  /*11b840*/  @P6 STG.E.U8 desc[UR46][R44.64], R2 ;  /* 0x000000022c006986 */ /* 0x0041e8000c10112e */
[----:B0-----:R-:W2:Y:S01]  /*11b850*/  LDL.LU.64 R44, [R1+0x1f10] ;  /* 0x001f1000012c7983 */ /* 0x001ea20000300a00 */
[----:B------:R-:W-:Y:S02]  /*11b860*/  LOP3.LUT P6, RZ, R51, 0x40000, RZ, 0xc0, !PT ;  /* 0x0004000033ff7812 */ /* 0x000fe400078cc0ff */
[----:B------:R-:W-:-:S11]  /*11b870*/  PRMT R2, R58, 0x7773, RZ ;  /* 0x000077733a027816 */ /* 0x000fd600000000ff */
[----:B-----5:R0:W-:Y:S01]  /*11b880*/  @P6 STG.E.U8 desc[UR46][R56.64], R2 ;  /* 0x0000000238006986 */ /* 0x0201e2000c10112e */
        /* <DEDUP_REMOVED lines=20> */
[----:B------:R-:W-:Y:S02]  /*11b9d0*/  LOP3.LUT P2, RZ, R49, 0x8000000, RZ, 0xc0, !PT ;  /* 0x0800000031ff7812 */ /* 0x000fe4000784c0ff */
[----:B0-----:R-:W-:-:S05]  /*11b9e0*/  PRMT R2, R48, 0x7772, RZ ;  /* 0x0000777230027816 */ /* 0x001fca00000000ff */
[----:B----4-:R0:W-:Y:S01]  /*11b9f0*/  @P4 STG.E.U8 desc[UR46][R12.64], R2 ;  /* 0x000000020c004986 */ /* 0x0101e2000c10112e */
[C---:B------:R-:W-:Y:S02]  /*11ba00*/  LOP3.LUT P1, RZ, R49.reuse, 0x10000000, RZ, 0xc0, !PT ;  /* 0x1000000031ff7812 */ /* 0x040fe4000782c0ff */
[----:B0-----:R-:W-:Y:S02]  /*11ba10*/  PRMT R2, R48, 0x7773, RZ ;  /* 0x0000777330027816 */ /* 0x001fe400000000ff */
[----:B------:R-:W3:Y:S04]  /*11ba20*/  LDL.LU R48, [R1+0x4674] ;  /* 0x0046740001307983 */ /* 0x000ee80000300800 */
[----:B------:R0:W-:Y:S01]  /*11ba30*/  @P3 STG.E.U8 desc[UR46][R10.64], R2 ;  /* 0x000000020a003986 */ /* 0x0001e2000c10112e */
[----:B------:R-:W-:-:S02]  /*11ba40*/  LOP3.LUT P0, RZ, R49, 0x20000000, RZ, 0xc0, !PT ;  /* 0x2000000031ff7812 */ /* 0x000fc4000780c0ff */
        /* <DEDUP_REMOVED lines=14> */
[----:B------:R-:W-:-:S02]  /*11bb30*/  LOP3.LUT R51, R51, 0xffffffdf, RZ, 0xc0, !PT ;  /* 0xffffffdf33337812 */ /* 0x000fc400078ec0ff */
[C---:B------:R-:W-:Y:S02]  /*11bb40*/  LOP3.LUT P3, RZ, R49.reuse, 0x40000000, RZ, 0xc0, !PT ;  /* 0x4000000031ff7812 */ /* 0x040fe4000786c0ff */
[----:B------:R-:W-:Y:S02]  /*11bb50*/  PRMT R2, R8, 0x7773, RZ ;  /* 0x0000777308027816 */ /* 0x000fe400000000ff */
[----:B------:R-:W-:Y:S02]  /*11bb60*/  LOP3.LUT P2, RZ, R49, 0x80000000, RZ, 0xc0, !PT ;  /* 0x8000000031ff7812 */ /* 0x000fe4000784c0ff */
[----:B---3--:R-:W-:-:S13]  /*11bb70*/  LOP3.LUT P6, RZ, R48, 0x400, RZ, 0xc0, !PT ;  /* 0x0000040030ff7812 */ /* 0x008fda00078cc0ff */
        /* <DEDUP_REMOVED lines=18> */
[----:B--2---:R0:W-:Y:S04]  /*11bca0*/  @P3 STG.E.U8 desc[UR46][R44.64], R2 ;  /* 0x000000022c003986 */ /* 0x0041e8000c10112e */
[----:B0-----:R-:W2:Y:S04]  /*11bcb0*/  LDL.LU.64 R44, [R1+0x1ed8] ;  /* 0x001ed800012c7983 */ /* 0x001ea80000300a00 */
[----:B------:R-:W3:Y:S01]  /*11bcc0*/  LDL.LU.64 R56, [R1+0x1ed0] ;  /* 0x001ed00001387983 */ /* 0x000ee20000300a00 */
[----:B----4-:R-:W-:-:S03]  /*11bcd0*/  PRMT R2, R9, 0x7770, RZ ;  /* 0x0000777009027816 */ /* 0x010fc600000000ff */
[----:B------:R-:W4:Y:S04]  /*11bce0*/  LDL.LU.64 R26, [R1+0x1ec8] ;  /* 0x001ec800011a7983 */ /* 0x000f280000300a00 */
[----:B------:R0:W-:Y:S04]  /*11bcf0*/  @P2 STG.E.U8 desc[UR46][R10.64], R2 ;  /* 0x000000020a002986 */ /* 0x0001e8000c10112e */
[----:B0-----:R-:W4:Y:S04]  /*11bd00*/  LDL.LU R11, [R1+0x1b0] ;  /* 0x0001b000010b7983 */ /* 0x001f280000300800 */
[----:B------:R-:W4:Y:S04]  /*11bd10*/  LDL.LU.64 R22, [R1+0x1ec0] ;  /* 0x001ec00001167983 */ /* 0x000f280000300a00 */
[----:B------:R-:W4:Y:S01]  /*11bd20*/  LDL.LU.64 R20, [R1+0x1eb8] ;  /* 0x001eb80001147983 */ /* 0x000f220000300a00 */
[----:B------:R-:W-:-:S03]  /*11bd30*/  @P6 LOP3.LUT R51, R51, 0x800, RZ, 0xfc, !PT ;  /* 0x0000080033336812 */ /* 0x000fc600078efcff */
[----:B------:R-:W4:Y:S01]  /*11bd40*/  LDL.LU.64 R18, [R1+0x1eb0] ;  /* 0x001eb00001127983 */ /* 0x000f220000300a00 */
[C---:B------:R-:W-:Y:S02]  /*11bd50*/  LOP3.LUT P6, RZ, R48.reuse, 0x8, RZ, 0xc0, !PT ;  /* 0x0000000830ff7812 */ /* 0x040fe400078cc0ff */
[C---:B------:R-:W-:Y:S01]  /*11bd60*/  LOP3.LUT P1, RZ, R48.reuse, 0x1, RZ, 0xc0, !PT ;  /* 0x0000000130ff7812 */ /* 0x040fe2000782c0ff */
[----:B------:R-:W4:Y:S01]  /*11bd70*/  LDL.LU.64 R16, [R1+0x1ea8] ;  /* 0x001ea80001107983 */ /* 0x000f220000300a00 */
[----:B------:R-:W-:Y:S02]  /*11bd80*/  LOP3.LUT P0, RZ, R48, 0x2, RZ, 0xc0, !PT ;  /* 0x0000000230ff7812 */ /* 0x000fe4000780c0ff */
[----:B------:R-:W-:Y:S02]  /*11bd90*/  LOP3.LUT R51, R51, 0xffffefff, RZ, 0xc0, !PT ;  /* 0xffffefff33337812 */ /* 0x000fe400078ec0ff */
[----:B------:R-:W-:-:S05]  /*11bda0*/  PRMT R2, R9, 0x7771, RZ ;  /* 0x0000777109027816 */ /* 0x000fca00000000ff */
[----:B------:R-:W-:Y:S02]  /*11bdb0*/  @P6 LOP3.LUT R51, R51, 0x1000, RZ, 0xfc, !PT ;  /* 0x0000100033336812 */ /* 0x000fe400078efcff */
[----:B------:R-:W-:Y:S01]  /*11bdc0*/  LOP3.LUT P6, RZ, R48, 0x4, RZ, 0xc0, !PT ;  /* 0x0000000430ff7812 */ /* 0x000fe200078cc0ff */
[----:B-----5:R0:W-:Y:S02]  /*11bdd0*/  @P1 STG.E.U8 desc[UR46][R14.64], R2 ;  /* 0x000000020e001986 */ /* 0x0201e4000c10112e */
[C---:B0-----:R-:W-:Y:S02]  /*11bde0*/  PRMT R2, R9.reuse, 0x7772, RZ ;  /* 0x0000777209027816 */ /* 0x041fe400000000ff */
[----:B------:R-:W5:Y:S04]  /*11bdf0*/  LDL.LU.64 R14, [R1+0x1ea0] ;  /* 0x001ea000010e7983 */ /* 0x000f680000300a00 */
[----:B------:R0:W-:Y:S02]  /*11be00*/  @P0 STG.E.U8 desc[UR46][R12.64], R2 ;  /* 0x000000020c000986 */ /* 0x0001e4000c10112e */
[----:B0-----:R-:W-:-:S02]  /*11be10*/  PRMT R2, R9, 0x7773, RZ ;  /* 0x0000777309027816 */ /* 0x001fc400000000ff */
[----:B------:R-:W5:Y:S04]  /*11be20*/  LDL.LU.64 R12, [R1+0x1e98] ;  /* 0x001e9800010c7983 */ /* 0x000f680000300a00 */
[----:B------:R0:W-:Y:S01]  /*11be30*/  @P6 STG.E.U8 desc[UR46][R40.64], R2 ;  /* 0x0000000228006986 */ /* 0x0001e2000c10112e */
[----:B------:R-:W-:-:S03]  /*11be40*/  LOP3.LUT P6, RZ, R51, 0x1000, RZ, 0xc0, !PT ;  /* 0x0000100033ff7812 */ /* 0x000fc600078cc0ff */
[----:B------:R-:W5:Y:S04]  /*11be50*/  LDL.LU.64 R8, [R1+0x1e90] ;  /* 0x001e900001087983 */ /* 0x000f680000300a00 */
[----:B------:R-:W5:Y:S01]  /*11be60*/  LDL.LU R10, [R1+0x1b8] ;  /* 0x0001b800010a7983 */ /* 0x000f620000300800 */
[----:B0-----:R-:W-:-:S03]  /*11be70*/  PRMT R2, R58, 0x7770, RZ ;  /* 0x000077703a027816 */ /* 0x001fc600000000ff */
[----:B------:R-:W5:Y:S04]  /*11be80*/  LDL.LU.64 R40, [R1+0x1e88] ;  /* 0x001e880001287983 */ /* 0x000f680000300a00 */
[----:B------:R0:W-:Y:S04]  /*11be90*/  @P6 STG.E.U8 desc[UR46][R60.64], R2 ;  /* 0x000000023c006986 */ /* 0x0001e8000c10112e */
[----:B0-----:R-:W5:Y:S01]  /*11bea0*/  LDL.LU.64 R60, [R1+0x1e80] ;  /* 0x001e8000013c7983 */ /* 0x001f620000300a00 */
[----:B------:R-:W-:Y:S02]  /*11beb0*/  LOP3.LUT P6, RZ, R51, 0x800, RZ, 0xc0, !PT ;  /* 0x0000080033ff7812 */ /* 0x000fe400078cc0ff */
[----:B------:R-:W-:-:S02]  /*11bec0*/  PRMT R2, R58, 0x7771, RZ ;  /* 0x000077713a027816 */ /* 0x000fc400000000ff */
[C---:B------:R-:W-:Y:S02]  /*11bed0*/  LOP3.LUT P5, RZ, R48.reuse, 0x800, RZ, 0xc0, !PT ;  /* 0x0000080030ff7812 */ /* 0x040fe400078ac0ff */
[C---:B------:R-:W-:Y:S02]  /*11bee0*/  LOP3.LUT P4, RZ, R48.reuse, 0x1000, RZ, 0xc0, !PT ;  /* 0x0000100030ff7812 */ /* 0x040fe4000788c0ff */
[C---:B------:R-:W-:Y:S02]  /*11bef0*/  LOP3.LUT P3, RZ, R48.reuse, 0x2000, RZ, 0xc0, !PT ;  /* 0x0000200030ff7812 */ /* 0x040fe4000786c0ff */
[C---:B------:R-:W-:Y:S02]  /*11bf00*/  LOP3.LUT P2, RZ, R48.reuse, 0x4000, RZ, 0xc0, !PT ;  /* 0x0000400030ff7812 */ /* 0x040fe4000784c0ff */
[----:B------:R-:W-:Y:S01]  /*11bf10*/  LOP3.LUT P1, RZ, R48, 0x8000, RZ, 0xc0, !PT ;  /* 0x0000800030ff7812 */ /* 0x000fe2000782c0ff */
[----:B--2---:R0:W-:Y:S01]  /*11bf20*/  @P6 STG.E.U8 desc[UR46][R44.64], R2 ;  /* 0x000000022c006986 */ /* 0x0041e2000c10112e */
[----:B------:R-:W-:-:S02]  /*11bf30*/  LOP3.LUT P6, RZ, R51, 0x400, RZ, 0xc0, !PT ;  /* 0x0000040033ff7812 */ /* 0x000fc400078cc0ff */
[----:B0-----:R-:W-:Y:S01]  /*11bf40*/  PRMT R2, R58, 0x7772, RZ ;  /* 0x000077723a027816 */ /* 0x001fe200000000ff */
[----:B------:R-:W2:Y:S10]  /*11bf50*/  LDL.LU.64 R44, [R1+0x1e78] ;  /* 0x001e7800012c7983 */ /* 0x000eb40000300a00 */
[----:B---3--:R0:W-:Y:S01]  /*11bf60*/  @P6 STG.E.U8 desc[UR46][R56.64], R2 ;  /* 0x0000000238006986 */ /* 0x0081e2000c10112e */
[----:B------:R-:W-:-:S02]  /*11bf70*/  LOP3.LUT P6, RZ, R51, 0x200, RZ, 0xc0, !PT ;  /* 0x0000020033ff7812 */ /* 0x000fc400078cc0ff */
[----:B0-----:R-:W-:-:S11]  /*11bf80*/  PRMT R2, R58, 0x7773, RZ ;  /* 0x000077733a027816 */ /* 0x001fd600000000ff */
        /* <DEDUP_REMOVED lines=14> */
[----:B-----5:R0:W-:Y:S02]  /*11c070*/  @P5 STG.E.U8 desc[UR46][R14.64], R2 ;  /* 0x000000020e005986 */ /* 0x0201e4000c10112e */
[----:B0-----:R-:W-:-:S05]  /*11c080*/  PRMT R2, R47, 0x7771, RZ ;  /* 0x000077712f027816 */ /* 0x001fca00000000ff */
[----:B------:R0:W-:Y:S02]  /*11c090*/  @P4 STG.E.U8 desc[UR46][R12.64], R2 ;  /* 0x000000020c004986 */ /* 0x0001e4000c10112e */
[----:B0-----:R-:W-:-:S05]  /*11c0a0*/  PRMT R2, R47, 0x7772, RZ ;  /* 0x000077722f027816 */ /* 0x001fca00000000ff */
[----:B------:R0:W-:Y:S02]  /*11c0b0*/  @P3 STG.E.U8 desc[UR46][R8.64], R2 ;  /* 0x0000000208003986 */ /* 0x0001e4000c10112e */
[----:B0-----:R-:W-:Y:S02]  /*11c0c0*/  PRMT R2, R47, 0x7773, RZ ;  /* 0x000077732f027816 */ /* 0x001fe400000000ff */
[----:B------:R-:W3:Y:S04]  /*11c0d0*/  LDL.LU R47, [R1+0x4670] ;  /* 0x00467000012f7983 */ /* 0x000ee80000300800 */
[----:B------:R0:W-:Y:S02]  /*11c0e0*/  @P2 STG.E.U8 desc[UR46][R40.64], R2 ;  /* 0x0000000228002986 */ /* 0x0001e4000c10112e */
[----:B0-----:R-:W-:-:S05]  /*11c0f0*/  PRMT R2, R10, 0x7770, RZ ;  /* 0x000077700a027816 */ /* 0x001fca00000000ff */
[----:B------:R0:W-:Y:S04]  /*11c100*/  @P1 STG.E.U8 desc[UR46][R60.64], R2 ;  /* 0x000000023c001986 */ /* 0x0001e8000c10112e */
[----:B0-----:R-:W4:Y:S01]  /*11c110*/  LDL.LU.64 R60, [R1+0x1e70] ;  /* 0x001e7000013c7983 */ /* 0x001f220000300a00 */
[----:B------:R-:W-:Y:S02]  /*11c120*/  LOP3.LUT P0, RZ, R48, 0x10000, RZ, 0xc0, !PT ;  /* 0x0001000030ff7812 */ /* 0x000fe4000780c0ff */
[----:B------:R-:W-:Y:S02]  /*11c130*/  PRMT R2, R10, 0x7771, RZ ;  /* 0x000077710a027816 */ /* 0x000fe400000000ff */
[----:B------:R-:W-:-:S09]  /*11c140*/  LOP3.LUT P3, RZ, R48, 0x20000, RZ, 0xc0, !PT ;  /* 0x0002000030ff7812 */ /* 0x000fd2000786c0ff */
[----:B--2---:R0:W-:Y:S04]  /*11c150*/  @P0 STG.E.U8 desc[UR46][R44.64], R2 ;  /* 0x000000022c000986 */ /* 0x0041e8000c10112e */
[----:B0-----:R-:W2:Y:S04]  /*11c160*/  LDL.LU.64 R44, [R1+0x1e68] ;  /* 0x001e6800012c7983 */ /* 0x001ea80000300a00 */
[----:B------:R-:W5:Y:S04]  /*11c170*/  LDL.LU.64 R8, [R1+0x1e60] ;  /* 0x001e600001087983 */ /* 0x000f680000300a00 */
[----:B------:R-:W3:Y:S04]  /*11c180*/  LDL.LU.64 R16, [R1+0x1e58] ;  /* 0x001e580001107983 */ /* 0x000ee80000300a00 */
[----:B------:R-:W3:Y:S04]  /*11c190*/  LDL.LU.64 R12, [R1+0x1e50] ;  /* 0x001e5000010c7983 */ /* 0x000ee80000300a00 */
[----:B------:R-:W5:Y:S01]  /*11c1a0*/  LDL.LU R11, [R1+0x1bc] ;  /* 0x0001bc00010b7983 */ /* 0x000f620000300800 */
[----:B------:R-:W-:-:S03]  /*11c1b0*/  PRMT R2, R10, 0x7772, RZ ;  /* 0x000077720a027816 */ /* 0x000fc600000000ff */
[----:B------:R-:W3:Y:S01]  /*11c1c0*/  LDL.LU.64 R40, [R1+0x1e48] ;  /* 0x001e480001287983 */ /* 0x000ee20000300a00 */
[----:B------:R-:W-:-:S03]  /*11c1d0*/  LOP3.LUT P6, RZ, R48, 0x20000000, RZ, 0xc0, !PT ;  /* 0x2000000030ff7812 */ /* 0x000fc600078cc0ff */
[----:B----4-:R0:W-:Y:S04]  /*11c1e0*/  @P3 STG.E.U8 desc[UR46][R60.64], R2 ;  /* 0x000000023c003986 */ /* 0x0101e8000c10112e */
[----:B0-----:R-:W4:Y:S04]  /*11c1f0*/  LDL.LU.64 R60, [R1+0x1e40] ;  /* 0x001e4000013c7983 */ /* 0x001f280000300a00 */
[----:B------:R-:W4:Y:S01]  /*11c200*/  LDL.LU R14, [R1+0x1a0] ;  /* 0x0001a000010e7983 */ /* 0x000f220000300800 */
[----:B------:R-:W-:-:S04]  /*11c210*/  LOP3.LUT R49, R49, 0xdfffffff, RZ, 0xc0, !PT ;  /* 0xdfffffff31317812 */ /* 0x000fc800078ec0ff */
[----:B------:R-:W-:Y:S02]  /*11c220*/  @P6 LOP3.LUT R49, R49, 0x20000000, RZ, 0xfc, !PT ;  /* 0x2000000031316812 */ /* 0x000fe400078efcff */
[C---:B------:R-:W-:Y:S02]  /*11c230*/  LOP3.LUT P6, RZ, R48.reuse, 0x10000000, RZ, 0xc0, !PT ;  /* 0x1000000030ff7812 */ /* 0x040fe400078cc0ff */
[----:B------:R-:W-:Y:S02]  /*11c240*/  LOP3.LUT R49, R49, 0xbfffffff, RZ, 0xc0, !PT ;  /* 0xbfffffff31317812 */ /* 0x000fe400078ec0ff */
[----:B------:R-:W-:-:S09]  /*11c250*/  LOP3.LUT P2, RZ, R48, 0x40000, RZ, 0xc0, !PT ;  /* 0x0004000030ff7812 */ /* 0x000fd2000784c0ff */
[----:B------:R-:W-:Y:S02]  /*11c260*/  @P6 LOP3.LUT R49, R49, 0x40000000, RZ, 0xfc, !PT ;  /* 0x4000000031316812 */ /* 0x000fe400078efcff */
[----:B------:R-:W-:Y:S02]  /*11c270*/  LOP3.LUT P6, RZ, R48, 0x8000000, RZ, 0xc0, !PT ;  /* 0x0800000030ff7812 */ /* 0x000fe400078cc0ff */
[----:B------:R-:W-:Y:S02]  /*11c280*/  LOP3.LUT R49, R49, 0x7fffffff, RZ, 0xc0, !PT ;  /* 0x7fffffff31317812 */ /* 0x000fe400078ec0ff */
[----:B------:R-:W-:-:S09]  /*11c290*/  PRMT R2, R10, 0x7773, RZ ;  /* 0x000077730a027816 */ /* 0x000fd200000000ff */
[----:B------:R-:W-:Y:S02]  /*11c2a0*/  @P6 LOP3.LUT R49, R49, 0x80000000, RZ, 0xfc, !PT ;  /* 0x8000000031316812 */ /* 0x000fe400078efcff */
[----:B------:R-:W-:Y:S02]  /*11c2b0*/  LOP3.LUT P6, RZ, R48, 0x4000000, RZ, 0xc0, !PT ;  /* 0x0400000030ff7812 */ /* 0x000fe400078cc0ff */
[----:B------:R-:W-:-:S11]  /*11c2c0*/  LOP3.LUT R51, R51, 0xfffffffe, RZ, 0xc0, !PT ;  /* 0xfffffffe33337812 */ /* 0x000fd600078ec0ff */
[----:B------:R-:W-:Y:S02]  /*11c2d0*/  @P6 LOP3.LUT R51, R51, 0x1, RZ, 0xfc, !PT ;  /* 0x0000000133336812 */ /* 0x000fe400078efcff */
[C---:B------:R-:W-:Y:S02]  /*11c2e0*/  LOP3.LUT P6, RZ, R48.reuse, 0x2000000, RZ, 0xc0, !PT ;  /* 0x0200000030ff7812 */ /* 0x040fe400078cc0ff */
[----:B------:R-:W-:Y:S02]  /*11c2f0*/  LOP3.LUT R51, R51, 0xfffffffd, RZ, 0xc0, !PT ;  /* 0xfffffffd33337812 */ /* 0x000fe400078ec0ff */
[----:B------:R-:W-:-:S09]  /*11c300*/  LOP3.LUT P1, RZ, R48, 0x80000, RZ, 0xc0, !PT ;  /* 0x0008000030ff7812 */ /* 0x000fd2000782c0ff */
[----:B------:R-:W-:Y:S02]  /*11c310*/  @P6 LOP3.LUT R51, R51, 0x2, RZ, 0xfc, !PT ;  /* 0x0000000233336812 */ /* 0x000fe400078efcff */
[----:B------:R-:W-:Y:S02]  /*11c320*/  LOP3.LUT P6, RZ, R48, 0x1000000, RZ, 0xc0, !PT ;  /* 0x0100000030ff7812 */ /* 0x000fe400078cc0ff */
[----:B------:R-:W-:Y:S01]  /*11c330*/  LOP3.LUT R51, R51, 0xfffffffb, RZ, 0xc0, !PT ;  /* 0xfffffffb33337812 */ /* 0x000fe200078ec0ff */
[----:B--2---:R0:W-:Y:S04]  /*11c340*/  @P2 STG.E.U8 desc[UR46][R44.64], R2 ;  /* 0x000000022c002986 */ /* 0x0041e8000c10112e */
[----:B0-----:R-:W2:Y:S04]  /*11c350*/  LDL.LU.64 R44, [R1+0x1e38] ;  /* 0x001e3800012c7983 */ /* 0x001ea80000300a00 */
[----:B------:R-:W2:Y:S01]  /*11c360*/  LDL.LU.64 R52, [R1+0x1e30] ;  /* 0x001e300001347983 */ /* 0x000ea20000300a00 */
[----:B-----5:R-:W-:-:S03]  /*11c370*/  PRMT R2, R11, 0x7770, RZ ;  /* 0x000077700b027816 */ /* 0x020fc600000000ff */
[----:B------:R-:W5:Y:S01]  /*11c380*/  LDL.LU.64 R56, [R1+0x1e28] ;  /* 0x001e280001387983 */ /* 0x000f620000300a00 */
[----:B------:R-:W-:Y:S02]  /*11c390*/  @P6 LOP3.LUT R51, R51, 0x4, RZ, 0xfc, !PT ;  /* 0x0000000433336812 */ /* 0x000fe400078efcff */
[----:B------:R-:W-:Y:S01]  /*11c3a0*/  LOP3.LUT P6, RZ, R48, 0x800000, RZ, 0xc0, !PT ;  /* 0x0080000030ff7812 */ /* 0x000fe200078cc0ff */
[----:B------:R0:W-:Y:S01]  /*11c3b0*/  @P1 STG.E.U8 desc[UR46][R8.64], R2 ;  /* 0x0000000208001986 */ /* 0x0001e2000c10112e */
[----:B------:R-:W-:-:S03]  /*11c3c0*/  LOP3.LUT R51, R51, 0xfffffff7, RZ, 0xc0, !PT ;  /* 0xfffffff733337812 */ /* 0x000fc600078ec0ff */
[----:B0-----:R-:W5:Y:S04]  /*11c3d0*/  LDL.LU R8, [R1+0x1a4] ;  /* 0x0001a40001087983 */ /* 0x001f680000300800 */
        /* <DEDUP_REMOVED lines=12> */
[----:B---3--:R0:W-:Y:S02]  /*11c4a0*/  @P0 STG.E.U8 desc[UR46][R16.64], R2 ;  /* 0x0000000210000986 */ /* 0x0081e4000c10112e */
[----:B0-----:R-:W-:Y:S02]  /*11c4b0*/  PRMT R2, R11, 0x7772, RZ ;  /* 0x000077720b027816 */ /* 0x001fe400000000ff */
[----:B------:R-:W3:Y:S06]  /*11c4c0*/  LDL.LU.64 R16, [R1+0x1e00] ;  /* 0x001e000001107983 */ /* 0x000eec0000300a00 */
[----:B------:R0:W-:Y:S01]  /*11c4d0*/  @P6 STG.E.U8 desc[UR46][R12.64], R2 ;  /* 0x000000020c006986 */ /* 0x0001e2000c10112e */
[----:B------:R-:W-:-:S02]  /*11c4e0*/  LOP3.LUT P6, RZ, R51, 0x10, RZ, 0xc0, !PT ;  /* 0x0000001033ff7812 */ /* 0x000fc400078cc0ff */
[----:B0-----:R-:W-:Y:S01]  /*11c4f0*/  PRMT R2, R11, 0x7773, RZ ;  /* 0x000077730b027816 */ /* 0x001fe200000000ff */
[----:B------:R-:W3:Y:S10]  /*11c500*/  LDL.LU.64 R12, [R1+0x1df8] ;  /* 0x001df800010c7983 */ /* 0x000ef40000300a00 */
[----:B------:R0:W-:Y:S01]  /*11c510*/  @P6 STG.E.U8 desc[UR46][R40.64], R2 ;  /* 0x0000000228006986 */ /* 0x0001e2000c10112e */
[----:B------:R-:W-:-:S03]  /*11c520*/  LOP3.LUT P6, RZ, R51, 0x8, RZ, 0xc0, !PT ;  /* 0x0000000833ff7812 */ /* 0x000fc600078cc0ff */
[----:B------:R-:W3:Y:S04]  /*11c530*/  LDL.LU.64 R10, [R1+0x1df0] ;  /* 0x001df000010a7983 */ /* 0x000ee80000300a00 */
[----:B0-----:R-:W3:Y:S04]  /*11c540*/  LDL.LU.64 R40, [R1+0x1de8] ;  /* 0x001de80001287983 */ /* 0x001ee80000300a00 */
[----:B------:R-:W3:Y:S01]  /*11c550*/  LDL.LU R15, [R1+0x1ac] ;  /* 0x0001ac00010f7983 */ /* 0x000ee20000300800 */
[----:B----4-:R-:W-:-:S05]  /*11c560*/  PRMT R2, R14, 0x7770, RZ ;  /* 0x000077700e027816 */ /* 0x010fca00000000ff */
[----:B------:R0:W-:Y:S04]  /*11c570*/  @P6 STG.E.U8 desc[UR46][R60.64], R2 ;  /* 0x000000023c006986 */ /* 0x0001e8000c10112e */
[----:B0-----:R-:W4:Y:S01]  /*11c580*/  LDL.LU.64 R60, [R1+0x1de0] ;  /* 0x001de000013c7983 */ /* 0x001f220000300a00 */
[----:B------:R-:W-:Y:S02]  /*11c590*/  LOP3.LUT P6, RZ, R51, 0x4, RZ, 0xc0, !PT ;  /* 0x0000000433ff7812 */ /* 0x000fe400078cc0ff */
[----:B------:R-:W-:Y:S02]  /*11c5a0*/  PRMT R2, R14, 0x7771, RZ ;  /* 0x000077710e027816 */ /* 0x000fe400000000ff */
[C---:B------:R-:W-:Y:S02]  /*11c5b0*/  LOP3.LUT P5, RZ, R48.reuse, 0x40000000, RZ, 0xc0, !PT ;  /* 0x4000000030ff7812 */ /* 0x040fe400078ac0ff */
[----:B------:R-:W-:-:S02]  /*11c5c0*/  LOP3.LUT P4, RZ, R48, 0x80000000, RZ, 0xc0, !PT ;  /* 0x8000000030ff7812 */ /* 0x000fc4000788c0ff */
[C---:B------:R-:W-:Y:S02]  /*11c5d0*/  LOP3.LUT P3, RZ, R47.reuse, 0x1, RZ, 0xc0, !PT ;  /* 0x000000012fff7812 */ /* 0x040fe4000786c0ff */
[C---:B------:R-:W-:Y:S02]  /*11c5e0*/  LOP3.LUT P2, RZ, R47.reuse, 0x2, RZ, 0xc0, !PT ;  /* 0x000000022fff7812 */ /* 0x040fe4000784c0ff */
[----:B------:R-:W-:Y:S01]  /*11c5f0*/  LOP3.LUT P1, RZ, R47, 0x4, RZ, 0xc0, !PT ;  /* 0x000000042fff7812 */ /* 0x000fe2000782c0ff */
[----:B--2---:R0:W-:Y:S01]  /*11c600*/  @P6 STG.E.U8 desc[UR46][R44.64], R2 ;  /* 0x000000022c006986 */ /* 0x0041e2000c10112e */
[C---:B------:R-:W-:Y:S02]  /*11c610*/  LOP3.LUT P6, RZ, R51.reuse, 0x2, RZ, 0xc0, !PT ;  /* 0x0000000233ff7812 */ /* 0x040fe400078cc0ff */
[----:B0-----:R-:W-:Y:S01]  /*11c620*/  PRMT R2, R14, 0x7772, RZ ;  /* 0x000077720e027816 */ /* 0x001fe200000000ff */
[----:B------:R-:W2:Y:S10]  /*11c630*/  LDL.LU.64 R44, [R1+0x4668] ;  /* 0x00466800012c7983 */ /* 0x000eb40000300a00 */
[----:B------:R0:W-:Y:S01]  /*11c640*/  @P6 STG.E.U8 desc[UR46][R52.64], R2 ;  /* 0x0000000234006986 */ /* 0x0001e2000c10112e */
[----:B------:R-:W-:-:S02]  /*11c650*/  LOP3.LUT P6, RZ, R51, 0x1, RZ, 0xc0, !PT ;  /* 0x0000000133ff7812 */ /* 0x000fc400078cc0ff */
[----:B0-----:R-:W-:-:S11]  /*11c660*/  PRMT R2, R14, 0x7773, RZ ;  /* 0x000077730e027816 */ /* 0x001fd600000000ff */
        /* <DEDUP_REMOVED lines=23> */
[----:B0-----:R-:W3:Y:S04]  /*11c7e0*/  LDL.LU.64 R60, [R1+0x1dd8] ;  /* 0x001dd800013c7983 */ /* 0x001ee80000300a00 */
[----:B------:R-:W4:Y:S04]  /*11c7f0*/  LDL.LU.64 R16, [R1+0x1dd0] ;  /* 0x001dd00001107983 */ /* 0x000f280000300a00 */
[----:B------:R-:W5:Y:S04]  /*11c800*/  LDL.LU.64 R12, [R1+0x1dc8] ;  /* 0x001dc800010c7983 */ /* 0x000f680000300a00 */
        /* <DEDUP_REMOVED lines=19> */
[----:B---3--:R0:W-:Y:S04]  /*11c940*/  @P3 STG.E.U8 desc[UR46][R60.64], R2 ;  /* 0x000000023c003986 */ /* 0x0081e8000c10112e */
[----:B0-----:R-:W3:Y:S04]  /*11c950*/  LDL.LU.64 R60, [R1+0x1da8] ;  /* 0x001da800013c7983 */ /* 0x001ee80000300a00 */
[----:B------:R-:W3:Y:S04]  /*11c960*/  LDL.LU.64 R52, [R1+0x1da0] ;  /* 0x001da00001347983 */ /* 0x000ee80000300a00 */
[----:B------:R-:W3:Y:S01]  /*11c970*/  LDL.LU R23, [R1+0x194] ;  /* 0x0001940001177983 */ /* 0x000ee20000300800 */
[----:B------:R-:W-:-:S03]  /*11c980*/  LOP3.LUT R49, R49, 0xfdffffff, RZ, 0xc0, !PT ;  /* 0xfdffffff31317812 */ /* 0x000fc600078ec0ff */
[----:B------:R-:W3:Y:S01]  /*11c990*/  LDL.LU.64 R56, [R1+0x1d98] ;  /* 0x001d980001387983 */ /* 0x000ee20000300a00 */
[----:B------:R-:W-:Y:S02]  /*11c9a0*/  @P6 LOP3.LUT R49, R49, 0x2000000, RZ, 0xfc, !PT ;  /* 0x0200000031316812 */ /* 0x000fe400078efcff */
[----:B------:R-:W-:Y:S01]  /*11c9b0*/  LOP3.LUT P6, RZ, R47, 0x800, RZ, 0xc0, !PT ;  /* 0x000008002fff7812 */ /* 0x000fe200078cc0ff */
[----:B------:R-:W3:Y:S01]  /*11c9c0*/  LDL.LU.64 R26, [R1+0x1d90] ;  /* 0x001d9000011a7983 */ /* 0x000ee20000300a00 */
[----:B------:R-:W-:-:S03]  /*11c9d0*/  LOP3.LUT R49, R49, 0xfbffffff, RZ, 0xc0, !PT ;  /* 0xfbffffff31317812 */ /* 0x000fc600078ec0ff */
[----:B------:R-:W3:Y:S01]  /*11c9e0*/  LDL.LU.64 R20, [R1+0x1d88] ;  /* 0x001d880001147983 */ /* 0x000ee20000300a00 */
[C---:B------:R-:W-:Y:S02]  /*11c9f0*/  LOP3.LUT P2, RZ, R47.reuse, 0x20, RZ, 0xc0, !PT ;  /* 0x000000202fff7812 */ /* 0x040fe4000784c0ff */
[----:B------:R-:W-:Y:S01]  /*11ca00*/  LOP3.LUT P1, RZ, R47, 0x40, RZ, 0xc0, !PT ;  /* 0x000000402fff7812 */ /* 0x000fe2000782c0ff */
[----:B------:R-:W3:Y:S04]  /*11ca10*/  LDL.LU.64 R18, [R1+0x1d80] ;  /* 0x001d800001127983 */ /* 0x000ee80000300a00 */
[----:B------:R-:W-:Y:S02]  /*11ca20*/  @P6 LOP3.LUT R49, R49, 0x4000000, RZ, 0xfc, !PT ;  /* 0x0400000031316812 */ /* 0x000fe400078efcff */
[----:B------:R-:W-:-:S02]  /*11ca30*/  LOP3.LUT P6, RZ, R47, 0x400, RZ, 0xc0, !PT ;  /* 0x000004002fff7812 */ /* 0x000fc400078cc0ff */
[----:B------:R-:W-:Y:S02]  /*11ca40*/  LOP3.LUT R49, R49, 0xf7ffffff, RZ, 0xc0, !PT ;  /* 0xf7ffffff31317812 */ /* 0x000fe400078ec0ff */
[----:B------:R-:W-:-:S09]  /*11ca50*/  PRMT R2, R15, 0x7772, RZ ;  /* 0x000077720f027816 */ /* 0x000fd200000000ff */
[----:B------:R-:W-:Y:S02]  /*11ca60*/  @P6 LOP3.LUT R49, R49, 0x8000000, RZ, 0xfc, !PT ;  /* 0x0800000031316812 */ /* 0x000fe400078efcff */
[C---:B------:R-:W-:Y:S01]  /*11ca70*/  LOP3.LUT P6, RZ, R47.reuse, 0x200, RZ, 0xc0, !PT ;  /* 0x000002002fff7812 */ /* 0x040fe200078cc0ff */
[----:B----4-:R0:W-:Y:S01]  /*11ca80*/  @P2 STG.E.U8 desc[UR46][R16.64], R2 ;  /* 0x0000000210002986 */ /* 0x0101e2000c10112e */
[----:B------:R-:W-:Y:S02]  /*11ca90*/  LOP3.LUT P0, RZ, R47, 0x80, RZ, 0xc0, !PT ;  /* 0x000000802fff7812 */ /* 0x000fe4000780c0ff */
[----:B------:R-:W-:Y:S02]  /*11caa0*/  LOP3.LUT R49, R49, 0xefffffff, RZ, 0xc0, !PT ;  /* 0xefffffff31317812 */ /* 0x000fe400078ec0ff */
[----:B0-----:R-:W-:Y:S01]  /*11cab0*/  PRMT R2, R15, 0x7773, RZ ;  /* 0x000077730f027816 */ /* 0x001fe200000000ff */
[----:B------:R-:W4:Y:S06]  /*11cac0*/  LDL.LU.64 R16, [R1+0x1d78] ;  /* 0x001d780001107983 */ /* 0x000f2c0000300a00 */
[----:B------:R-:W-:-:S02]  /*11cad0*/  @P6 LOP3.LUT R49, R49, 0x10000000, RZ, 0xfc, !PT ;  /* 0x1000000031316812 */ /* 0x000fc400078efcff */
[----:B------:R-:W-:Y:S01]  /*11cae0*/  LOP3.LUT P6, RZ, R47, 0x100, RZ, 0xc0, !PT ;  /* 0x000001002fff7812 */ /* 0x000fe200078cc0ff */
[----:B-----5:R2:W-:Y:S04]  /*11caf0*/  @P1 STG.E.U8 desc[UR46][R12.64], R2 ;  /* 0x000000020c001986 */ /* 0x0205e8000c10112e */
[----:B------:R-:W5:Y:S01]  /*11cb00*/  LDL.LU.64 R14, [R1+0x1d70] ;  /* 0x001d7000010e7983 */ /* 0x000f620000300a00 */
[----:B--2---:R-:W-:-:S03]  /*11cb10*/  PRMT R2, R22, 0x7770, RZ ;  /* 0x0000777016027816 */ /* 0x004fc600000000ff */
[----:B------:R-:W2:Y:S04]  /*11cb20*/  LDL.LU.64 R12, [R1+0x1d68] ;  /* 0x001d6800010c7983 */ /* 0x000ea80000300a00 */
[----:B------:R0:W-:Y:S02]  /*11cb30*/  @P0 STG.E.U8 desc[UR46][R10.64], R2 ;  /* 0x000000020a000986 */ /* 0x0001e4000c10112e */
[----:B0-----:R-:W-:Y:S02]  /*11cb40*/  PRMT R2, R22, 0x7771, RZ ;  /* 0x0000777116027816 */ /* 0x001fe400000000ff */
[----:B------:R-:W2:Y:S04]  /*11cb50*/  LDL.LU.64 R10, [R1+0x1d60] ;  /* 0x001d6000010a7983 */ /* 0x000ea80000300a00 */
[----:B------:R0:W-:Y:S01]  /*11cb60*/  @P6 STG.E.U8 desc[UR46][R8.64], R2 ;  /* 0x0000000208006986 */ /* 0x0001e2000c10112e */
[----:B------:R-:W-:-:S02]  /*11cb70*/  LOP3.LUT P6, RZ, R49, 0x10000000, RZ, 0xc0, !PT ;  /* 0x1000000031ff7812 */ /* 0x000fc400078cc0ff */
[----:B0-----:R-:W-:Y:S01]  /*11cb80*/  PRMT R2, R22, 0x7772, RZ ;  /* 0x0000777216027816 */ /* 0x001fe200000000ff */
[----:B------:R-:W2:Y:S10]  /*11cb90*/  LDL.LU.64 R8, [R1+0x1d58] ;  /* 0x001d580001087983 */ /* 0x000eb40000300a00 */
[----:B------:R0:W-:Y:S01]  /*11cba0*/  @P6 STG.E.U8 desc[UR46][R40.64], R2 ;  /* 0x0000000228006986 */ /* 0x0001e2000c10112e */
[----:B------:R-:W-:-:S03]  /*11cbb0*/  LOP3.LUT P6, RZ, R49, 0x8000000, RZ, 0xc0, !PT ;  /* 0x0800000031ff7812 */ /* 0x000fc600078cc0ff */
[----:B0-----:R-:W2:Y:S01]  /*11cbc0*/  LDL.LU.64 R40, [R1+0x1d50] ;  /* 0x001d500001287983 */ /* 0x001ea20000300a00 */
[----:B------:R-:W-:-:S09]  /*11cbd0*/  PRMT R2, R22, 0x7773, RZ ;  /* 0x0000777316027816 */ /* 0x000fd200000000ff */
[----:B---3--:R0:W-:Y:S04]  /*11cbe0*/  @P6 STG.E.U8 desc[UR46][R60.64], R2 ;  /* 0x000000023c006986 */ /* 0x0081e8000c10112e */
[----:B0-----:R-:W3:Y:S01]  /*11cbf0*/  LDL.LU.64 R60, [R1+0x1d48] ;  /* 0x001d4800013c7983 */ /* 0x001ee20000300a00 */
        /* <DEDUP_REMOVED lines=22> */
[----:B-----5:R0:W-:Y:S01]  /*11cd60*/  @P5 STG.E.U8 desc[UR46][R14.64], R2 ;  /* 0x000000020e005986 */ /* 0x0201e2000c10112e */
[----:B------:R-:W-:Y:S02]  /*11cd70*/  LOP3.LUT P2, RZ, R47, 0x100000, RZ, 0xc0, !PT ;  /* 0x001000002fff7812 */ /* 0x000fe4000784c0ff */
[----:B0-----:R-:W-:Y:S02]  /*11cd80*/  PRMT R2, R45, 0x7773, RZ ;  /* 0x000077732d027816 */ /* 0x001fe400000000ff */
[C---:B------:R-:W-:Y:S01]  /*11cd90*/  LOP3.LUT P1, RZ, R47.reuse, 0x200000, RZ, 0xc0, !PT ;  /* 0x002000002fff7812 */ /* 0x040fe2000782c0ff */
[----:B------:R-:W4:Y:S04]  /*11cda0*/  LDL.LU R45, [R1+0x4664] ;  /* 0x00466400012d7983 */ /* 0x000f280000300800 */
[----:B--2---:R0:W-:Y:S01]  /*11cdb0*/  @P4 STG.E.U8 desc[UR46][R12.64], R2 ;  /* 0x000000020c004986 */ /* 0x0041e2000c10112e */
[----:B------:R-:W-:-:S02]  /*11cdc0*/  LOP3.LUT P0, RZ, R47, 0x400000, RZ, 0xc0, !PT ;  /* 0x004000002fff7812 */ /* 0x000fc4000780c0ff */
[----:B0-----:R-:W-:-:S05]  /*11cdd0*/  PRMT R2, R46, 0x7770, RZ ;  /* 0x000077702e027816 */ /* 0x001fca00000000ff */
[----:B------:R0:W-:Y:S02]  /*11cde0*/  @P3 STG.E.U8 desc[UR46][R10.64], R2 ;  /* 0x000000020a003986 */ /* 0x0001e4000c10112e */
[----:B0-----:R-:W-:-:S05]  /*11cdf0*/  PRMT R2, R46, 0x7771, RZ ;  /* 0x000077712e027816 */ /* 0x001fca00000000ff */
[----:B------:R0:W-:Y:S02]  /*11ce00*/  @P2 STG.E.U8 desc[UR46][R8.64], R2 ;  /* 0x0000000208002986 */ /* 0x0001e4000c10112e */
[----:B0-----:R-:W-:-:S05]  /*11ce10*/  PRMT R2, R46, 0x7772, RZ ;  /* 0x000077722e027816 */ /* 0x001fca00000000ff */
[----:B------:R0:W-:Y:S02]  /*11ce20*/  @P1 STG.E.U8 desc[UR46][R40.64], R2 ;  /* 0x0000000228001986 */ /* 0x0001e4000c10112e */
[----:B0-----:R-:W-:Y:S02]  /*11ce30*/  PRMT R2, R46, 0x7773, RZ ;  /* 0x000077732e027816 */ /* 0x001fe400000000ff */
[----:B------:R-:W2:Y:S04]  /*11ce40*/  LDL.LU R46, [R1+0x4660] ;  /* 0x00466000012e7983 */ /* 0x000ea80000300800 */
[----:B---3--:R0:W-:Y:S04]  /*11ce50*/  @P0 STG.E.U8 desc[UR46][R60.64], R2 ;  /* 0x000000023c000986 */ /* 0x0081e8000c10112e */
[----:B0-----:R-:W3:Y:S04]  /*11ce60*/  LDL.LU.64 R60, [R1+0x1d40] ;  /* 0x001d4000013c7983 */ /* 0x001ee80000300a00 */
[----:B------:R-:W5:Y:S04]  /*11ce70*/  LDL.LU.64 R16, [R1+0x1d38] ;  /* 0x001d380001107983 */ /* 0x000f680000300a00 */
[----:B------:R-:W2:Y:S04]  /*11ce80*/  LDL.LU.64 R14, [R1+0x1d30] ;  /* 0x001d3000010e7983 */ /* 0x000ea80000300a00 */
[----:B------:R-:W3:Y:S04]  /*11ce90*/  LDL.LU R13, [R1+0x180] ;  /* 0x00018000010d7983 */ /* 0x000ee80000300800 */
[----:B------:R-:W2:Y:S04]  /*11cea0*/  LDL.LU.64 R40, [R1+0x1d28] ;  /* 0x001d280001287983 */ /* 0x000ea80000300a00 */
[----:B------:R-:W2:Y:S04]  /*11ceb0*/  LDL.LU.64 R10, [R1+0x1d20] ;  /* 0x001d2000010a7983 */ /* 0x000ea80000300a00 */
[----:B------:R-:W2:Y:S04]  /*11cec0*/  LDL.LU.64 R8, [R1+0x1d18] ;  /* 0x001d180001087983 */ /* 0x000ea80000300a00 */
[----:B------:R-:W2:Y:S01]  /*11ced0*/  LDL.LU R22, [R1+0x184] ;  /* 0x0001840001167983 */ /* 0x000ea20000300800 */
[----:B------:R-:W-:-:S02]  /*11cee0*/  LOP3.LUT P3, RZ, R47, 0x800000, RZ, 0xc0, !PT ;  /* 0x008000002fff7812 */ /* 0x000fc4000786c0ff */
[----:B------:R-:W-:Y:S02]  /*11cef0*/  LOP3.LUT R49, R49, 0xffffdfff, RZ, 0xc0, !PT ;  /* 0xffffdfff31317812 */ /* 0x000fe400078ec0ff */
[----:B----4-:R-:W-:-:S13]  /*11cf00*/  LOP3.LUT P6, RZ, R45, 0x8, RZ, 0xc0, !PT ;  /* 0x000000082dff7812 */ /* 0x010fda00078cc0ff */
[----:B------:R-:W-:Y:S02]  /*11cf10*/  @P6 LOP3.LUT R49, R49, 0x2000, RZ, 0xfc, !PT ;  /* 0x0000200031316812 */ /* 0x000fe400078efcff */
[----:B------:R-:W-:Y:S02]  /*11cf20*/  LOP3.LUT P6, RZ, R47, 0x40000000, RZ, 0xc0, !PT ;  /* 0x400000002fff7812 */ /* 0x000fe400078cc0ff */
[----:B------:R-:W-:Y:S02]  /*11cf30*/  LOP3.LUT R49, R49, 0xffffbfff, RZ, 0xc0, !PT ;  /* 0xffffbfff31317812 */ /* 0x000fe400078ec0ff */
[----:B---3--:R-:W-:-:S05]  /*11cf40*/  PRMT R2, R13, 0x7770, RZ ;  /* 0x000077700d027816 */ /* 0x008fca00000000ff */
[----:B------:R0:W-:Y:S04]  /*11cf50*/  @P3 STG.E.U8 desc[UR46][R60.64], R2 ;  /* 0x000000023c003986 */ /* 0x0001e8000c10112e */
[----:B0-----:R-:W3:Y:S01]  /*11cf60*/  LDL.LU.64 R60, [R1+0x1d10] ;  /* 0x001d1000013c7983 */ /* 0x001ee20000300a00 */
[----:B------:R-:W-:Y:S02]  /*11cf70*/  @P6 LOP3.LUT R49, R49, 0x4000, RZ, 0xfc, !PT ;  /* 0x0000400031316812 */ /* 0x000fe400078efcff */
[----:B------:R-:W-:Y:S01]  /*11cf80*/  LOP3.LUT P6, RZ, R47, 0x20000000, RZ, 0xc0, !PT ;  /* 0x200000002fff7812 */ /* 0x000fe200078cc0ff */
[----:B------:R-:W4:Y:S01]  /*11cf90*/  LDL.LU.64 R50, [R1+0x1d08] ;  /* 0x001d080001327983 */ /* 0x000f220000300a00 */
[----:B------:R-:W-:-:S03]  /*11cfa0*/  LOP3.LUT R49, R49, 0xffff7fff, RZ, 0xc0, !PT ;  /* 0xffff7fff31317812 */ /* 0x000fc600078ec0ff */
[----:B------:R-:W4:Y:S04]  /*11cfb0*/  LDL.LU.64 R52, [R1+0x1d00] ;  /* 0x001d000001347983 */ /* 0x000f280000300a00 */
[----:B------:R-:W4:Y:S04]  /*11cfc0*/  LDL.LU R23, [R1+0x188] ;  /* 0x0001880001177983 */ /* 0x000f280000300800 */
[----:B------:R-:W-:Y:S01]  /*11cfd0*/  @P6 LOP3.LUT R49, R49, 0x8000, RZ, 0xfc, !PT ;  /* 0x0000800031316812 */ /* 0x000fe200078efcff */
[----:B------:R-:W4:Y:S01]  /*11cfe0*/  LDL.LU.64 R56, [R1+0x1cf8] ;  /* 0x001cf80001387983 */ /* 0x000f220000300a00 */
[----:B------:R-:W-:-:S02]  /*11cff0*/  LOP3.LUT P6, RZ, R45, 0x4, RZ, 0xc0, !PT ;  /* 0x000000042dff7812 */ /* 0x000fc400078cc0ff */
[----:B------:R-:W-:Y:S01]  /*11d000*/  LOP3.LUT R49, R49, 0xfffeffff, RZ, 0xc0, !PT ;  /* 0xfffeffff31317812 */ /* 0x000fe200078ec0ff */
[----:B------:R-:W4:Y:S01]  /*11d010*/  LDL.LU.64 R26, [R1+0x1cf0] ;  /* 0x001cf000011a7983 */ /* 0x000f220000300a00 */
[C---:B------:R-:W-:Y:S02]  /*11d020*/  LOP3.LUT P2, RZ, R47.reuse, 0x1000000, RZ, 0xc0, !PT ;  /* 0x010000002fff7812 */ /* 0x040fe4000784c0ff */
[----:B------:R-:W-:Y:S01]  /*11d030*/  LOP3.LUT P1, RZ, R47, 0x2000000, RZ, 0xc0, !PT ;  /* 0x020000002fff7812 */ /* 0x000fe2000782c0ff */
        /* <DEDUP_REMOVED lines=10> */
[----:B------:R-:W-:Y:S02]  /*11d0e0*/  PRMT R2, R13, 0x7771, RZ ;  /* 0x000077710d027816 */ /* 0x000fe400000000ff */
[----:B------:R-:W-:-:S03]  /*11d0f0*/  LOP3.LUT P0, RZ, R47, 0x4000000, RZ, 0xc0, !PT ;  /* 0x040000002fff7812 */ /* 0x000fc6000780c0ff */
[----:B-----5:R0:W-:Y:S04]  /*11d100*/  @P2 STG.E.U8 desc[UR46][R16.64], R2 ;  /* 0x0000000210002986 */ /* 0x0201e8000c10112e */
[----:B------:R-:W-:Y:S02]  /*11d110*/  @P6 LOP3.LUT R49, R49, 0x80000, RZ, 0xfc, !PT ;  /* 0x0008000031316812 */ /* 0x000fe400078efcff */
[----:B------:R-:W-:Y:S02]  /*11d120*/  LOP3.LUT P6, RZ, R45, 0x1, RZ, 0xc0, !PT ;  /* 0x000000012dff7812 */ /* 0x000fe400078cc0ff */
[----:B0-----:R-:W-:Y:S02]  /*11d130*/  PRMT R2, R13, 0x7772, RZ ;  /* 0x000077720d027816 */ /* 0x001fe400000000ff */
[----:B------:R-:W-:-:S03]  /*11d140*/  LOP3.LUT R49, R49, 0xffefffff, RZ, 0xc0, !PT ;  /* 0xffefffff31317812 */ /* 0x000fc600078ec0ff */
[----:B--2---:R0:W-:Y:S06]  /*11d150*/  @P1 STG.E.U8 desc[UR46][R14.64], R2 ;  /* 0x000000020e001986 */ /* 0x0041ec000c10112e */
[----:B------:R-:W-:Y:S02]  /*11d160*/  @P6 LOP3.LUT R49, R49, 0x100000, RZ, 0xfc, !PT ;  /* 0x0010000031316812 */ /* 0x000fe400078efcff */
[----:B------:R-:W-:Y:S02]  /*11d170*/  LOP3.LUT P6, RZ, R38, 0x80000000, RZ, 0xc0, !PT ;  /* 0x8000000026ff7812 */ /* 0x000fe400078cc0ff */
[----:B0-----:R-:W-:-:S05]  /*11d180*/  PRMT R2, R13, 0x7773, RZ ;  /* 0x000077730d027816 */ /* 0x001fca00000000ff */
[----:B------:R0:W-:Y:S04]  /*11d190*/  @P0 STG.E.U8 desc[UR46][R40.64], R2 ;  /* 0x0000000228000986 */ /* 0x0001e8000c10112e */
[----:B0-----:R-:W2:Y:S01]  /*11d1a0*/  LDL.LU R41, [R1+0x18c] ;  /* 0x00018c0001297983 */ /* 0x001ea20000300800 */
        /* <DEDUP_REMOVED lines=14> */
[----:B---3--:R0:W-:Y:S04]  /*11d290*/  @P6 STG.E.U8 desc[UR46][R60.64], R2 ;  /* 0x000000023c006986 */ /* 0x0081e8000c10112e */
[----:B0-----:R-:W3:Y:S01]  /*11d2a0*/  LDL.LU.64 R60, [R1+0x1cb0] ;  /* 0x001cb000013c7983 */ /* 0x001ee20000300a00 */
        /* <DEDUP_REMOVED lines=18> */
[----:B------:R-:W-:Y:S02]  /*11d3d0*/  LOP3.LUT P3, RZ, R46, 0x1, RZ, 0xc0, !PT ;  /* 0x000000012eff7812 */ /* 0x000fe4000786c0ff */
[----:B--2---:R-:W-:-:S05]  /*11d3e0*/  PRMT R2, R41, 0x7770, RZ ;  /* 0x0000777029027816 */ /* 0x004fca00000000ff */
        /* <DEDUP_REMOVED lines=15> */
[----:B---3--:R0:W-:Y:S04]  /*11d4e0*/  @P0 STG.E.U8 desc[UR46][R60.64], R2 ;  /* 0x000000023c000986 */ /* 0x0081e8000c10112e */
[----:B0-----:R-:W2:Y:S04]  /*11d4f0*/  LDL.LU.64 R60, [R1+0x1ca8] ;  /* 0x001ca800013c7983 */ /* 0x001ea80000300a00 */
[----:B------:R-:W3:Y:S04]  /*11d500*/  LDL.LU.64 R16, [R1+0x1ca0] ;  /* 0x001ca00001107983 */ /* 0x000ee80000300a00 */
[----:B------:R-:W4:Y:S04]  /*11d510*/  LDL.LU.64 R14, [R1+0x1c98] ;  /* 0x001c9800010e7983 */ /* 0x000f280000300a00 */
[----:B------:R-:W5:Y:S04]  /*11d520*/  LDL.LU.64 R12, [R1+0x1c90] ;  /* 0x001c9000010c7983 */ /* 0x000f680000300a00 */
[----:B------:R-:W3:Y:S04]  /*11d530*/  LDL.LU R41, [R1+0x174] ;  /* 0x0001740001297983 */ /* 0x000ee80000300800 */
[----:B------:R-:W5:Y:S04]  /*11d540*/  LDL.LU.64 R10, [R1+0x1c88] ;  /* 0x001c8800010a7983 */ /* 0x000f680000300a00 */
[----:B------:R-:W5:Y:S04]  /*11d550*/  LDL.LU.64 R8, [R1+0x1c80] ;  /* 0x001c800001087983 */ /* 0x000f680000300a00 */
[----:B------:R-:W5:Y:S01]  /*11d560*/  LDL.LU R20, [R1+0x178] ;  /* 0x0001780001147983 */ /* 0x000f620000300800 */
        /* <DEDUP_REMOVED lines=18> */
[----:B------:R-:W2:Y:S04]  /*11d690*/  LDL.LU.64 R26, [R1+0x1c70] ;  /* 0x001c7000011a7983 */ /* 0x000ea80000300a00 */
[----:B------:R-:W2:Y:S04]  /*11d6a0*/  LDL.LU.64 R50, [R1+0x1c68] ;  /* 0x001c680001327983 */ /* 0x000ea80000300a00 */
[----:B------:R-:W2:Y:S01]  /*11d6b0*/  LDL.LU R21, [R1+0x17c] ;  /* 0x00017c0001157983 */ /* 0x000ea20000300800 */
[----:B------:R-:W-:-:S03]  /*11d6c0*/  @P6 LOP3.LUT R49, R49, 0x200, RZ, 0xfc, !PT ;  /* 0x0000020031316812 */ /* 0x000fc600078efcff */
[----:B------:R-:W2:Y:S01]  /*11d6d0*/  LDL.LU.64 R52, [R1+0x1c60] ;  /* 0x001c600001347983 */ /* 0x000ea20000300a00 */
[----:B------:R-:W-:Y:S02]  /*11d6e0*/  LOP3.LUT P6, RZ, R46, 0x20, RZ, 0xc0, !PT ;  /* 0x000000202eff7812 */ /* 0x000fe400078cc0ff */
[----:B------:R-:W-:Y:S01]  /*11d6f0*/  LOP3.LUT R49, R49, 0xfffffbff, RZ, 0xc0, !PT ;  /* 0xfffffbff31317812 */ /* 0x000fe200078ec0ff */
[----:B------:R-:W2:Y:S01]  /*11d700*/  LDL.LU.64 R56, [R1+0x1c58] ;  /* 0x001c580001387983 */ /* 0x000ea20000300a00 */
[----:B------:R-:W-:-:S03]  /*11d710*/  LOP3.LUT P2, RZ, R45, 0x80, RZ, 0xc0, !PT ;  /* 0x000000802dff7812 */ /* 0x000fc6000784c0ff */
[----:B------:R-:W2:Y:S01]  /*11d720*/  LDL.LU.64 R22, [R1+0x1c50] ;  /* 0x001c500001167983 */ /* 0x000ea20000300a00 */
[----:B------:R-:W-:Y:S02]  /*11d730*/  LOP3.LUT P1, RZ, R45, 0x100, RZ, 0xc0, !PT ;  /* 0x000001002dff7812 */ /* 0x000fe4000782c0ff */
[----:B---3--:R-:W-:Y:S01]  /*11d740*/  PRMT R2, R41, 0x7770, RZ ;  /* 0x0000777029027816 */ /* 0x008fe200000000ff */
[----:B------:R-:W3:Y:S02]  /*11d750*/  LDL.LU R40, [R1+0x160] ;  /* 0x0001600001287983 */ /* 0x000ee40000300800 */
[----:B------:R-:W-:Y:S02]  /*11d760*/  @P6 LOP3.LUT R49, R49, 0x400, RZ, 0xfc, !PT ;  /* 0x0000040031316812 */ /* 0x000fe400078efcff */
[----:B------:R-:W-:Y:S01]  /*11d770*/  LOP3.LUT P6, RZ, R45, 0x400, RZ, 0xc0, !PT ;  /* 0x000004002dff7812 */ /* 0x000fe200078cc0ff */
[----:B------:R-:W3:Y:S01]  /*11d780*/  LDL.LU.64 R18, [R1+0x1c48] ;  /* 0x001c480001127983 */ /* 0x000ee20000300a00 */
[----:B------:R-:W-:-:S02]  /*11d790*/  LOP3.LUT R49, R49, 0xfffff7ff, RZ, 0xc0, !PT ;  /* 0xfffff7ff31317812 */ /* 0x000fc400078ec0ff */
[----:B------:R-:W-:-:S09]  /*11d7a0*/  LOP3.LUT P0, RZ, R46, 0x8, RZ, 0xc0, !PT ;  /* 0x000000082eff7812 */ /* 0x000fd2000780c0ff */
[----:B------:R-:W-:Y:S02]  /*11d7b0*/  @P6 LOP3.LUT R49, R49, 0x800, RZ, 0xfc, !PT ;  /* 0x0000080031316812 */ /* 0x000fe400078efcff */
[----:B------:R-:W-:Y:S01]  /*11d7c0*/  LOP3.LUT P6, RZ, R45, 0x200, RZ, 0xc0, !PT ;  /* 0x000002002dff7812 */ /* 0x000fe200078cc0ff */
[----:B------:R0:W-:Y:S01]  /*11d7d0*/  @P2 STG.E.U8 desc[UR46][R16.64], R2 ;  /* 0x0000000210002986 */ /* 0x0001e2000c10112e */
[----:B------:R-:W-:Y:S02]  /*11d7e0*/  LOP3.LUT R49, R49, 0xffffefff, RZ, 0xc0, !PT ;  /* 0xffffefff31317812 */ /* 0x000fe400078ec0ff */
[----:B0-----:R-:W-:Y:S01]  /*11d7f0*/  PRMT R2, R41, 0x7771, RZ ;  /* 0x0000777129027816 */ /* 0x001fe200000000ff */
[----:B------:R-:W3:Y:S08]  /*11d800*/  LDL.LU.64 R16, [R1+0x1c40] ;  /* 0x001c400001107983 */ /* 0x000ef00000300a00 */
[----:B------:R-:W-:-:S02]  /*11d810*/  @P6 LOP3.LUT R49, R49, 0x1000, RZ, 0xfc, !PT ;  /* 0x0000100031316812 */ /* 0x000fc400078efcff */
[----:B------:R-:W-:Y:S01]  /*11d820*/  LOP3.LUT P6, RZ, R46, 0x10, RZ, 0xc0, !PT ;  /* 0x000000102eff7812 */ /* 0x000fe200078cc0ff */
[----:B----4-:R0:W-:Y:S02]  /*11d830*/  @P1 STG.E.U8 desc[UR46][R14.64], R2 ;  /* 0x000000020e001986 */ /* 0x0101e4000c10112e */
[C---:B0-----:R-:W-:Y:S02]  /*11d840*/  PRMT R2, R41.reuse, 0x7772, RZ ;  /* 0x0000777229027816 */ /* 0x041fe400000000ff */
[----:B------:R-:W4:Y:S04]  /*11d850*/  LDL.LU.64 R14, [R1+0x1c38] ;  /* 0x001c3800010e7983 */ /* 0x000f280000300a00 */
[----:B-----5:R0:W-:Y:S02]  /*11d860*/  @P0 STG.E.U8 desc[UR46][R12.64], R2 ;  /* 0x000000020c000986 */ /* 0x0201e4000c10112e */
[----:B0-----:R-:W-:-:S02]  /*11d870*/  PRMT R2, R41, 0x7773, RZ ;  /* 0x0000777329027816 */ /* 0x001fc400000000ff */
[----:B------:R-:W5:Y:S04]  /*11d880*/  LDL.LU.64 R12, [R1+0x1c30] ;  /* 0x001c3000010c7983 */ /* 0x000f680000300a00 */
[----:B------:R0:W-:Y:S01]  /*11d890*/  @P6 STG.E.U8 desc[UR46][R10.64], R2 ;  /* 0x000000020a006986 */ /* 0x0001e2000c10112e */
[----:B------:R-:W-:-:S03]  /*11d8a0*/  LOP3.LUT P6, RZ, R49, 0x1000, RZ, 0xc0, !PT ;  /* 0x0000100031ff7812 */ /* 0x000fc600078cc0ff */
[----:B------:R-:W5:Y:S01]  /*11d8b0*/  LDL.LU R41, [R1+0x164] ;  /* 0x0001640001297983 */ /* 0x000f620000300800 */
[----:B0-----:R-:W-:-:S03]  /*11d8c0*/  PRMT R2, R20, 0x7770, RZ ;  /* 0x0000777014027816 */ /* 0x001fc600000000ff */
[----:B------:R-:W5:Y:S06]  /*11d8d0*/  LDL.LU.64 R10, [R1+0x1c28] ;  /* 0x001c2800010a7983 */ /* 0x000f6c0000300a00 */
[----:B------:R0:W-:Y:S04]  /*11d8e0*/  @P6 STG.E.U8 desc[UR46][R8.64], R2 ;  /* 0x0000000208006986 */ /* 0x0001e8000c10112e */
[----:B0-----:R-:W5:Y:S01]  /*11d8f0*/  LDL.LU.64 R8, [R1+0x1c20] ;  /* 0x001c200001087983 */ /* 0x001f620000300a00 */
[----:B------:R-:W-:-:S02]  /*11d900*/  LOP3.LUT P6, RZ, R49, 0x800, RZ, 0xc0, !PT ;  /* 0x0000080031ff7812 */ /* 0x000fc400078cc0ff */
[----:B------:R-:W-:-:S11]  /*11d910*/  PRMT R2, R20, 0x7771, RZ ;  /* 0x0000777114027816 */ /* 0x000fd600000000ff */
[----:B--2---:R0:W-:Y:S04]  /*11d920*/  @P6 STG.E.U8 desc[UR46][R60.64], R2 ;  /* 0x000000023c006986 */ /* 0x0041e8000c10112e */
[----:B0-----:R-:W2:Y:S01]  /*11d930*/  LDL.LU.64 R60, [R1+0x1c18] ;  /* 0x001c1800013c7983 */ /* 0x001ea20000300a00 */
[----:B------:R-:W-:Y:S02]  /*11d940*/  LOP3.LUT P6, RZ, R49, 0x400, RZ, 0xc0, !PT ;  /* 0x0000040031ff7812 */ /* 0x000fe400078cc0ff */
[----:B------:R-:W-:-:S11]  /*11d950*/  PRMT R2, R20, 0x7772, RZ ;  /* 0x0000777214027816 */ /* 0x000fd600000000ff */
[----:B------:R0:W-:Y:S01]  /*11d960*/  @P6 STG.E.U8 desc[UR46][R26.64], R2 ;  /* 0x000000021a006986 */ /* 0x0001e2000c10112e */
[C---:B------:R-:W-:Y:S02]  /*11d970*/  LOP3.LUT P6, RZ, R49.reuse, 0x200, RZ, 0xc0, !PT ;  /* 0x0000020031ff7812 */ /* 0x040fe400078cc0ff */
        /* <DEDUP_REMOVED lines=16> */
[----:B---3--:R0:W-:Y:S01]  /*11da80*/  @P6 STG.E.U8 desc[UR46][R18.64], R2 ;  /* 0x0000000212006986 */ /* 0x0081e2000c10112e */
[----:B------:R-:W-:Y:S02]  /*11da90*/  LOP3.LUT P3, RZ, R46, 0x200, RZ, 0xc0, !PT ;  /* 0x000002002eff7812 */ /* 0x000fe4000786c0ff */
[----:B0-----:R-:W-:-:S05]  /*11daa0*/  PRMT R2, R40, 0x7770, RZ ;  /* 0x0000777028027816 */ /* 0x001fca00000000ff */
[----:B------:R0:W-:Y:S01]  /*11dab0*/  @P5 STG.E.U8 desc[UR46][R16.64], R2 ;  /* 0x0000000210005986 */ /* 0x0001e2000c10112e */
[----:B------:R-:W-:Y:S02]  /*11dac0*/  LOP3.LUT P2, RZ, R46, 0x400, RZ, 0xc0, !PT ;  /* 0x000004002eff7812 */ /* 0x000fe4000784c0ff */
[----:B0-----:R-:W-:-:S05]  /*11dad0*/  PRMT R2, R40, 0x7771, RZ ;  /* 0x0000777128027816 */ /* 0x001fca00000000ff */
[----:B----4-:R0:W-:Y:S01]  /*11dae0*/  @P4 STG.E.U8 desc[UR46][R14.64], R2 ;  /* 0x000000020e004986 */ /* 0x0101e2000c10112e */
[----:B------:R-:W-:Y:S02]  /*11daf0*/  LOP3.LUT P1, RZ, R45, 0x8000, RZ, 0xc0, !PT ;  /* 0x000080002dff7812 */ /* 0x000fe4000782c0ff */
[----:B0-----:R-:W-:-:S05]  /*11db00*/  PRMT R2, R40, 0x7772, RZ ;  /* 0x0000777228027816 */ /* 0x001fca00000000ff */
[----:B-----5:R0:W-:Y:S02]  /*11db10*/  @P3 STG.E.U8 desc[UR46][R12.64], R2 ;  /* 0x000000020c003986 */ /* 0x0201e4000c10112e */
[----:B0-----:R-:W-:-:S05]  /*11db20*/  PRMT R2, R40, 0x7773, RZ ;  /* 0x0000777328027816 */ /* 0x001fca00000000ff */
[----:B------:R0:W-:Y:S02]  /*11db30*/  @P2 STG.E.U8 desc[UR46][R10.64], R2 ;  /* 0x000000020a002986 */ /* 0x0001e4000c10112e */
[----:B0-----:R-:W-:-:S05]  /*11db40*/  PRMT R2, R41, 0x7770, RZ ;  /* 0x0000777029027816 */ /* 0x001fca00000000ff */
[----:B------:R0:W-:Y:S04]  /*11db50*/  @P1 STG.E.U8 desc[UR46][R8.64], R2 ;  /* 0x0000000208001986 */ /* 0x0001e8000c10112e */
[----:B0-----:R-:W3:Y:S01]  /*11db60*/  LDL.LU.64 R8, [R1+0x1c10] ;  /* 0x001c100001087983 */ /* 0x001ee20000300a00 */
[----:B------:R-:W-:Y:S02]  /*11db70*/  LOP3.LUT P0, RZ, R45, 0x10000, RZ, 0xc0, !PT ;  /* 0x000100002dff7812 */ /* 0x000fe4000780c0ff */
[----:B------:R-:W-:-:S11]  /*11db80*/  PRMT R2, R41, 0x7771, RZ ;  /* 0x0000777129027816 */ /* 0x000fd600000000ff */
[----:B--2---:R0:W-:Y:S04]  /*11db90*/  @P0 STG.E.U8 desc[UR46][R60.64], R2 ;  /* 0x000000023c000986 */ /* 0x0041e8000c10112e */
[----:B0-----:R-:W2:Y:S04]  /*11dba0*/  LDL.LU.64 R60, [R1+0x1c08] ;  /* 0x001c0800013c7983 */ /* 0x001ea80000300a00 */
        /* <DEDUP_REMOVED lines=8> */
[C---:B------:R-:W-:Y:S02]  /*11dc30*/  LOP3.LUT P2, RZ, R46.reuse, 0x1000, RZ, 0xc0, !PT ;  /* 0x000010002eff7812 */ /* 0x040fe4000784c0ff */
[----:B------:R-:W-:-:S03]  /*11dc40*/  LOP3.LUT P6, RZ, R46, 0x20000, RZ, 0xc0, !PT ;  /* 0x000200002eff7812 */ /* 0x000fc600078cc0ff */
[----:B---3--:R0:W-:Y:S04]  /*11dc50*/  @P3 STG.E.U8 desc[UR46][R8.64], R2 ;  /* 0x0000000208003986 */ /* 0x0081e8000c10112e */
[----:B0-----:R-:W3:Y:S01]  /*11dc60*/  LDL.LU.64 R8, [R1+0x1be0] ;  /* 0x001be00001087983 */ /* 0x001ee20000300a00 */
[----:B------:R-:W-:-:S03]  /*11dc70*/  PRMT R2, R41, 0x7773, RZ ;  /* 0x0000777329027816 */ /* 0x000fc600000000ff */
[----:B------:R-:W3:Y:S04]  /*11dc80*/  LDL.LU.64 R40, [R1+0x1bd8] ;  /* 0x001bd80001287983 */ /* 0x000ee80000300a00 */
[----:B--2---:R0:W-:Y:S04]  /*11dc90*/  @P2 STG.E.U8 desc[UR46][R60.64], R2 ;  /* 0x000000023c002986 */ /* 0x0041e8000c10112e */
[----:B0-----:R-:W2:Y:S01]  /*11dca0*/  LDL.LU.64 R60, [R1+0x1bd0] ;  /* 0x001bd000013c7983 */ /* 0x001ea20000300a00 */
[----:B------:R-:W-:Y:S02]  /*11dcb0*/  LOP3.LUT R47, R47, 0xdfffffff, RZ, 0xc0, !PT ;  /* 0xdfffffff2f2f7812 */ /* 0x000fe400078ec0ff */
[----:B------:R-:W-:Y:S01]  /*11dcc0*/  LOP3.LUT R49, R49, 0xfffffffe, RZ, 0xc0, !PT ;  /* 0xfffffffe31317812 */ /* 0x000fe200078ec0ff */
[----:B------:R-:W2:Y:S01]  /*11dcd0*/  LDL.LU.64 R50, [R1+0x1bc8] ;  /* 0x001bc80001327983 */ /* 0x000ea20000300a00 */
[----:B------:R-:W-:-:S02]  /*11dce0*/  @P6 LOP3.LUT R47, R47, 0x20000000, RZ, 0xfc, !PT ;  /* 0x200000002f2f6812 */ /* 0x000fc400078efcff */
[----:B------:R-:W-:Y:S01]  /*11dcf0*/  LOP3.LUT P6, RZ, R45, 0x400000, RZ, 0xc0, !PT ;  /* 0x004000002dff7812 */ /* 0x000fe200078cc0ff */
[----:B------:R-:W2:Y:S01]  /*11dd00*/  LDL.LU R21, [R1+0x150] ;  /* 0x0001500001157983 */ /* 0x000ea20000300800 */
[----:B------:R-:W-:Y:S02]  /*11dd10*/  LOP3.LUT R47, R47, 0xbfffffff, RZ, 0xc0, !PT ;  /* 0xbfffffff2f2f7812 */ /* 0x000fe400078ec0ff */
[C---:B------:R-:W-:Y:S01]  /*11dd20*/  LOP3.LUT P1, RZ, R45.reuse, 0x20000, RZ, 0xc0, !PT ;  /* 0x000200002dff7812 */ /* 0x040fe2000782c0ff */
[----:B------:R-:W2:Y:S01]  /*11dd30*/  LDL.LU.64 R52, [R1+0x1bc0] ;  /* 0x001bc00001347983 */ /* 0x000ea20000300a00 */
[----:B------:R-:W-:Y:S02]  /*11dd40*/  LOP3.LUT P0, RZ, R45, 0x40000, RZ, 0xc0, !PT ;  /* 0x000400002dff7812 */ /* 0x000fe4000780c0ff */
[----:B----4-:R-:W-:Y:S01]  /*11dd50*/  PRMT R2, R13, 0x7770, RZ ;  /* 0x000077700d027816 */ /* 0x010fe200000000ff */
[----:B------:R-:W4:Y:S04]  /*11dd60*/  LDL.LU.64 R56, [R1+0x1bb8] ;  /* 0x001bb80001387983 */ /* 0x000f280000300a00 */
[----:B------:R-:W-:Y:S01]  /*11dd70*/  @P6 LOP3.LUT R47, R47, 0x40000000, RZ, 0xfc, !PT ;  /* 0x400000002f2f6812 */ /* 0x000fe200078efcff */
[----:B------:R-:W4:Y:S01]  /*11dd80*/  LDL.LU.64 R22, [R1+0x1bb0] ;  /* 0x001bb00001167983 */ /* 0x000f220000300a00 */
[----:B------:R-:W-:-:S02]  /*11dd90*/  LOP3.LUT P6, RZ, R45, 0x200000, RZ, 0xc0, !PT ;  /* 0x002000002dff7812 */ /* 0x000fc400078cc0ff */
[----:B------:R-:W-:-:S11]  /*11dda0*/  LOP3.LUT R47, R47, 0x7fffffff, RZ, 0xc0, !PT ;  /* 0x7fffffff2f2f7812 */ /* 0x000fd600078ec0ff */
[----:B------:R-:W-:Y:S02]  /*11ddb0*/  @P6 LOP3.LUT R47, R47, 0x80000000, RZ, 0xfc, !PT ;  /* 0x800000002f2f6812 */ /* 0x000fe400078efcff */
[----:B------:R-:W-:-:S13]  /*11ddc0*/  LOP3.LUT P6, RZ, R46, 0x10000, RZ, 0xc0, !PT ;  /* 0x000100002eff7812 */ /* 0x000fda00078cc0ff */
        /* <DEDUP_REMOVED lines=12> */
[----:B------:R0:W-:Y:S10]  /*11de90*/  @P1 STG.E.U8 desc[UR46][R18.64], R2 ;  /* 0x0000000212001986 */ /* 0x0001f4000c10112e */
[----:B------:R-:W-:-:S02]  /*11dea0*/  @P6 LOP3.LUT R49, R49, 0x10, RZ, 0xfc, !PT ;  /* 0x0000001031316812 */ /* 0x000fc400078efcff */
[----:B------:R-:W-:Y:S01]  /*11deb0*/  LOP3.LUT P6, RZ, R46, 0x2000, RZ, 0xc0, !PT ;  /* 0x000020002eff7812 */ /* 0x000fe200078cc0ff */
[----:B0-----:R-:W4:Y:S01]  /*11dec0*/  LDL.LU.64 R18, [R1+0x1ba8] ;  /* 0x001ba80001127983 */ /* 0x001f220000300a00 */
[----:B------:R-:W-:-:S05]  /*11ded0*/  PRMT R2, R13, 0x7771, RZ ;  /* 0x000077710d027816 */ /* 0x000fca00000000ff */
[----:B-----5:R0:W-:Y:S02]  /*11dee0*/  @P0 STG.E.U8 desc[UR46][R16.64], R2 ;  /* 0x0000000210000986 */ /* 0x0201e4000c10112e */
[----:B0-----:R-:W-:Y:S02]  /*11def0*/  PRMT R2, R13, 0x7772, RZ ;  /* 0x000077720d027816 */ /* 0x001fe400000000ff */
[----:B------:R-:W5:Y:S04]  /*11df00*/  LDL.LU.64 R16, [R1+0x1ba0] ;  /* 0x001ba00001107983 */ /* 0x000f680000300a00 */
[----:B------:R0:W-:Y:S01]  /*11df10*/  @P6 STG.E.U8 desc[UR46][R14.64], R2 ;  /* 0x000000020e006986 */ /* 0x0001e2000c10112e */
[----:B------:R-:W-:Y:S02]  /*11df20*/  LOP3.LUT P6, RZ, R49, 0x10, RZ, 0xc0, !PT ;  /* 0x0000001031ff7812 */ /* 0x000fe400078cc0ff */
[----:B0-----:R-:W-:Y:S01]  /*11df30*/  PRMT R2, R13, 0x7773, RZ ;  /* 0x000077730d027816 */ /* 0x001fe200000000ff */
[----:B------:R-:W5:Y:S10]  /*11df40*/  LDL.LU.64 R14, [R1+0x1b98] ;  /* 0x001b9800010e7983 */ /* 0x000f740000300a00 */
[----:B------:R0:W-:Y:S01]  /*11df50*/  @P6 STG.E.U8 desc[UR46][R10.64], R2 ;  /* 0x000000020a006986 */ /* 0x0001e2000c10112e */
[----:B------:R-:W-:-:S03]  /*11df60*/  LOP3.LUT P6, RZ, R49, 0x8, RZ, 0xc0, !PT ;  /* 0x0000000831ff7812 */ /* 0x000fc600078cc0ff */
[----:B------:R-:W5:Y:S01]  /*11df70*/  LDL.LU.64 R12, [R1+0x1b90] ;  /* 0x001b9000010c7983 */ /* 0x000f620000300a00 */
[----:B0-----:R-:W-:-:S03]  /*11df80*/  PRMT R2, R20, 0x7770, RZ ;  /* 0x0000777014027816 */ /* 0x001fc600000000ff */
[----:B------:R-:W5:Y:S06]  /*11df90*/  LDL.LU.64 R10, [R1+0x1b88] ;  /* 0x001b8800010a7983 */ /* 0x000f6c0000300a00 */
[----:B---3--:R0:W-:Y:S01]  /*11dfa0*/  @P6 STG.E.U8 desc[UR46][R8.64], R2 ;  /* 0x0000000208006986 */ /* 0x0081e2000c10112e */
[C---:B------:R-:W-:Y:S02]  /*11dfb0*/  LOP3.LUT P6, RZ, R49.reuse, 0x4, RZ, 0xc0, !PT ;  /* 0x0000000431ff7812 */ /* 0x040fe400078cc0ff */
[----:B0-----:R-:W-:Y:S01]  /*11dfc0*/  PRMT R2, R20, 0x7771, RZ ;  /* 0x0000777114027816 */ /* 0x001fe200000000ff */
[----:B------:R-:W3:Y:S10]  /*11dfd0*/  LDL.LU.64 R8, [R1+0x1b80] ;  /* 0x001b800001087983 */ /* 0x000ef40000300a00 */
[----:B------:R0:W-:Y:S01]  /*11dfe0*/  @P6 STG.E.U8 desc[UR46][R40.64], R2 ;  /* 0x0000000228006986 */ /* 0x0001e2000c10112e */
[----:B------:R-:W-:-:S02]  /*11dff0*/  LOP3.LUT P6, RZ, R49, 0x2, RZ, 0xc0, !PT ;  /* 0x0000000231ff7812 */ /* 0x000fc400078cc0ff */
[----:B0-----:R-:W-:Y:S01]  /*11e000*/  PRMT R2, R20, 0x7772, RZ ;  /* 0x0000777214027816 */ /* 0x001fe200000000ff */
[----:B------:R-:W3:Y:S10]  /*11e010*/  LDL.LU.64 R40, [R1+0x4650] ;  /* 0x0046500001287983 */ /* 0x000ef40000300a00 */
[----:B--2---:R0:W-:Y:S04]  /*11e020*/  @P6 STG.E.U8 desc[UR46][R60.64], R2 ;  /* 0x000000023c006986 */ /* 0x0041e8000c10112e */
[----:B0-----:R-:W2:Y:S01]  /*11e030*/  LDL.LU.64 R60, [R1+0x4648] ;  /* 0x00464800013c7983 */ /* 0x001ea20000300a00 */
[----:B------:R-:W-:-:S02]  /*11e040*/  LOP3.LUT P6, RZ, R49, 0x1, RZ, 0xc0, !PT ;  /* 0x0000000131ff7812 */ /* 0x000fc400078cc0ff */
[----:B------:R-:W-:-:S11]  /*11e050*/  PRMT R2, R20, 0x7773, RZ ;  /* 0x0000777314027816 */ /* 0x000fd600000000ff */
        /* <DEDUP_REMOVED lines=8> */
[----:B------:R-:W-:Y:S02]  /*11e0e0*/  LOP3.LUT P5, RZ, R46, 0x40000, RZ, 0xc0, !PT ;  /* 0x000400002eff7812 */ /* 0x000fe400078ac0ff */
[----:B------:R-:W-:Y:S02]  /*11e0f0*/  LOP3.LUT P4, RZ, R45, 0x800000, RZ, 0xc0, !PT ;  /* 0x008000002dff7812 */ /* 0x000fe4000788c0ff */
[----:B0-----:R-:W-:-:S07]  /*11e100*/  PRMT R2, R21, 0x7772, RZ ;  /* 0x0000777215027816 */ /* 0x001fce00000000ff */
[----:B------:R0:W-:Y:S01]  /*11e110*/  @P6 STG.E.U8 desc[UR46][R22.64], R2 ;  /* 0x0000000216006986 */ /* 0x0001e2000c10112e */
[----:B------:R-:W-:Y:S02]  /*11e120*/  LOP3.LUT P3, RZ, R45, 0x1000000, RZ, 0xc0, !PT ;  /* 0x010000002dff7812 */ /* 0x000fe4000786c0ff */
[----:B0-----:R-:W-:Y:S02]  /*11e130*/  PRMT R2, R21, 0x7773, RZ ;  /* 0x0000777315027816 */ /* 0x001fe400000000ff */
[C---:B------:R-:W-:Y:S02]  /*11e140*/  LOP3.LUT P2, RZ, R46.reuse, 0x80000, RZ, 0xc0, !PT ;  /* 0x000800002eff7812 */ /* 0x040fe4000784c0ff */
[----:B------:R-:W-:Y:S02]  /*11e150*/  LOP3.LUT P1, RZ, R46, 0x100000, RZ, 0xc0, !PT ;  /* 0x001000002eff7812 */ /* 0x000fe4000782c0ff */
[----:B------:R-:W-:Y:S01]  /*11e160*/  LOP3.LUT P0, RZ, R45, 0x2000000, RZ, 0xc0, !PT ;  /* 0x020000002dff7812 */ /* 0x000fe2000780c0ff */
        /* <DEDUP_REMOVED lines=8> */
[----:B------:R-:W4:Y:S04]  /*11e1f0*/  LDL.LU R44, [R1+0x4640] ;  /* 0x00464000012c7983 */ /* 0x000f280000300800 */
[----:B------:R2:W-:Y:S02]  /*11e200*/  @P1 STG.E.U8 desc[UR46][R10.64], R2 ;  /* 0x000000020a001986 */ /* 0x0005e4000c10112e */
[----:B--2---:R-:W-:-:S05]  /*11e210*/  PRMT R2, R60, 0x7770, RZ ;  /* 0x000077703c027816 */ /* 0x004fca00000000ff */
[----:B---3--:R0:W-:Y:S04]  /*11e220*/  @P0 STG.E.U8 desc[UR46][R8.64], R2 ;  /* 0x0000000208000986 */ /* 0x0081e8000c10112e */
[----:B0-----:R-:W2:Y:S04]  /*11e230*/  LDL.LU.64 R8, [R1+0x1b78] ;  /* 0x001b780001087983 */ /* 0x001ea80000300a00 */
[----:B------:R-:W3:Y:S04]  /*11e240*/  LDL.LU.64 R20, [R1+0x1b70] ;  /* 0x001b700001147983 */ /* 0x000ee80000300a00 */
[----:B------:R-:W5:Y:S04]  /*11e250*/  LDL.LU.64 R16, [R1+0x1b68] ;  /* 0x001b680001107983 */ /* 0x000f680000300a00 */
[----:B------:R-:W5:Y:S04]  /*11e260*/  LDL.LU.64 R14, [R1+0x1b60] ;  /* 0x001b6000010e7983 */ /* 0x000f680000300a00 */
[----:B------:R-:W5:Y:S04]  /*11e270*/  LDL.LU.64 R12, [R1+0x1b58] ;  /* 0x001b5800010c7983 */ /* 0x000f680000300a00 */
[----:B------:R-:W5:Y:S01]  /*11e280*/  LDL.LU.64 R10, [R1+0x1b50] ;  /* 0x001b5000010a7983 */ /* 0x000f620000300a00 */
[----:B------:R-:W-:-:S02]  /*11e290*/  LOP3.LUT P3, RZ, R45, 0x4000000, RZ, 0xc0, !PT ;  /* 0x040000002dff7812 */ /* 0x000fc4000786c0ff */
[----:B------:R-:W-:Y:S02]  /*11e2a0*/  PRMT R2, R60, 0x7771, RZ ;  /* 0x000077713c027816 */ /* 0x000fe400000000ff */
[----:B------:R-:W-:Y:S02]  /*11e2b0*/  LOP3.LUT R47, R47, 0xffdfffff, RZ, 0xc0, !PT ;  /* 0xffdfffff2f2f7812 */ /* 0x000fe400078ec0ff */
[C---:B------:R-:W-:Y:S02]  /*11e2c0*/  LOP3.LUT P2, RZ, R46.reuse, 0x200000, RZ, 0xc0, !PT ;  /* 0x002000002eff7812 */ /* 0x040fe4000784c0ff */
[----:B------:R-:W-:Y:S02]  /*11e2d0*/  LOP3.LUT P1, RZ, R46, 0x400000, RZ, 0xc0, !PT ;  /* 0x004000002eff7812 */ /* 0x000fe4000782c0ff */
[----:B------:R-:W-:Y:S02]  /*11e2e0*/  LOP3.LUT P0, RZ, R45, 0x8000000, RZ, 0xc0, !PT ;  /* 0x080000002dff7812 */ /* 0x000fe4000780c0ff */
[----:B----4-:R-:W-:-:S13]  /*11e2f0*/  LOP3.LUT P6, RZ, R44, 0x1, RZ, 0xc0, !PT ;  /* 0x000000012cff7812 */ /* 0x010fda00078cc0ff */
[----:B------:R-:W-:Y:S02]  /*11e300*/  @P6 LOP3.LUT R47, R47, 0x200000, RZ, 0xfc, !PT ;  /* 0x002000002f2f6812 */ /* 0x000fe400078efcff */
[----:B------:R-:W-:Y:S02]  /*11e310*/  LOP3.LUT P6, RZ, R45, 0x80000000, RZ, 0xc0, !PT ;  /* 0x800000002dff7812 */ /* 0x000fe400078cc0ff */
[----:B------:R-:W-:Y:S01]  /*11e320*/  LOP3.LUT R47, R47, 0xffbfffff, RZ, 0xc0, !PT ;  /* 0xffbfffff2f2f7812 */ /* 0x000fe200078ec0ff */
[----:B--2---:R0:W-:Y:S04]  /*11e330*/  @P3 STG.E.U8 desc[UR46][R8.64], R2 ;  /* 0x0000000208003986 */ /* 0x0041e8000c10112e */
[----:B0-----:R-:W2:Y:S06]  /*11e340*/  LDL.LU.64 R8, [R1+0x1b48] ;  /* 0x001b480001087983 */ /* 0x001eac0000300a00 */
[----:B------:R-:W-:-:S02]  /*11e350*/  @P6 LOP3.LUT R47, R47, 0x400000, RZ, 0xfc, !PT ;  /* 0x004000002f2f6812 */ /* 0x000fc400078efcff */
[----:B------:R-:W-:Y:S01]  /*11e360*/  LOP3.LUT P6, RZ, R46, 0x4000000, RZ, 0xc0, !PT ;  /* 0x040000002eff7812 */ /* 0x000fe200078cc0ff */
[----:B------:R-:W4:Y:S01]  /*11e370*/  LDL.LU.64 R48, [R1+0x1b40] ;  /* 0x001b400001307983 */ /* 0x000f220000300a00 */
[----:B------:R-:W-:-:S03]  /*11e380*/  LOP3.LUT R47, R47, 0xff7fffff, RZ, 0xc0, !PT ;  /* 0xff7fffff2f2f7812 */ /* 0x000fc600078ec0ff */
[----:B------:R-:W4:Y:S01]  /*11e390*/  LDL.LU R18, [R1+0x140] ;  /* 0x0001400001127983 */ /* 0x000f220000300800 */
[----:B------:R-:W-:-:S03]  /*11e3a0*/  PRMT R2, R60, 0x7772, RZ ;  /* 0x000077723c027816 */ /* 0x000fc600000000ff */
[----:B------:R-:W4:Y:S04]  /*11e3b0*/  LDL.LU.64 R50, [R1+0x1b38] ;  /* 0x001b380001327983 */ /* 0x000f280000300a00 */
[----:B------:R-:W-:Y:S01]  /*11e3c0*/  @P6 LOP3.LUT R47, R47, 0x800000, RZ, 0xfc, !PT ;  /* 0x008000002f2f6812 */ /* 0x000fe200078efcff */
[----:B---3--:R0:W-:Y:S01]  /*11e3d0*/  @P2 STG.E.U8 desc[UR46][R20.64], R2 ;  /* 0x0000000214002986 */ /* 0x0081e2000c10112e */
[----:B------:R-:W-:Y:S02]  /*11e3e0*/  LOP3.LUT P6, RZ, R46, 0x2000000, RZ, 0xc0, !PT ;  /* 0x020000002eff7812 */ /* 0x000fe400078cc0ff */
[----:B------:R-:W-:Y:S01]  /*11e3f0*/  LOP3.LUT R47, R47, 0xfeffffff, RZ, 0xc0, !PT ;  /* 0xfeffffff2f2f7812 */ /* 0x000fe200078ec0ff */
[----:B------:R-:W3:Y:S10]  /*11e400*/  LDL.LU.64 R52, [R1+0x120] ;  /* 0x0001200001347983 */ /* 0x000ef40000300a00 */
        /* <DEDUP_REMOVED lines=12> */
[----:B0-----:R-:W-:Y:S02]  /*11e4d0*/  PRMT R2, R60, 0x7773, RZ ;  /* 0x000077733c027816 */ /* 0x001fe400000000ff */
[----:B------:R-:W3:Y:S04]  /*11e4e0*/  LDL.LU R60, [R1+0x463c] ;  /* 0x00463c00013c7983 */ /* 0x000ee80000300800 */
[----:B-----5:R0:W-:Y:S03]  /*11e4f0*/  @P1 STG.E.U8 desc[UR46][R16.64], R2 ;  /* 0x0000000210001986 */ /* 0x0201e6000c10112e */
[----:B------:R-:W-:Y:S01]  /*11e500*/  @P6 LOP3.LUT R47, R47, 0x10000000, RZ, 0xfc, !PT ;  /* 0x100000002f2f6812 */ /* 0x000fe200078efcff */
[----:B------:R-:W5:Y:S01]  /*11e510*/  LDL.LU R19, [R1+0x144] ;  /* 0x0001440001137983 */ /* 0x000f620000300800 */
[----:B------:R-:W-:-:S03]  /*11e520*/  LOP3.LUT P6, RZ, R45, 0x10000000, RZ, 0xc0, !PT ;  /* 0x100000002dff7812 */ /* 0x000fc600078cc0ff */
[----:B------:R-:W5:Y:S01]  /*11e530*/  LDL.LU.64 R56, [R1+0x1b30] ;  /* 0x001b300001387983 */ /* 0x000f620000300a00 */
[----:B0-----:R-:W-:-:S03]  /*11e540*/  PRMT R2, R61, 0x7770, RZ ;  /* 0x000077703d027816 */ /* 0x001fc600000000ff */
[----:B------:R-:W5:Y:S04]  /*11e550*/  LDL.LU.64 R22, [R1+0x1b28] ;  /* 0x001b280001167983 */ /* 0x000f680000300a00 */
[----:B------:R0:W-:Y:S04]  /*11e560*/  @P0 STG.E.U8 desc[UR46][R14.64], R2 ;  /* 0x000000020e000986 */ /* 0x0001e8000c10112e */
[----:B------:R-:W5:Y:S04]  /*11e570*/  LDL.LU.64 R20, [R1+0x1b20] ;  /* 0x001b200001147983 */ /* 0x000f680000300a00 */
[----:B------:R-:W5:Y:S01]  /*11e580*/  LDL.LU.64 R16, [R1+0x1b18] ;  /* 0x001b180001107983 */ /* 0x000f620000300a00 */
[----:B0-----:R-:W-:-:S03]  /*11e590*/  PRMT R2, R61, 0x7771, RZ ;  /* 0x000077713d027816 */ /* 0x001fc600000000ff */
[----:B------:R-:W5:Y:S04]  /*11e5a0*/  LDL.LU.64 R14, [R1+0x1b10] ;  /* 0x001b1000010e7983 */ /* 0x000f680000300a00 */
[----:B------:R0:W-:Y:S01]  /*11e5b0*/  @P6 STG.E.U8 desc[UR46][R12.64], R2 ;  /* 0x000000020c006986 */ /* 0x0001e2000c10112e */
[----:B------:R-:W-:Y:S02]  /*11e5c0*/  LOP3.LUT P6, RZ, R47, 0x10000000, RZ, 0xc0, !PT ;  /* 0x100000002fff7812 */ /* 0x000fe400078cc0ff */
[C---:B0-----:R-:W-:Y:S01]  /*11e5d0*/  PRMT R2, R61.reuse, 0x7772, RZ ;  /* 0x000077723d027816 */ /* 0x041fe200000000ff */
[----:B------:R-:W5:Y:S10]  /*11e5e0*/  LDL.LU.64 R12, [R1+0x1b08] ;  /* 0x001b0800010c7983 */ /* 0x000f740000300a00 */
[----:B------:R0:W-:Y:S04]  /*11e5f0*/  @P6 STG.E.U8 desc[UR46][R10.64], R2 ;  /* 0x000000020a006986 */ /* 0x0001e8000c10112e */
[----:B0-----:R-:W5:Y:S01]  /*11e600*/  LDL.LU.64 R10, [R1+0x1b00] ;  /* 0x001b0000010a7983 */ /* 0x001f620000300a00 */
[----:B------:R-:W-:-:S03]  /*11e610*/  PRMT R2, R61, 0x7773, RZ ;  /* 0x000077733d027816 */ /* 0x000fc600000000ff */
[----:B------:R-:W5:Y:S01]  /*11e620*/  LDL.LU R61, [R1+0x4638] ;  /* 0x00463800013d7983 */ /* 0x000f620000300800 */
[----:B------:R-:W-:-:S13]  /*11e630*/  LOP3.LUT P6, RZ, R47, 0x8000000, RZ, 0xc0, !PT ;  /* 0x080000002fff7812 */ /* 0x000fda00078cc0ff */
[----:B--2---:R0:W-:Y:S04]  /*11e640*/  @P6 STG.E.U8 desc[UR46][R8.64], R2 ;  /* 0x0000000208006986 */ /* 0x0041e8000c10112e */
[----:B0-----:R-:W2:Y:S01]  /*11e650*/  LDL.LU.64 R8, [R1+0x1af8] ;  /* 0x001af80001087983 */ /* 0x001ea20000300a00 */
[----:B------:R-:W-:Y:S02]  /*11e660*/  LOP3.LUT P6, RZ, R47, 0x4000000, RZ, 0xc0, !PT ;  /* 0x040000002fff7812 */ /* 0x000fe400078cc0ff */
[----:B----4-:R-:W-:-:S11]  /*11e670*/  PRMT R2, R18, 0x7770, RZ ;  /* 0x0000777012027816 */ /* 0x010fd600000000ff */
        /* <DEDUP_REMOVED lines=8> */
[----:B0-----:R-:W-:Y:S02]  /*11e700*/  PRMT R2, R18, 0x7773, RZ ;  /* 0x0000777312027816 */ /* 0x001fe400000000ff */
[C---:B------:R-:W-:Y:S02]  /*11e710*/  LOP3.LUT P5, RZ, R46.reuse, 0x8000000, RZ, 0xc0, !PT ;  /* 0x080000002eff7812 */ /* 0x040fe400078ac0ff */
[----:B------:R-:W-:Y:S02]  /*11e720*/  LOP3.LUT P4, RZ, R46, 0x10000000, RZ, 0xc0, !PT ;  /* 0x100000002eff7812 */ /* 0x000fe4000788c0ff */
[C---:B------:R-:W-:Y:S02]  /*11e730*/  LOP3.LUT P3, RZ, R44.reuse, 0x2, RZ, 0xc0, !PT ;  /* 0x000000022cff7812 */ /* 0x040fe4000786c0ff */
[----:B------:R-:W-:-:S02]  /*11e740*/  LOP3.LUT P2, RZ, R44, 0x4, RZ, 0xc0, !PT ;  /* 0x000000042cff7812 */ /* 0x000fc4000784c0ff */
[C---:B------:R-:W-:Y:S02]  /*11e750*/  LOP3.LUT P1, RZ, R46.reuse, 0x20000000, RZ, 0xc0, !PT ;  /* 0x200000002eff7812 */ /* 0x040fe4000782c0ff */
[----:B------:R-:W-:Y:S01]  /*11e760*/  LOP3.LUT P0, RZ, R46, 0x40000000, RZ, 0xc0, !PT ;  /* 0x400000002eff7812 */ /* 0x000fe2000780c0ff */
[----:B-----5:R0:W-:Y:S01]  /*11e770*/  @P6 STG.E.U8 desc[UR46][R60.64], R2 ;  /* 0x000000023c006986 */ /* 0x0201e2000c10112e */
        /* <DEDUP_REMOVED lines=30> */
[----:B------:R-:W-:-:S04]  /*11e960*/  @P6 LOP3.LUT R47, R47, 0x2000, RZ, 0xfc, !PT ;  /* 0x000020002f2f6812 */ /* 0x000fc800078efcff */
[----:B------:R-:W-:Y:S02]  /*11e970*/  LOP3.LUT R47, R47, 0xffffbfff, RZ, 0xc0, !PT ;  /* 0xffffbfff2f2f7812 */ /* 0x000fe400078ec0ff */
[----:B------:R-:W-:Y:S02]  /*11e980*/  LOP3.LUT P2, RZ, R44, 0x10, RZ, 0xc0, !PT ;  /* 0x000000102cff7812 */ /* 0x000fe4000784c0ff */
[----:B------:R-:W-:Y:S02]  /*11e990*/  LOP3.LUT P1, RZ, R46, 0x80000000, RZ, 0xc0, !PT ;  /* 0x800000002eff7812 */ /* 0x000fe4000782c0ff */
[----:B---3--:R-:W-:-:S05]  /*11e9a0*/  PRMT R2, R17, 0x7770, RZ ;  /* 0x0000777011027816 */ /* 0x008fca00000000ff */
[----:B--2---:R0:W-:Y:S04]  /*11e9b0*/  @P3 STG.E.U8 desc[UR46][R8.64], R2 ;  /* 0x0000000208003986 */ /* 0x0041e8000c10112e */
[----:B0-----:R-:W2:Y:S01]  /*11e9c0*/  LDL.LU.64 R8, [R1+0x1ac0] ;  /* 0x001ac00001087983 */ /* 0x001ea20000300a00 */
[----:B------:R-:W-:-:S03]  /*11e9d0*/  LOP3.LUT P6, RZ, R43, 0x10, RZ, 0xc0, !PT ;  /* 0x000000102bff7812 */ /* 0x000fc600078cc0ff */
[----:B------:R-:W3:Y:S04]  /*11e9e0*/  LDL.LU.64 R60, [R1+0x1ab8] ;  /* 0x001ab800013c7983 */ /* 0x000ee80000300a00 */
[----:B------:R-:W3:Y:S04]  /*11e9f0*/  LDL.LU.64 R48, [R1+0x1ab0] ;  /* 0x001ab00001307983 */ /* 0x000ee80000300a00 */
[----:B------:R-:W3:Y:S02]  /*11ea00*/  LDL.LU R58, [R1+0x134] ;  /* 0x00013400013a7983 */ /* 0x000ee40000300800 */
[----:B------:R-:W-:-:S02]  /*11ea10*/  @P6 LOP3.LUT R47, R47, 0x4000, RZ, 0xfc, !PT ;  /* 0x000040002f2f6812 */ /* 0x000fc400078efcff */
[----:B------:R-:W-:Y:S01]  /*11ea20*/  LOP3.LUT P6, RZ, R43, 0x8, RZ, 0xc0, !PT ;  /* 0x000000082bff7812 */ /* 0x000fe200078cc0ff */
[----:B------:R-:W3:Y:S01]  /*11ea30*/  LDL.LU.64 R50, [R1+0x1aa8] ;  /* 0x001aa80001327983 */ /* 0x000ee20000300a00 */
[----:B------:R-:W-:-:S03]  /*11ea40*/  LOP3.LUT R47, R47, 0xffff7fff, RZ, 0xc0, !PT ;  /* 0xffff7fff2f2f7812 */ /* 0x000fc600078ec0ff */
[----:B------:R-:W3:Y:S01]  /*11ea50*/  LDL.LU.64 R52, [R1+0x1aa0] ;  /* 0x001aa00001347983 */ /* 0x000ee20000300a00 */
[----:B------:R-:W-:Y:S02]  /*11ea60*/  PRMT R2, R17, 0x7771, RZ ;  /* 0x0000777111027816 */ /* 0x000fe400000000ff */
[----:B------:R-:W-:Y:S01]  /*11ea70*/  LOP3.LUT P0, RZ, R43, 0x1, RZ, 0xc0, !PT ;  /* 0x000000012bff7812 */ /* 0x000fe2000780c0ff */
[----:B------:R-:W3:Y:S04]  /*11ea80*/  LDL.LU.64 R56, [R1+0x1a98] ;  /* 0x001a980001387983 */ /* 0x000ee80000300a00 */
        /* <DEDUP_REMOVED lines=58> */
[C---:B------:R-:W-:Y:S02]  /*11ee30*/  LOP3.LUT P2, RZ, R44.reuse, 0x800, RZ, 0xc0, !PT ;  /* 0x000008002cff7812 */ /* 0x040fe4000784c0ff */
[----:B------:R-:W-:-:S02]  /*11ee40*/  LOP3.LUT P1, RZ, R44, 0x1000, RZ, 0xc0, !PT ;  /* 0x000010002cff7812 */ /* 0x000fc4000782c0ff */
[----:B----4-:R-:W-:-:S05]  /*11ee50*/  PRMT R2, R10, 0x7770, RZ ;  /* 0x000077700a027816 */ /* 0x010fca00000000ff */
[----:B-----5:R0:W-:Y:S02]  /*11ee60*/  @P6 STG.E.U8 desc[UR46][R22.64], R2 ;  /* 0x0000000216006986 */ /* 0x0201e4000c10112e */
        /* <DEDUP_REMOVED lines=18> */
[----:B------:R-:W5:Y:S04]  /*11ef90*/  LDL.LU.64 R14, [R1+0x1a38] ;  /* 0x001a3800010e7983 */ /* 0x000f680000300a00 */
[----:B------:R-:W5:Y:S01]  /*11efa0*/  LDL.LU R54, [R1+0x114] ;  /* 0x0001140001367983 */ /* 0x000f620000300800 */
[----:B------:R-:W-:-:S02]  /*11efb0*/  PRMT R2, R11, 0x7773, RZ ;  /* 0x000077730b027816 */ /* 0x000fc400000000ff */
[C---:B------:R-:W-:Y:S01]  /*11efc0*/  LOP3.LUT P3, RZ, R43.reuse, 0x100, RZ, 0xc0, !PT ;  /* 0x000001002bff7812 */ /* 0x040fe2000786c0ff */
[----:B------:R-:W5:Y:S01]  /*11efd0*/  LDL.LU.64 R10, [R1+0x1a30] ;  /* 0x001a3000010a7983 */ /* 0x000f620000300a00 */
        /* <DEDUP_REMOVED lines=32> */
[----:B---3--:R-:W-:-:S05]  /*11f1e0*/  PRMT R2, R12, 0x7770, RZ ;  /* 0x000077700c027816 */ /* 0x008fca00000000ff */
[----:B------:R-:W-:Y:S02]  /*11f1f0*/  @P6 LOP3.LUT R47, R47, 0x800, RZ, 0xfc, !PT ;  /* 0x000008002f2f6812 */ /* 0x000fe400078efcff */
[----:B------:R-:W-:Y:S02]  /*11f200*/  LOP3.LUT P6, RZ, R44, 0x8000, RZ, 0xc0, !PT ;  /* 0x000080002cff7812 */ /* 0x000fe400078cc0ff */
[----:B------:R-:W-:Y:S01]  /*11f210*/  LOP3.LUT P0, RZ, R43, 0x200, RZ, 0xc0, !PT ;  /* 0x000002002bff7812 */ /* 0x000fe2000780c0ff */
[----:B------:R0:W-:Y:S01]  /*11f220*/  @P2 STG.E.U8 desc[UR46][R20.64], R2 ;  /* 0x0000000214002986 */ /* 0x0001e2000c10112e */
[----:B------:R-:W-:Y:S02]  /*11f230*/  LOP3.LUT R47, R47, 0xffffefff, RZ, 0xc0, !PT ;  /* 0xffffefff2f2f7812 */ /* 0x000fe400078ec0ff */
[----:B0-----:R-:W-:Y:S01]  /*11f240*/  PRMT R2, R12, 0x7771, RZ ;  /* 0x000077710c027816 */ /* 0x001fe200000000ff */
[----:B------:R-:W3:Y:S06]  /*11f250*/  LDL.LU.64 R20, [R1+0x19f0] ;  /* 0x0019f00001147983 */ /* 0x000eec0000300a00 */
        /* <DEDUP_REMOVED lines=174> */
[----:B------:R-:W-:-:S04]  /*11fd40*/  @P6 LOP3.LUT R45, R45, 0x400000, RZ, 0xfc, !PT ;  /* 0x004000002d2d6812 */ /* 0x000fc800078efcff */
[----:B------:R-:W-:Y:S02]  /*11fd50*/  LOP3.LUT R45, R45, 0xff7fffff, RZ, 0xc0, !PT ;  /* 0xff7fffff2d2d7812 */ /* 0x000fe400078ec0ff */
[C---:B------:R-:W-:Y:S02]  /*11fd60*/  LOP3.LUT P2, RZ, R43.reuse, 0x8000000, RZ, 0xc0, !PT ;  /* 0x080000002bff7812 */ /* 0x040fe4000784c0ff */
[----:B------:R-:W-:Y:S01]  /*11fd70*/  LOP3.LUT P1, RZ, R43, 0x10000000, RZ, 0xc0, !PT ;  /* 0x100000002bff7812 */ /* 0x000fe2000782c0ff */
        /* <DEDUP_REMOVED lines=27> */
[----:B------:R-:W-:-:S03]  /*11ff30*/  LOP3.LUT P0, RZ, R42, 0x2, RZ, 0xc0, !PT ;  /* 0x000000022aff7812 */ /* 0x000fc6000780c0ff */
[----:B------:R-:W5:Y:S01]  /*11ff40*/  LDL.LU.64 R56, [R1+0x18d0] ;  /* 0x0018d00001387983 */ /* 0x000f620000300a00 */
[----:B------:R-:W-:Y:S02]  /*11ff50*/  LOP3.LUT R45, R45, 0xefffffff, RZ, 0xc0, !PT ;  /* 0xefffffff2d2d7812 */ /* 0x000fe400078ec0ff */
[----:B------:R-:W-:Y:S01]  /*11ff60*/  PRMT R2, R54, 0x7770, RZ ;  /* 0x0000777036027816 */ /* 0x000fe200000000ff */
[----:B------:R-:W5:Y:S04]  /*11ff70*/  LDL.LU.64 R22, [R1+0x18c8] ;  /* 0x0018c80001167983 */ /* 0x000f680000300a00 */
[----:B------:R-:W-:Y:S02]  /*11ff80*/  @P6 LOP3.LUT R45, R45, 0x10000000, RZ, 0xfc, !PT ;  /* 0x100000002d2d6812 */ /* 0x000fe400078efcff */
[----:B------:R-:W-:Y:S01]  /*11ff90*/  LOP3.LUT P6, RZ, R42, 0x4, RZ, 0xc0, !PT ;  /* 0x000000042aff7812 */ /* 0x000fe200078cc0ff */
        /* <DEDUP_REMOVED lines=30> */
[----:B-----5:R0:W-:Y:S01]  /*120180*/  @P6 STG.E.U8 desc[UR46][R56.64], R2 ;  /* 0x0000000238006986 */ /* 0x0201e2000c10112e */
        /* <DEDUP_REMOVED lines=55> */
[----:B------:R-:W-:Y:S02]  /*120500*/  LOP3.LUT P2, RZ, R42, 0x4000, RZ, 0xc0, !PT ;  /* 0x000040002aff7812 */ /* 0x000fe4000784c0ff */
[----:B------:R-:W-:Y:S01]  /*120510*/  LOP3.LUT P1, RZ, R41, 0x20, RZ, 0xc0, !PT ;  /* 0x0000002029ff7812 */ /* 0x000fe2000782c0ff */
[----:B------:R-:W5:Y:S04]  /*120520*/  LDL.LU R17, [R1+0xd4] ;  /* 0x0000d40001117983 */ /* 0x000f680000300800 */
[----:B------:R-:W-:Y:S01]  /*120530*/  @P6 LOP3.LUT R45, R45, 0x40000, RZ, 0xfc, !PT ;  /* 0x000400002d2d6812 */ /* 0x000fe200078efcff */
[----:B------:R-:W5:Y:S01]  /*120540*/  LDL.LU.64 R56, [R1+0x17a0] ;  /* 0x0017a00001387983 */ /* 0x000f620000300a00 */
[----:B------:R-:W-:-:S02]  /*120550*/  LOP3.LUT P6, RZ, R41, 0x80, RZ, 0xc0, !PT ;  /* 0x0000008029ff7812 */ /* 0x000fc400078cc0ff */
[----:B------:R-:W-:Y:S02]  /*120560*/  LOP3.LUT R45, R45, 0xfff7ffff, RZ, 0xc0, !PT ;  /* 0xfff7ffff2d2d7812 */ /* 0x000fe400078ec0ff */
[----:B------:R-:W-:-:S09]  /*120570*/  PRMT R2, R19, 0x7771, RZ ;  /* 0x0000777113027816 */ /* 0x000fd200000000ff */
[----:B------:R-:W-:Y:S02]  /*120580*/  @P6 LOP3.LUT R45, R45, 0x80000, RZ, 0xfc, !PT ;  /* 0x000800002d2d6812 */ /* 0x000fe400078efcff */
[----:B------:R-:W-:Y:S01]  /*120590*/  LOP3.LUT P6, RZ, R42, 0x10000, RZ, 0xc0, !PT ;  /* 0x000100002aff7812 */ /* 0x000fe200078cc0ff */
        /* <DEDUP_REMOVED lines=10> */
[----:B------:R0:W-:Y:S04]  /*120640*/  @P0 STG.E.U8 desc[UR46][R14.64], R2 ;  /* 0x000000020e000986 */ /* 0x0001e8000c10112e */
[----:B------:R-:W4:Y:S01]  /*120650*/  LDL.LU.64 R18, [R1+0x1760] ;  /* 0x0017600001127983 */ /* 0x000f220000300a00 */
[----:B0-----:R-:W-:-:S03]  /*120660*/  PRMT R2, R58, 0x7770, RZ ;  /* 0x000077703a027816 */ /* 0x001fc600000000ff */
[----:B------:R-:W4:Y:S04]  /*120670*/  LDL.LU.64 R14, [R1+0x1748] ;  /* 0x00174800010e7983 */ /* 0x000f280000300a00 */
[----:B------:R0:W-:Y:S01]  /*120680*/  @P6 STG.E.U8 desc[UR46][R12.64], R2 ;  /* 0x000000020c006986 */ /* 0x0001e2000c10112e */
[C---:B------:R-:W-:Y:S02]  /*120690*/  LOP3.LUT P6, RZ, R45.reuse, 0x100000, RZ, 0xc0, !PT ;  /* 0x001000002dff7812 */ /* 0x040fe400078cc0ff */
[----:B0-----:R-:W-:Y:S01]  /*1206a0*/  PRMT R2, R58, 0x7771, RZ ;  /* 0x000077713a027816 */ /* 0x001fe200000000ff */
[----:B------:R-:W4:Y:S10]  /*1206b0*/  LDL.LU.64 R12, [R1+0x1720] ;  /* 0x00172000010c7983 */ /* 0x000f340000300a00 */
        /* <DEDUP_REMOVED lines=25> */
[----:B---3--:R0:W-:Y:S01]  /*120850*/  @P6 STG.E.U8 desc[UR46][R22.64], R2 ;  /* 0x0000000216006986 */ /* 0x0081e2000c10112e */
[----:B------:R-:W-:Y:S02]  /*120860*/  LOP3.LUT P3, RZ, R41, 0x1000, RZ, 0xc0, !PT ;  /* 0x0000100029ff7812 */ /* 0x000fe4000786c0ff */
[----:B0-----:R-:W-:-:S05]  /*120870*/  PRMT R2, R17, 0x7771, RZ ;  /* 0x0000777111027816 */ /* 0x001fca00000000ff */
[----:B----4-:R0:W-:Y:S01]  /*120880*/  @P5 STG.E.U8 desc[UR46][R20.64], R2 ;  /* 0x0000000214005986 */ /* 0x0101e2000c10112e */
        /* <DEDUP_REMOVED lines=43> */
[----:B---3--:R-:W-:Y:S02]  /*120b40*/  PRMT R2, R17, 0x7770, RZ ;  /* 0x0000777011027816 */ /* 0x008fe400000000ff */
[----:B------:R-:W-:Y:S02]  /*120b50*/  @P6 LOP3.LUT R45, R45, 0x200, RZ, 0xfc, !PT ;  /* 0x000002002d2d6812 */ /* 0x000fe400078efcff */
[----:B------:R-:W-:Y:S01]  /*120b60*/  LOP3.LUT P6, RZ, R41, 0x20000, RZ, 0xc0, !PT ;  /* 0x0002000029ff7812 */ /* 0x000fe200078cc0ff */
[----:B------:R0:W-:Y:S01]  /*120b70*/  @P2 STG.E.U8 desc[UR46][R14.64], R2 ;  /* 0x000000020e002986 */ /* 0x0001e2000c10112e */
[----:B------:R-:W-:-:S03]  /*120b80*/  LOP3.LUT R45, R45, 0xfffffbff, RZ, 0xc0, !PT ;  /* 0xfffffbff2d2d7812 */ /* 0x000fc600078ec0ff */
[----:B0-----:R-:W3:Y:S04]  /*120b90*/  LDL.LU R14, [R1+0xc4] ;  /* 0x0000c400010e7983 */ /* 0x001ee80000300800 */
[----:B------:R-:W3:Y:S04]  /*120ba0*/  LDL.LU.64 R50, [R1+0x15f8] ;  /* 0x0015f80001327983 */ /* 0x000ee80000300a00 */
[----:B------:R-:W-:Y:S02]  /*120bb0*/  @P6 LOP3.LUT R45, R45, 0x400, RZ, 0xfc, !PT ;  /* 0x000004002d2d6812 */ /* 0x000fe400078efcff */
[----:B------:R-:W-:Y:S01]  /*120bc0*/  LOP3.LUT P6, RZ, R42, 0x4000000, RZ, 0xc0, !PT ;  /* 0x040000002aff7812 */ /* 0x000fe200078cc0ff */
[----:B------:R-:W3:Y:S01]  /*120bd0*/  LDL.LU.64 R52, [R1+0x15d8] ;  /* 0x0015d80001347983 */ /* 0x000ee20000300a00 */
[----:B------:R-:W-:-:S02]  /*120be0*/  LOP3.LUT R45, R45, 0xfffff7ff, RZ, 0xc0, !PT ;  /* 0xfffff7ff2d2d7812 */ /* 0x000fc400078ec0ff */
[C---:B------:R-:W-:Y:S01]  /*120bf0*/  LOP3.LUT P1, RZ, R42.reuse, 0x1000000, RZ, 0xc0, !PT ;  /* 0x010000002aff7812 */ /* 0x040fe2000782c0ff */
[----:B------:R-:W3:Y:S01]  /*120c00*/  LDL.LU.64 R56, [R1+0x15d0] ;  /* 0x0015d00001387983 */ /* 0x000ee20000300a00 */
[----:B------:R-:W-:Y:S02]  /*120c10*/  LOP3.LUT P0, RZ, R41, 0x8000, RZ, 0xc0, !PT ;  /* 0x0000800029ff7812 */ /* 0x000fe4000780c0ff */
[----:B------:R-:W-:Y:S01]  /*120c20*/  PRMT R2, R17, 0x7771, RZ ;  /* 0x0000777111027816 */ /* 0x000fe200000000ff */
[----:B------:R-:W3:Y:S04]  /*120c30*/  LDL.LU R15, [R1+0xc8] ;  /* 0x0000c800010f7983 */ /* 0x000ee80000300800 */
[----:B------:R-:W-:Y:S01]  /*120c40*/  @P6 LOP3.LUT R45, R45, 0x800, RZ, 0xfc, !PT ;  /* 0x000008002d2d6812 */ /* 0x000fe200078efcff */
[----:B------:R-:W3:Y:S01]  /*120c50*/  LDL.LU.64 R22, [R1+0x15b8] ;  /* 0x0015b80001167983 */ /* 0x000ee20000300a00 */
[----:B------:R-:W-:-:S02]  /*120c60*/  LOP3.LUT P6, RZ, R42, 0x2000000, RZ, 0xc0, !PT ;  /* 0x020000002aff7812 */ /* 0x000fc400078cc0ff */
[----:B------:R-:W-:Y:S01]  /*120c70*/  LOP3.LUT R45, R45, 0xffffefff, RZ, 0xc0, !PT ;  /* 0xffffefff2d2d7812 */ /* 0x000fe200078ec0ff */
[----:B----4-:R0:W-:Y:S10]  /*120c80*/  @P1 STG.E.U8 desc[UR46][R20.64], R2 ;  /* 0x0000000214001986 */ /* 0x0101f4000c10112e */
        /* <DEDUP_REMOVED lines=8> */
[----:B------:R-:W-:-:S03]  /*120d10*/  LOP3.LUT P6, RZ, R45, 0x1000, RZ, 0xc0, !PT ;  /* 0x000010002dff7812 */ /* 0x000fc600078cc0ff */
[----:B------:R-:W5:Y:S01]  /*120d20*/  LDL.LU.64 R16, [R1+0x720] ;  /* 0x0007200001107983 */ /* 0x000f620000300a00 */
        /* <DEDUP_REMOVED lines=58> */
[----:B------:R-:W-:Y:S02]  /*1210d0*/  LOP3.LUT R42, R42, 0xbfffffff, RZ, 0xc0, !PT ;  /* 0xbfffffff2a2a7812 */ /* 0x000fe400078ec0ff */
[----:B------:R-:W-:-:S09]  /*1210e0*/  LOP3.LUT P2, RZ, R41, 0x1000000, RZ, 0xc0, !PT ;  /* 0x0100000029ff7812 */ /* 0x000fd2000784c0ff */
        /* <DEDUP_REMOVED lines=8> */
[----:B--2---:R0:W-:Y:S02]  /*121170*/  @P3 STG.E.U8 desc[UR46][R8.64], R2 ;  /* 0x0000000208003986 */ /* 0x0041e4000c10112e */
[----:B0-----:R-:W-:Y:S02]  /*121180*/  PRMT R2, R39, 0x7773, RZ ;  /* 0x0000777327027816 */ /* 0x001fe400000000ff */
[----:B------:R-:W2:Y:S04]  /*121190*/  LDL.LU R39, [R1+0x4628] ;  /* 0x0046280001277983 */ /* 0x000ea80000300800 */
[----:B------:R-:W2:Y:S04]  /*1211a0*/  LDL.LU.64 R8, [R1+0x678] ;  /* 0x0006780001087983 */ /* 0x000ea80000300a00 */
[----:B---3--:R0:W-:Y:S04]  /*1211b0*/  @P2 STG.E.U8 desc[UR46][R20.64], R2 ;  /* 0x0000000214002986 */ /* 0x0081e8000c10112e */
[----:B0-----:R-:W3:Y:S01]  /*1211c0*/  LDL.LU.64 R20, [R1+0x670] ;  /* 0x0006700001147983 */ /* 0x001ee20000300a00 */
[----:B------:R-:W-:-:S03]  /*1211d0*/  LOP3.LUT R45, R45, 0xfffffffd, RZ, 0xc0, !PT ;  /* 0xfffffffd2d2d7812 */ /* 0x000fc600078ec0ff */
[----:B------:R-:W3:Y:S01]  /*1211e0*/  LDL.LU.64 R22, [R1+0x668] ;  /* 0x0006680001167983 */ /* 0x000ee20000300a00 */
[----:B------:R-:W-:Y:S02]  /*1211f0*/  @P6 LOP3.LUT R45, R45, 0x2, RZ, 0xfc, !PT ;  /* 0x000000022d2d6812 */ /* 0x000fe400078efcff */
[C---:B------:R-:W-:Y:S01]  /*121200*/  LOP3.LUT P6, RZ, R40.reuse, 0x10, RZ, 0xc0, !PT ;  /* 0x0000001028ff7812 */ /* 0x040fe200078cc0ff */
[----:B------:R-:W3:Y:S01]  /*121210*/  LDL.LU.64 R46, [R1+0x660] ;  /* 0x00066000012e7983 */ /* 0x000ee20000300a00 */
[----:B------:R-:W-:Y:S02]  /*121220*/  LOP3.LUT P1, RZ, R40, 0x2, RZ, 0xc0, !PT ;  /* 0x0000000228ff7812 */ /* 0x000fe4000782c0ff */
[----:B------:R-:W-:Y:S02]  /*121230*/  LOP3.LUT R45, R45, 0xfffffffb, RZ, 0xc0, !PT ;  /* 0xfffffffb2d2d7812 */ /* 0x000fe400078ec0ff */
[----:B----4-:R-:W-:-:S07]  /*121240*/  PRMT R2, R15, 0x7770, RZ ;  /* 0x000077700f027816 */ /* 0x010fce00000000ff */
[----:B------:R-:W-:Y:S02]  /*121250*/  @P6 LOP3.LUT R45, R45, 0x4, RZ, 0xfc, !PT ;  /* 0x000000042d2d6812 */ /* 0x000fe400078efcff */
[----:B------:R-:W-:Y:S01]  /*121260*/  LOP3.LUT P6, RZ, R40, 0x8, RZ, 0xc0, !PT ;  /* 0x0000000828ff7812 */ /* 0x000fe200078cc0ff */
[----:B------:R0:W-:Y:S01]  /*121270*/  @P1 STG.E.U8 desc[UR46][R12.64], R2 ;  /* 0x000000020c001986 */ /* 0x0001e2000c10112e */
[----:B------:R-:W-:-:S03]  /*121280*/  LOP3.LUT R45, R45, 0xfffffff7, RZ, 0xc0, !PT ;  /* 0xfffffff72d2d7812 */ /* 0x000fc600078ec0ff */
[----:B0-----:R-:W4:Y:S04]  /*121290*/  LDL.LU R12, [R1+0xb8] ;  /* 0x0000b800010c7983 */ /* 0x001f280000300800 */
[----:B------:R-:W4:Y:S04]  /*1212a0*/  LDL.LU.64 R60, [R1+0x638] ;  /* 0x00063800013c7983 */ /* 0x000f280000300a00 */
[----:B------:R-:W-:Y:S02]  /*1212b0*/  @P6 LOP3.LUT R45, R45, 0x8, RZ, 0xfc, !PT ;  /* 0x000000082d2d6812 */ /* 0x000fe400078efcff */
[----:B------:R-:W-:Y:S01]  /*1212c0*/  LOP3.LUT P6, RZ, R41, 0x4000000, RZ, 0xc0, !PT ;  /* 0x0400000029ff7812 */ /* 0x000fe200078cc0ff */
[----:B------:R-:W4:Y:S01]  /*1212d0*/  LDL.LU.64 R48, [R1+0x630] ;  /* 0x0006300001307983 */ /* 0x000f220000300a00 */
[----:B------:R-:W-:-:S02]  /*1212e0*/  LOP3.LUT P0, RZ, R40, 0x4, RZ, 0xc0, !PT ;  /* 0x0000000428ff7812 */ /* 0x000fc4000780c0ff */
[----:B------:R-:W-:Y:S01]  /*1212f0*/  LOP3.LUT R45, R45, 0xffffffef, RZ, 0xc0, !PT ;  /* 0xffffffef2d2d7812 */ /* 0x000fe200078ec0ff */
[----:B------:R-:W4:Y:S01]  /*121300*/  LDL.LU R13, [R1+0xbc] ;  /* 0x0000bc00010d7983 */ /* 0x000f220000300800 */
[----:B------:R-:W-:-:S03]  /*121310*/  PRMT R2, R15, 0x7771, RZ ;  /* 0x000077710f027816 */ /* 0x000fc600000000ff */
[----:B------:R-:W4:Y:S04]  /*121320*/  LDL.LU.64 R50, [R1+0x628] ;  /* 0x0006280001327983 */ /* 0x000f280000300a00 */
[----:B------:R-:W-:Y:S01]  /*121330*/  @P6 LOP3.LUT R45, R45, 0x10, RZ, 0xfc, !PT ;  /* 0x000000102d2d6812 */ /* 0x000fe200078efcff */
[----:B------:R-:W4:Y:S01]  /*121340*/  LDL.LU.64 R52, [R1+0x620] ;  /* 0x0006200001347983 */ /* 0x000f220000300a00 */
[----:B------:R-:W-:-:S03]  /*121350*/  LOP3.LUT P6, RZ, R41, 0x2000000, RZ, 0xc0, !PT ;  /* 0x0200000029ff7812 */ /* 0x000fc600078cc0ff */
[----:B-----5:R0:W-:Y:S02]  /*121360*/  @P0 STG.E.U8 desc[UR46][R56.64], R2 ;  /* 0x0000000238000986 */ /* 0x0201e4000c10112e */
[----:B0-----:R-:W-:Y:S02]  /*121370*/  PRMT R2, R15, 0x7772, RZ ;  /* 0x000077720f027816 */ /* 0x001fe400000000ff */
[----:B------:R-:W5:Y:S06]  /*121380*/  LDL.LU.64 R56, [R1+0x5f0] ;  /* 0x0005f00001387983 */ /* 0x000f6c0000300a00 */
[----:B------:R0:W-:Y:S01]  /*121390*/  @P6 STG.E.U8 desc[UR46][R16.64], R2 ;  /* 0x0000000210006986 */ /* 0x0001e2000c10112e */
[----:B------:R-:W-:-:S02]  /*1213a0*/  LOP3.LUT P6, RZ, R45, 0x10, RZ, 0xc0, !PT ;  /* 0x000000102dff7812 */ /* 0x000fc400078cc0ff */
        /* <DEDUP_REMOVED lines=20> */
[----:B------:R4:W-:Y:S01]  /*1214f0*/  @P6 STG.E.U8 desc[UR46][R46.64], R2 ;  /* 0x000000022e006986 */ /* 0x0009e2000c10112e */
[----:B------:R-:W-:-:S02]  /*121500*/  LOP3.LUT P6, RZ, R42, 0x80000000, RZ, 0xc0, !PT ;  /* 0x800000002aff7812 */ /* 0x000fc400078cc0ff */
[----:B----4-:R-:W-:-:S11]  /*121510*/  PRMT R2, R12, 0x7770, RZ ;  /* 0x000077700c027816 */ /* 0x010fd600000000ff */
        /* <DEDUP_REMOVED lines=49> */
[----:B------:R-:W2:Y:S04]  /*121830*/  LDL.LU R58, [R1+0xa8] ;  /* 0x0000a800013a7983 */ /* 0x000ea80000300800 */
[----:B------:R-:W2:Y:S01]  /*121840*/  LDL.LU.64 R44, [R1+0x4e8] ;  /* 0x0004e800012c7983 */ /* 0x000ea20000300a00 */
[----:B------:R-:W-:-:S03]  /*121850*/  LOP3.LUT R42, R42, 0xfdffffff, RZ, 0xc0, !PT ;  /* 0xfdffffff2a2a7812 */ /* 0x000fc600078ec0ff */
[----:B------:R-:W2:Y:S01]  /*121860*/  LDL.LU.64 R46, [R1+0x4e0] ;  /* 0x0004e000012e7983 */ /* 0x000ea20000300a00 */
[----:B------:R-:W-:Y:S02]  /*121870*/  @P6 LOP3.LUT R42, R42, 0x2000000, RZ, 0xfc, !PT ;  /* 0x020000002a2a6812 */ /* 0x000fe400078efcff */
[----:B------:R-:W-:Y:S01]  /*121880*/  LOP3.LUT P6, RZ, R40, 0x2000, RZ, 0xc0, !PT ;  /* 0x0000200028ff7812 */ /* 0x000fe200078cc0ff */
[----:B------:R-:W2:Y:S01]  /*121890*/  LDL.LU.64 R60, [R1+0x4d8] ;  /* 0x0004d800013c7983 */ /* 0x000ea20000300a00 */
[C---:B------:R-:W-:Y:S02]  /*1218a0*/  LOP3.LUT P2, RZ, R39.reuse, 0x2, RZ, 0xc0, !PT ;  /* 0x0000000227ff7812 */ /* 0x040fe4000784c0ff */
[----:B------:R-:W-:Y:S01]  /*1218b0*/  LOP3.LUT R42, R42, 0xfbffffff, RZ, 0xc0, !PT ;  /* 0xfbffffff2a2a7812 */ /* 0x000fe200078ec0ff */
[----:B------:R-:W2:Y:S01]  /*1218c0*/  LDL.LU.64 R48, [R1+0x4d0] ;  /* 0x0004d00001307983 */ /* 0x000ea20000300a00 */
[----:B------:R-:W-:Y:S02]  /*1218d0*/  LOP3.LUT P1, RZ, R39, 0x4, RZ, 0xc0, !PT ;  /* 0x0000000427ff7812 */ /* 0x000fe4000782c0ff */
[----:B------:R-:W-:-:S05]  /*1218e0*/  PRMT R2, R19, 0x7772, RZ ;  /* 0x0000777213027816 */ /* 0x000fca00000000ff */
[----:B------:R-:W-:Y:S02]  /*1218f0*/  @P6 LOP3.LUT R42, R42, 0x4000000, RZ, 0xfc, !PT ;  /* 0x040000002a2a6812 */ /* 0x000fe400078efcff */
[----:B------:R-:W-:Y:S01]  /*121900*/  LOP3.LUT P6, RZ, R39, 0x10, RZ, 0xc0, !PT ;  /* 0x0000001027ff7812 */ /* 0x000fe200078cc0ff */
[----:B----4-:R0:W-:Y:S01]  /*121910*/  @P2 STG.E.U8 desc[UR46][R56.64], R2 ;  /* 0x0000000238002986 */ /* 0x0101e2000c10112e */
[----:B------:R-:W-:Y:S02]  /*121920*/  LOP3.LUT R42, R42, 0xf7ffffff, RZ, 0xc0, !PT ;  /* 0xf7ffffff2a2a7812 */ /* 0x000fe400078ec0ff */
[----:B0-----:R-:W-:-:S09]  /*121930*/  PRMT R2, R19, 0x7773, RZ ;  /* 0x0000777313027816 */ /* 0x001fd200000000ff */
[----:B------:R-:W-:Y:S02]  /*121940*/  @P6 LOP3.LUT R42, R42, 0x8000000, RZ, 0xfc, !PT ;  /* 0x080000002a2a6812 */ /* 0x000fe400078efcff */
[----:B------:R-:W-:Y:S01]  /*121950*/  LOP3.LUT P6, RZ, R39, 0x8, RZ, 0xc0, !PT ;  /* 0x0000000827ff7812 */ /* 0x000fe200078cc0ff */
[----:B-----5:R0:W-:Y:S01]  /*121960*/  @P1 STG.E.U8 desc[UR46][R10.64], R2 ;  /* 0x000000020a001986 */ /* 0x0201e2000c10112e */
[----:B------:R-:W-:Y:S02]  /*121970*/  LOP3.LUT P0, RZ, R40, 0x800, RZ, 0xc0, !PT ;  /* 0x0000080028ff7812 */ /* 0x000fe4000780c0ff */
[----:B------:R-:W-:Y:S01]  /*121980*/  LOP3.LUT R42, R42, 0xefffffff, RZ, 0xc0, !PT ;  /* 0xefffffff2a2a7812 */ /* 0x000fe200078ec0ff */
[----:B0-----:R-:W4:Y:S04]  /*121990*/  LDL.LU R10, [R1+0xac] ;  /* 0x0000ac00010a7983 */ /* 0x001f280000300800 */
[----:B------:R-:W5:Y:S04]  /*1219a0*/  LDL.LU.64 R50, [R1+0x4a8] ;  /* 0x0004a80001327983 */ /* 0x000f680000300a00 */
[----:B------:R-:W-:-:S02]  /*1219b0*/  @P6 LOP3.LUT R42, R42, 0x10000000, RZ, 0xfc, !PT ;  /* 0x100000002a2a6812 */ /* 0x000fc400078efcff */
[----:B------:R-:W-:Y:S01]  /*1219c0*/  LOP3.LUT P6, RZ, R40, 0x1000, RZ, 0xc0, !PT ;  /* 0x0000100028ff7812 */ /* 0x000fe200078cc0ff */
[----:B------:R-:W5:Y:S01]  /*1219d0*/  LDL.LU.64 R52, [R1+0x4a0] ;  /* 0x0004a00001347983 */ /* 0x000f620000300a00 */
[----:B---3--:R-:W-:-:S03]  /*1219e0*/  PRMT R2, R54, 0x7770, RZ ;  /* 0x0000777036027816 */ /* 0x008fc600000000ff */
[----:B------:R-:W3:Y:S04]  /*1219f0*/  LDL.LU R11, [R1+0x90] ;  /* 0x00009000010b7983 */ /* 0x000ee80000300800 */
[----:B------:R0:W-:Y:S04]  /*121a00*/  @P0 STG.E.U8 desc[UR46][R16.64], R2 ;  /* 0x0000000210000986 */ /* 0x0001e8000c10112e */
[----:B------:R-:W3:Y:S04]  /*121a10*/  LDL.LU.64 R56, [R1+0x498] ;  /* 0x0004980001387983 */ /* 0x000ee80000300a00 */
[----:B------:R-:W3:Y:S01]  /*121a20*/  LDL.LU.64 R18, [R1+0x4b8] ;  /* 0x0004b80001127983 */ /* 0x000ee20000300a00 */
[----:B0-----:R-:W-:-:S03]  /*121a30*/  PRMT R2, R54, 0x7771, RZ ;  /* 0x0000777136027816 */ /* 0x001fc600000000ff */
[----:B------:R-:W3:Y:S04]  /*121a40*/  LDL.LU.64 R16, [R1+0x490] ;  /* 0x0004900001107983 */ /* 0x000ee80000300a00 */
[----:B------:R0:W-:Y:S01]  /*121a50*/  @P6 STG.E.U8 desc[UR46][R14.64], R2 ;  /* 0x000000020e006986 */ /* 0x0001e2000c10112e */
[----:B------:R-:W-:Y:S02]  /*121a60*/  LOP3.LUT P6, RZ, R42, 0x10000000, RZ, 0xc0, !PT ;  /* 0x100000002aff7812 */ /* 0x000fe400078cc0ff */
[----:B0-----:R-:W-:Y:S01]  /*121a70*/  PRMT R2, R54, 0x7772, RZ ;  /* 0x0000777236027816 */ /* 0x001fe200000000ff */
[----:B------:R-:W3:Y:S10]  /*121a80*/  LDL.LU.64 R14, [R1+0x4b0] ;  /* 0x0004b000010e7983 */ /* 0x000ef40000300a00 */
        /* <DEDUP_REMOVED lines=68> */
[----:B0-----:R-:W2:Y:S01]  /*121ed0*/  LDL.LU.64 R8, [R1+0x560] ;  /* 0x0005600001087983 */ /* 0x001ea20000300a00 */
[----:B------:R-:W-:-:S03]  /*121ee0*/  PRMT R2, R14, 0x7771, RZ ;  /* 0x000077710e027816 */ /* 0x000fc600000000ff */
[----:B------:R-:W5:Y:S04]  /*121ef0*/  LDL.LU R15, [R1+0x9c] ;  /* 0x00009c00010f7983 */ /* 0x000f680000300800 */
[----:B---3--:R0:W-:Y:S04]  /*121f00*/  @P2 STG.E.U8 desc[UR46][R16.64], R2 ;  /* 0x0000000210002986 */ /* 0x0081e8000c10112e */
[----:B0-----:R-:W3:Y:S04]  /*121f10*/  LDL.LU.64 R16, [R1+0x5a0] ;  /* 0x0005a00001107983 */ /* 0x001ee80000300a00 */
[----:B------:R-:W5:Y:S01]  /*121f20*/  LDL.LU.64 R44, [R1+0x558] ;  /* 0x00055800012c7983 */ /* 0x000f620000300a00 */
[----:B------:R-:W-:-:S02]  /*121f30*/  @P6 LOP3.LUT R42, R42, 0x20000, RZ, 0xfc, !PT ;  /* 0x000200002a2a6812 */ /* 0x000fc400078efcff */
[----:B------:R-:W-:Y:S01]  /*121f40*/  LOP3.LUT P6, RZ, R39, 0x4000, RZ, 0xc0, !PT ;  /* 0x0000400027ff7812 */ /* 0x000fe200078cc0ff */
[----:B------:R-:W5:Y:S01]  /*121f50*/  LDL.LU.64 R46, [R1+0x598] ;  /* 0x00059800012e7983 */ /* 0x000f620000300a00 */
[----:B------:R-:W-:-:S03]  /*121f60*/  LOP3.LUT R42, R42, 0xfffbffff, RZ, 0xc0, !PT ;  /* 0xfffbffff2a2a7812 */ /* 0x000fc600078ec0ff */
[----:B------:R-:W5:Y:S01]  /*121f70*/  LDL.LU.64 R60, [R1+0x5b0] ;  /* 0x0005b000013c7983 */ /* 0x000f620000300a00 */
[----:B------:R-:W-:-:S03]  /*121f80*/  LOP3.LUT P1, RZ, R39, 0x800, RZ, 0xc0, !PT ;  /* 0x0000080027ff7812 */ /* 0x000fc6000782c0ff */
[----:B------:R-:W5:Y:S04]  /*121f90*/  LDL.LU.64 R48, [R1+0x608] ;  /* 0x0006080001307983 */ /* 0x000f680000300a00 */
[----:B------:R-:W-:Y:S01]  /*121fa0*/  @P6 LOP3.LUT R42, R42, 0x40000, RZ, 0xfc, !PT ;  /* 0x000400002a2a6812 */ /* 0x000fe200078efcff */
[----:B------:R-:W5:Y:S01]  /*121fb0*/  LDL.LU.64 R50, [R1+0x5a8] ;  /* 0x0005a80001327983 */ /* 0x000f620000300a00 */
[C---:B------:R-:W-:Y:S02]  /*121fc0*/  LOP3.LUT P6, RZ, R39.reuse, 0x2000, RZ, 0xc0, !PT ;  /* 0x0000200027ff7812 */ /* 0x040fe400078cc0ff */
[----:B------:R-:W-:Y:S01]  /*121fd0*/  LOP3.LUT R42, R42, 0xfff7ffff, RZ, 0xc0, !PT ;  /* 0xfff7ffff2a2a7812 */ /* 0x000fe200078ec0ff */
[----:B------:R-:W5:Y:S01]  /*121fe0*/  LDL.LU.64 R52, [R1+0x600] ;  /* 0x0006000001347983 */ /* 0x000f620000300a00 */
[----:B------:R-:W-:-:S09]  /*121ff0*/  LOP3.LUT P0, RZ, R39, 0x1000, RZ, 0xc0, !PT ;  /* 0x0000100027ff7812 */ /* 0x000fd2000780c0ff */
[----:B------:R-:W-:Y:S02]  /*122000*/  @P6 LOP3.LUT R42, R42, 0x80000, RZ, 0xfc, !PT ;  /* 0x000800002a2a6812 */ /* 0x000fe400078efcff */
[----:B------:R-:W-:Y:S02]  /*122010*/  LOP3.LUT P6, RZ, R40, 0x400000, RZ, 0xc0, !PT ;  /* 0x0040000028ff7812 */ /* 0x000fe400078cc0ff */
[----:B------:R-:W-:Y:S02]  /*122020*/  LOP3.LUT R42, R42, 0xffefffff, RZ, 0xc0, !PT ;  /* 0xffefffff2a2a7812 */ /* 0x000fe400078ec0ff */
[----:B------:R-:W-:-:S05]  /*122030*/  PRMT R2, R14, 0x7772, RZ ;  /* 0x000077720e027816 */ /* 0x000fca00000000ff */
[----:B----4-:R0:W-:Y:S04]  /*122040*/  @P1 STG.E.U8 desc[UR46][R56.64], R2 ;  /* 0x0000000238001986 */ /* 0x0101e8000c10112e */
[----:B------:R-:W-:Y:S02]  /*122050*/  @P6 LOP3.LUT R42, R42, 0x100000, RZ, 0xfc, !PT ;  /* 0x001000002a2a6812 */ /* 0x000fe400078efcff */
[----:B------:R-:W-:Y:S02]  /*122060*/  LOP3.LUT P6, RZ, R40, 0x200000, RZ, 0xc0, !PT ;  /* 0x0020000028ff7812 */ /* 0x000fe400078cc0ff */
[----:B0-----:R-:W-:Y:S01]  /*122070*/  PRMT R2, R14, 0x7773, RZ ;  /* 0x000077730e027816 */ /* 0x001fe200000000ff */
        /* <DEDUP_REMOVED lines=17> */
[----:B---3--:R5:W-:Y:S01]  /*122190*/  @P6 STG.E.U8 desc[UR46][R16.64], R2 ;  /* 0x0000000210006986 */ /* 0x008be2000c10112e */
[C---:B------:R-:W-:Y:S02]  /*1221a0*/  LOP3.LUT P6, RZ, R42.reuse, 0x20000, RZ, 0xc0, !PT ;  /* 0x000200002aff7812 */ /* 0x040fe400078cc0ff */
[----:B-----5:R-:W-:Y:S01]  /*1221b0*/  PRMT R2, R15, 0x7770, RZ ;  /* 0x000077700f027816 */ /* 0x020fe200000000ff */
[----:B------:R-:W3:Y:S10]  /*1221c0*/  LDL.LU.64 R16, [R1+0x4610] ;  /* 0x0046100001107983 */ /* 0x000ef40000300a00 */
        /* <DEDUP_REMOVED lines=20> */
[----:B----4-:R0:W-:Y:S01]  /*122310*/  @P4 STG.E.U8 desc[UR46][R56.64], R2 ;  /* 0x0000000238004986 */ /* 0x0101e2000c10112e */
[----:B------:R-:W-:Y:S02]  /*122320*/  LOP3.LUT P1, RZ, R40, 0x10000000, RZ, 0xc0, !PT ;  /* 0x1000000028ff7812 */ /* 0x000fe4000782c0ff */
[----:B0-----:R-:W-:Y:S02]  /*122330*/  PRMT R2, R3, 0x7773, RZ ;  /* 0x0000777303027816 */ /* 0x001fe400000000ff */
[----:B------:R-:W-:Y:S01]  /*122340*/  LOP3.LUT P0, RZ, R39, 0x80000, RZ, 0xc0, !PT ;  /* 0x0008000027ff7812 */ /* 0x000fe2000780c0ff */
[----:B------:R-:W4:Y:S04]  /*122350*/  LDL.LU R3, [R1+0x460c] ;  /* 0x00460c0001037983 */ /* 0x000f280000300800 */
        /* <DEDUP_REMOVED lines=8> */
[----:B------:R-:W5:Y:S04]  /*1223e0*/  LDL.LU.64 R18, [R1+0x650] ;  /* 0x0006500001127983 */ /* 0x000f680000300a00 */
[----:B------:R-:W3:Y:S04]  /*1223f0*/  LDL.LU.64 R52, [R1+0x680] ;  /* 0x0006800001347983 */ /* 0x000ee80000300a00 */
[----:B------:R-:W3:Y:S04]  /*122400*/  LDL.LU.64 R56, [R1+0x698] ;  /* 0x0006980001387983 */ /* 0x000ee80000300a00 */
[----:B------:R-:W5:Y:S04]  /*122410*/  LDL.LU R15, [R1+0x88] ;  /* 0x00008800010f7983 */ /* 0x000f680000300800 */
        /* <DEDUP_REMOVED lines=12> */
[----:B----4-:R-:W-:-:S13]  /*1224e0*/  LOP3.LUT P6, RZ, R3, 0x4, RZ, 0xc0, !PT ;  /* 0x0000000403ff7812 */ /* 0x010fda00078cc0ff */
[----:B------:R-:W-:Y:S02]  /*1224f0*/  @P6 LOP3.LUT R42, R42, 0x80, RZ, 0xfc, !PT ;  /* 0x000000802a2a6812 */ /* 0x000fe400078efcff */
[----:B------:R-:W-:Y:S01]  /*122500*/  LOP3.LUT P6, RZ, R3, 0x2, RZ, 0xc0, !PT ;  /* 0x0000000203ff7812 */ /* 0x000fe200078cc0ff */
[----:B--2---:R0:W-:Y:S04]  /*122510*/  @P3 STG.E.U8 desc[UR46][R8.64], R2 ;  /* 0x0000000208003986 */ /* 0x0041e8000c10112e */
[----:B0-----:R-:W2:Y:S01]  /*122520*/  LDL.LU.64 R8, [R1+0x6c0] ;  /* 0x0006c00001087983 */ /* 0x001ea20000300a00 */
[----:B------:R-:W-:-:S07]  /*122530*/  LOP3.LUT R42, R42, 0xfffffeff, RZ, 0xc0, !PT ;  /* 0xfffffeff2a2a7812 */ /* 0x000fce00078ec0ff */
        /* <DEDUP_REMOVED lines=12> */
[----:B------:R-:W-:Y:S02]  /*122600*/  LOP3.LUT P6, RZ, R40, 0x80000000, RZ, 0xc0, !PT ;  /* 0x8000000028ff7812 */ /* 0x000fe400078cc0ff */
[----:B------:R-:W4:Y:S01]  /*122610*/  LDL.LU.64 R40, [R1+0x6e8] ;  /* 0x0006e80001287983 */ /* 0x000f220000300a00 */
[----:B-----5:R-:W-:-:S03]  /*122620*/  PRMT R2, R15, 0x7770, RZ ;  /* 0x000077700f027816 */ /* 0x020fc600000000ff */
[----:B------:R-:W5:Y:S04]  /*122630*/  LDL.LU.64 R44, [R1+0x710] ;  /* 0x00071000012c7983 */ /* 0x000f680000300a00 */
[----:B------:R0:W-:Y:S04]  /*122640*/  @P2 STG.E.U8 desc[UR46][R18.64], R2 ;  /* 0x0000000212002986 */ /* 0x0001e8000c10112e */
[----:B0-----:R-:W5:Y:S04]  /*122650*/  LDL.LU R18, [R1+0x70] ;  /* 0x0000700001127983 */ /* 0x001f680000300800 */
[----:B------:R-:W5:Y:S04]  /*122660*/  LDL.LU.64 R46, [R1+0x6e0] ;  /* 0x0006e000012e7983 */ /* 0x000f680000300a00 */
[----:B------:R-:W5:Y:S01]  /*122670*/  LDL.LU.64 R60, [R1+0x708] ;  /* 0x00070800013c7983 */ /* 0x000f620000300a00 */
[----:B------:R-:W-:-:S03]  /*122680*/  LOP3.LUT P0, RZ, R39, 0x200000, RZ, 0xc0, !PT ;  /* 0x0020000027ff7812 */ /* 0x000fc6000780c0ff */
[----:B------:R-:W5:Y:S01]  /*122690*/  LDL.LU.64 R48, [R1+0x740] ;  /* 0x0007400001307983 */ /* 0x000f620000300a00 */
[----:B------:R-:W-:Y:S02]  /*1226a0*/  LOP3.LUT R42, R42, 0xffffefff, RZ, 0xc0, !PT ;  /* 0xffffefff2a2a7812 */ /* 0x000fe400078ec0ff */
[----:B------:R-:W-:Y:S01]  /*1226b0*/  PRMT R2, R15, 0x7771, RZ ;  /* 0x000077710f027816 */ /* 0x000fe200000000ff */
[----:B------:R-:W5:Y:S01]  /*1226c0*/  LDL.LU.64 R50, [R1+0x750] ;  /* 0x0007500001327983 */ /* 0x000f620000300a00 */
[----:B------:R-:W-:Y:S02]  /*1226d0*/  @P6 LOP3.LUT R42, R42, 0x1000, RZ, 0xfc, !PT ;  /* 0x000010002a2a6812 */ /* 0x000fe400078efcff */
[----:B------:R-:W-:Y:S01]  /*1226e0*/  LOP3.LUT P6, RZ, R39, 0x400000, RZ, 0xc0, !PT ;  /* 0x0040000027ff7812 */ /* 0x000fe200078cc0ff */
[----:B---3--:R0:W-:Y:S02]  /*1226f0*/  @P1 STG.E.U8 desc[UR46][R52.64], R2 ;  /* 0x0000000234001986 */ /* 0x0081e4000c10112e */
[----:B0-----:R-:W-:-:S02]  /*122700*/  PRMT R2, R15, 0x7772, RZ ;  /* 0x000077720f027816 */ /* 0x001fc400000000ff */
[----:B------:R-:W3:Y:S04]  /*122710*/  LDL.LU.64 R52, [R1+0x738] ;  /* 0x0007380001347983 */ /* 0x000ee80000300a00 */
[----:B------:R0:W-:Y:S02]  /*122720*/  @P0 STG.E.U8 desc[UR46][R56.64], R2 ;  /* 0x0000000238000986 */ /* 0x0001e4000c10112e */
[----:B0-----:R-:W-:Y:S02]  /*122730*/  PRMT R2, R15, 0x7773, RZ ;  /* 0x000077730f027816 */ /* 0x001fe400000000ff */
[----:B------:R-:W3:Y:S04]  /*122740*/  LDL.LU.64 R56, [R1+0x748] ;  /* 0x0007480001387983 */ /* 0x000ee80000300a00 */
[----:B------:R0:W-:Y:S01]  /*122750*/  @P6 STG.E.U8 desc[UR46][R12.64], R2 ;  /* 0x000000020c006986 */ /* 0x0001e2000c10112e */
[----:B------:R-:W-:-:S03]  /*122760*/  LOP3.LUT P6, RZ, R42, 0x1000, RZ, 0xc0, !PT ;  /* 0x000010002aff7812 */ /* 0x000fc600078cc0ff */
[----:B------:R-:W3:Y:S04]  /*122770*/  LDL.LU.64 R14, [R1+0x760] ;  /* 0x00076000010e7983 */ /* 0x000ee80000300a00 */
[----:B------:R-:W3:Y:S01]  /*122780*/  LDL.LU R19, [R1+0x78] ;  /* 0x0000780001137983 */ /* 0x000ee20000300800 */
[----:B0-----:R-:W-:-:S03]  /*122790*/  PRMT R2, R58, 0x7770, RZ ;  /* 0x000077703a027816 */ /* 0x001fc600000000ff */
[----:B------:R-:W3:Y:S04]  /*1227a0*/  LDL.LU.64 R12, [R1+0x770] ;  /* 0x00077000010c7983 */ /* 0x000ee80000300a00 */
        /* <DEDUP_REMOVED lines=8> */
[----:B----4-:R0:W-:Y:S01]  /*122830*/  @P6 STG.E.U8 desc[UR46][R40.64], R2 ;  /* 0x0000000228006986 */ /* 0x0101e2000c10112e */
[----:B------:R-:W-:Y:S02]  /*122840*/  LOP3.LUT P6, RZ, R42, 0x200, RZ, 0xc0, !PT ;  /* 0x000002002aff7812 */ /* 0x000fe400078cc0ff */
        /* <DEDUP_REMOVED lines=38> */
[----:B------:R-:W5:Y:S04]  /*122ab0*/  LDL.LU R58, [R1+0x7c] ;  /* 0x00007c00013a7983 */ /* 0x000f680000300800 */
[----:B------:R-:W5:Y:S01]  /*122ac0*/  LDL.LU.64 R10, [R1+0x7c0] ;  /* 0x0007c000010a7983 */ /* 0x000f620000300a00 */
[----:B------:R-:W-:-:S02]  /*122ad0*/  LOP3.LUT P6, RZ, R38, 0x8, RZ, 0xc0, !PT ;  /* 0x0000000826ff7812 */ /* 0x000fc400078cc0ff */
[----:B------:R-:W-:Y:S02]  /*122ae0*/  LOP3.LUT P3, RZ, R39, 0x20000000, RZ, 0xc0, !PT ;  /* 0x2000000027ff7812 */ /* 0x000fe4000786c0ff */
[----:B------:R-:W-:Y:S02]  /*122af0*/  PRMT R2, R19, 0x7772, RZ ;  /* 0x0000777213027816 */ /* 0x000fe400000000ff */
[----:B------:R-:W-:Y:S02]  /*122b00*/  LOP3.LUT P2, RZ, R39, 0x40000000, RZ, 0xc0, !PT ;  /* 0x4000000027ff7812 */ /* 0x000fe4000784c0ff */
[C---:B------:R-:W-:Y:S02]  /*122b10*/  LOP3.LUT P1, RZ, R3.reuse, 0x80, RZ, 0xc0, !PT ;  /* 0x0000008003ff7812 */ /* 0x040fe4000782c0ff */
[----:B------:R-:W-:Y:S02]  /*122b20*/  LOP3.LUT R42, R42, 0xfffffffe, RZ, 0xc0, !PT ;  /* 0xfffffffe2a2a7812 */ /* 0x000fe400078ec0ff */
[----:B------:R-:W-:-:S02]  /*122b30*/  LOP3.LUT P0, RZ, R3, 0x100, RZ, 0xc0, !PT ;  /* 0x0000010003ff7812 */ /* 0x000fc4000780c0ff */
[----:B---3--:R-:W-:-:S04]  /*122b40*/  LOP3.LUT R0, R0, 0xdfffffff, RZ, 0xc0, !PT ;  /* 0xdfffffff00007812 */ /* 0x008fc800078ec0ff */
[----:B------:R-:W-:Y:S02]  /*122b50*/  @P6 LOP3.LUT R0, R0, 0x20000000, RZ, 0xfc, !PT ;  /* 0x2000000000006812 */ /* 0x000fe400078efcff */
[----:B------:R-:W-:Y:S02]  /*122b60*/  LOP3.LUT P6, RZ, R3, 0x1000, RZ, 0xc0, !PT ;  /* 0x0000100003ff7812 */ /* 0x000fe400078cc0ff */
[----:B------:R-:W-:-:S11]  /*122b70*/  LOP3.LUT R0, R0, 0xbfffffff, RZ, 0xc0, !PT ;  /* 0xbfffffff00007812 */ /* 0x000fd600078ec0ff */
[----:B------:R-:W-:Y:S02]  /*122b80*/  @P6 LOP3.LUT R0, R0, 0x40000000, RZ, 0xfc, !PT ;  /* 0x4000000000006812 */ /* 0x000fe400078efcff */
[----:B------:R-:W-:Y:S02]  /*122b90*/  LOP3.LUT P6, RZ, R3, 0x800, RZ, 0xc0, !PT ;  /* 0x0000080003ff7812 */ /* 0x000fe400078cc0ff */
[----:B------:R-:W-:-:S11]  /*122ba0*/  LOP3.LUT R0, R0, 0x7fffffff, RZ, 0xc0, !PT ;  /* 0x7fffffff00007812 */ /* 0x000fd600078ec0ff */
[----:B------:R-:W-:Y:S02]  /*122bb0*/  @P6 LOP3.LUT R0, R0, 0x80000000, RZ, 0xfc, !PT ;  /* 0x8000000000006812 */ /* 0x000fe400078efcff */
[----:B------:R-:W-:-:S13]  /*122bc0*/  LOP3.LUT P6, RZ, R38, 0x4, RZ, 0xc0, !PT ;  /* 0x0000000426ff7812 */ /* 0x000fda00078cc0ff */
[----:B------:R-:W-:Y:S02]  /*122bd0*/  @P6 LOP3.LUT R42, R42, 0x1, RZ, 0xfc, !PT ;  /* 0x000000012a2a6812 */ /* 0x000fe400078efcff */
[----:B------:R-:W-:Y:S02]  /*122be0*/  LOP3.LUT P6, RZ, R38, 0x2, RZ, 0xc0, !PT ;  /* 0x0000000226ff7812 */ /* 0x000fe400078cc0ff */
[----:B------:R-:W-:-:S11]  /*122bf0*/  LOP3.LUT R42, R42, 0xfffffffd, RZ, 0xc0, !PT ;  /* 0xfffffffd2a2a7812 */ /* 0x000fd600078ec0ff */
[----:B------:R-:W-:Y:S02]  /*122c00*/  @P6 LOP3.LUT R42, R42, 0x2, RZ, 0xfc, !PT ;  /* 0x000000022a2a6812 */ /* 0x000fe400078efcff */
[----:B------:R-:W-:Y:S01]  /*122c10*/  LOP3.LUT P6, RZ, R3, 0x400, RZ, 0xc0, !PT ;  /* 0x0000040003ff7812 */ /* 0x000fe200078cc0ff */
[----:B--2---:R0:W-:Y:S04]  /*122c20*/  @P3 STG.E.U8 desc[UR46][R8.64], R2 ;  /* 0x0000000208003986 */ /* 0x0041e8000c10112e */
[----:B0-----:R-:W2:Y:S04]  /*122c30*/  LDL.LU.64 R8, [R1+0x7a8] ;  /* 0x0007a80001087983 */ /* 0x001ea80000300a00 */
[----:B------:R-:W3:Y:S01]  /*122c40*/  LDL.LU R54, [R1+0x60] ;  /* 0x0000600001367983 */ /* 0x000ee20000300800 */
[----:B------:R-:W-:-:S03]  /*122c50*/  PRMT R2, R19, 0x7773, RZ ;  /* 0x0000777313027816 */ /* 0x000fc600000000ff */
[----:B------:R-:W2:Y:S04]  /*122c60*/  LDL.LU.64 R18, [R1+0x7b8] ;  /* 0x0007b80001127983 */ /* 0x000ea80000300a00 */
[----:B----4-:R5:W-:Y:S02]  /*122c70*/  @P2 STG.E.U8 desc[UR46][R14.64], R2 ;  /* 0x000000020e002986 */ /* 0x010be4000c10112e */
[----:B-----5:R-:W-:-:S05]  /*122c80*/  PRMT R2, R58, 0x7770, RZ ;  /* 0x000077703a027816 */ /* 0x020fca00000000ff */
[----:B------:R0:W-:Y:S04]  /*122c90*/  @P1 STG.E.U8 desc[UR46][R12.64], R2 ;  /* 0x000000020c001986 */ /* 0x0001e8000c10112e */
[----:B0-----:R-:W4:Y:S04]  /*122ca0*/  LDL.LU.64 R12, [R1+0x7e0] ;  /* 0x0007e000010c7983 */ /* 0x001f280000300a00 */
[----:B------:R-:W5:Y:S01]  /*122cb0*/  LDL.LU.64 R40, [R1+0x7f0] ;  /* 0x0007f00001287983 */ /* 0x000f620000300a00 */
[----:B------:R-:W-:-:S03]  /*122cc0*/  LOP3.LUT R42, R42, 0xfffffffb, RZ, 0xc0, !PT ;  /* 0xfffffffb2a2a7812 */ /* 0x000fc600078ec0ff */
[----:B------:R-:W5:Y:S01]  /*122cd0*/  LDL.LU R14, [R1+0x64] ;  /* 0x00006400010e7983 */ /* 0x000f620000300800 */
[----:B------:R-:W-:-:S03]  /*122ce0*/  @P6 LOP3.LUT R42, R42, 0x4, RZ, 0xfc, !PT ;  /* 0x000000042a2a6812 */ /* 0x000fc600078efcff */
[----:B------:R-:W5:Y:S01]  /*122cf0*/  LDL.LU.64 R44, [R1+0x7c8] ;  /* 0x0007c800012c7983 */ /* 0x000f620000300a00 */
[----:B------:R-:W-:Y:S02]  /*122d00*/  LOP3.LUT P6, RZ, R3, 0x200, RZ, 0xc0, !PT ;  /* 0x0000020003ff7812 */ /* 0x000fe400078cc0ff */
[----:B------:R-:W-:Y:S01]  /*122d10*/  LOP3.LUT R42, R42, 0xfffffff7, RZ, 0xc0, !PT ;  /* 0xfffffff72a2a7812 */ /* 0x000fe200078ec0ff */
[----:B------:R-:W5:Y:S04]  /*122d20*/  LDL.LU.64 R46, [R1+0x7e8] ;  /* 0x0007e800012e7983 */ /* 0x000f680000300a00 */
[----:B------:R-:W5:Y:S04]  /*122d30*/  LDL.LU R15, [R1+0x68] ;  /* 0x00006800010f7983 */ /* 0x000f680000300800 */
[----:B------:R-:W5:Y:S02]  /*122d40*/  LDL.LU.64 R60, [R1+0x800] ;  /* 0x00080000013c7983 */ /* 0x000f640000300a00 */
[----:B------:R-:W-:-:S02]  /*122d50*/  @P6 LOP3.LUT R42, R42, 0x8, RZ, 0xfc, !PT ;  /* 0x000000082a2a6812 */ /* 0x000fc400078efcff */
[----:B------:R-:W-:Y:S01]  /*122d60*/  LOP3.LUT P6, RZ, R38, 0x1, RZ, 0xc0, !PT ;  /* 0x0000000126ff7812 */ /* 0x000fe200078cc0ff */
[----:B------:R-:W5:Y:S01]  /*122d70*/  LDL.LU.64 R48, [R1+0x810] ;  /* 0x0008100001307983 */ /* 0x000f620000300a00 */
[----:B------:R-:W-:Y:S02]  /*122d80*/  LOP3.LUT R42, R42, 0xffffffef, RZ, 0xc0, !PT ;  /* 0xffffffef2a2a7812 */ /* 0x000fe400078ec0ff */
[----:B------:R-:W-:Y:S01]  /*122d90*/  PRMT R2, R58, 0x7771, RZ ;  /* 0x000077713a027816 */ /* 0x000fe200000000ff */
[----:B------:R-:W5:Y:S08]  /*122da0*/  LDL.LU.64 R50, [R1+0x7f8] ;  /* 0x0007f80001327983 */ /* 0x000f700000300a00 */
[----:B------:R-:W-:-:S02]  /*122db0*/  @P6 LOP3.LUT R42, R42, 0x10, RZ, 0xfc, !PT ;  /* 0x000000102a2a6812 */ /* 0x000fc400078efcff */
[----:B------:R-:W-:Y:S01]  /*122dc0*/  LOP3.LUT P6, RZ, R39, 0x80000000, RZ, 0xc0, !PT ;  /* 0x8000000027ff7812 */ /* 0x000fe200078cc0ff */
[----:B------:R0:W-:Y:S02]  /*122dd0*/  @P0 STG.E.U8 desc[UR46][R52.64], R2 ;  /* 0x0000000234000986 */ /* 0x0001e4000c10112e */
[----:B0-----:R-:W-:Y:S02]  /*122de0*/  PRMT R2, R58, 0x7772, RZ ;  /* 0x000077723a027816 */ /* 0x001fe400000000ff */
[----:B------:R-:W5:Y:S08]  /*122df0*/  LDL.LU.64 R52, [R1+0x808] ;  /* 0x0008080001347983 */ /* 0x000f700000300a00 */
[----:B------:R0:W-:Y:S01]  /*122e00*/  @P6 STG.E.U8 desc[UR46][R56.64], R2 ;  /* 0x0000000238006986 */ /* 0x0001e2000c10112e */
[----:B------:R-:W-:-:S02]  /*122e10*/  LOP3.LUT P6, RZ, R42, 0x10, RZ, 0xc0, !PT ;  /* 0x000000102aff7812 */ /* 0x000fc400078cc0ff */
[----:B0-----:R-:W-:Y:S01]  /*122e20*/  PRMT R2, R58, 0x7773, RZ ;  /* 0x000077733a027816 */ /* 0x001fe200000000ff */
[----:B------:R-:W5:Y:S10]  /*122e30*/  LDL.LU.64 R56, [R1+0x830] ;  /* 0x0008300001387983 */ /* 0x000f740000300a00 */
[----:B------:R0:W-:Y:S04]  /*122e40*/  @P6 STG.E.U8 desc[UR46][R10.64], R2 ;  /* 0x000000020a006986 */ /* 0x0001e8000c10112e */
[----:B0-----:R-:W5:Y:S01]  /*122e50*/  LDL.LU.64 R10, [R1+0x840] ;  /* 0x00084000010a7983 */ /* 0x001f620000300a00 */
[----:B------:R-:W-:-:S03]  /*122e60*/  LOP3.LUT P6, RZ, R42, 0x8, RZ, 0xc0, !PT ;  /* 0x000000082aff7812 */ /* 0x000fc600078cc0ff */
[----:B------:R-:W5:Y:S01]  /*122e70*/  LDL.LU R58, [R1+0x6c] ;  /* 0x00006c00013a7983 */ /* 0x000f620000300800 */
[C---:B------:R-:W-:Y:S02]  /*122e80*/  LOP3.LUT P5, RZ, R38.reuse, 0x10, RZ, 0xc0, !PT ;  /* 0x0000001026ff7812 */ /* 0x040fe400078ac0ff */
[C---:B------:R-:W-:Y:S02]  /*122e90*/  LOP3.LUT P4, RZ, R3.reuse, 0x2000, RZ, 0xc0, !PT ;  /* 0x0000200003ff7812 */ /* 0x040fe4000788c0ff */
[----:B------:R-:W-:Y:S02]  /*122ea0*/  LOP3.LUT P3, RZ, R3, 0x4000, RZ, 0xc0, !PT ;  /* 0x0000400003ff7812 */ /* 0x000fe4000786c0ff */
[C---:B------:R-:W-:Y:S02]  /*122eb0*/  LOP3.LUT P2, RZ, R38.reuse, 0x20, RZ, 0xc0, !PT ;  /* 0x0000002026ff7812 */ /* 0x040fe4000784c0ff */
[----:B------:R-:W-:Y:S02]  /*122ec0*/  LOP3.LUT P1, RZ, R38, 0x40, RZ, 0xc0, !PT ;  /* 0x0000004026ff7812 */ /* 0x000fe4000782c0ff */
[----:B---3--:R-:W-:-:S05]  /*122ed0*/  PRMT R2, R54, 0x7770, RZ ;  /* 0x0000777036027816 */ /* 0x008fca00000000ff */
[----:B--2---:R0:W-:Y:S01]  /*122ee0*/  @P6 STG.E.U8 desc[UR46][R8.64], R2 ;  /* 0x0000000208006986 */ /* 0x0041e2000c10112e */
[----:B------:R-:W-:Y:S02]  /*122ef0*/  LOP3.LUT P6, RZ, R42, 0x4, RZ, 0xc0, !PT ;  /* 0x000000042aff7812 */ /* 0x000fe400078cc0ff */
[----:B0-----:R-:W-:Y:S01]  /*122f00*/  PRMT R2, R54, 0x7771, RZ ;  /* 0x0000777136027816 */ /* 0x001fe200000000ff */
[----:B------:R-:W2:Y:S10]  /*122f10*/  LDL.LU.64 R8, [R1+0x818] ;  /* 0x0008180001087983 */ /* 0x000eb40000300a00 */
[----:B------:R0:W-:Y:S01]  /*122f20*/  @P6 STG.E.U8 desc[UR46][R18.64], R2 ;  /* 0x0000000212006986 */ /* 0x0001e2000c10112e */
[----:B------:R-:W-:-:S02]  /*122f30*/  LOP3.LUT P6, RZ, R42, 0x2, RZ, 0xc0, !PT ;  /* 0x000000022aff7812 */ /* 0x000fc400078cc0ff */
[----:B0-----:R-:W-:Y:S01]  /*122f40*/  PRMT R2, R54, 0x7772, RZ ;  /* 0x0000777236027816 */ /* 0x001fe200000000ff */
[----:B------:R-:W3:Y:S10]  /*122f50*/  LDL.LU.64 R18, [R1+0x4600] ;  /* 0x0046000001127983 */ /* 0x000ef40000300a00 */
[----:B----4-:R0:W-:Y:S01]  /*122f60*/  @P6 STG.E.U8 desc[UR46][R12.64], R2 ;  /* 0x000000020c006986 */ /* 0x0101e2000c10112e */
[----:B------:R-:W-:-:S02]  /*122f70*/  LOP3.LUT P6, RZ, R42, 0x1, RZ, 0xc0, !PT ;  /* 0x000000012aff7812 */ /* 0x000fc400078cc0ff */
[----:B0-----:R-:W-:Y:S01]  /*122f80*/  PRMT R2, R54, 0x7773, RZ ;  /* 0x0000777336027816 */ /* 0x001fe200000000ff */
[----:B------:R-:W4:Y:S10]  /*122f90*/  LDL.LU.64 R12, [R1+0x45f8] ;  /* 0x0045f800010c7983 */ /* 0x000f340000300a00 */
        /* <DEDUP_REMOVED lines=19> */
[----:B------:R0:W-:Y:S04]  /*1230d0*/  @P1 STG.E.U8 desc[UR46][R10.64], R2 ;  /* 0x000000020a001986 */ /* 0x0001e8000c10112e */
[----:B0-----:R-:W5:Y:S01]  /*1230e0*/  LDL.LU.64 R10, [R1+0x838] ;  /* 0x00083800010a7983 */ /* 0x001f620000300a00 */
[C---:B------:R-:W-:Y:S02]  /*1230f0*/  LOP3.LUT P0, RZ, R3.reuse, 0x8000, RZ, 0xc0, !PT ;  /* 0x0000800003ff7812 */ /* 0x040fe4000780c0ff */
[----:B------:R-:W-:Y:S02]  /*123100*/  PRMT R2, R58, 0x7770, RZ ;  /* 0x000077703a027816 */ /* 0x000fe400000000ff */
[----:B------:R-:W-:-:S09]  /*123110*/  LOP3.LUT P3, RZ, R3, 0x10000, RZ, 0xc0, !PT ;  /* 0x0001000003ff7812 */ /* 0x000fd2000786c0ff */
[----:B--2---:R0:W-:Y:S04]  /*123120*/  @P0 STG.E.U8 desc[UR46][R8.64], R2 ;  /* 0x0000000208000986 */ /* 0x0041e8000c10112e */
[----:B0-----:R-:W2:Y:S04]  /*123130*/  LDL.LU.64 R8, [R1+0x858] ;  /* 0x0008580001087983 */ /* 0x001ea80000300a00 */
[----:B------:R-:W3:Y:S04]  /*123140*/  LDL.LU.64 R48, [R1+0x868] ;  /* 0x0008680001307983 */ /* 0x000ee80000300a00 */
[----:B------:R-:W4:Y:S04]  /*123150*/  LDL.LU.64 R50, [R1+0x850] ;  /* 0x0008500001327983 */ /* 0x000f280000300a00 */
[----:B------:R-:W4:Y:S04]  /*123160*/  LDL.LU.64 R52, [R1+0x860] ;  /* 0x0008600001347983 */ /* 0x000f280000300a00 */
[----:B------:R-:W4:Y:S04]  /*123170*/  LDL.LU.64 R56, [R1+0x898] ;  /* 0x0008980001387983 */ /* 0x000f280000300a00 */
[----:B------:R-:W4:Y:S01]  /*123180*/  LDL.LU R39, [R1+0x50] ;  /* 0x0000500001277983 */ /* 0x000f220000300800 */
[----:B------:R-:W-:-:S02]  /*123190*/  PRMT R2, R58, 0x7771, RZ ;  /* 0x000077713a027816 */ /* 0x000fc400000000ff */
[----:B------:R-:W-:-:S03]  /*1231a0*/  LOP3.LUT P6, RZ, R3, 0x400000, RZ, 0xc0, !PT ;  /* 0x0040000003ff7812 */ /* 0x000fc600078cc0ff */
[----:B-----5:R0:W-:Y:S04]  /*1231b0*/  @P3 STG.E.U8 desc[UR46][R10.64], R2 ;  /* 0x000000020a003986 */ /* 0x0201e8000c10112e */
[----:B0-----:R-:W5:Y:S01]  /*1231c0*/  LDL.LU.64 R10, [R1+0x8b8] ;  /* 0x0008b800010a7983 */ /* 0x001f620000300a00 */
[----:B------:R-:W-:-:S03]  /*1231d0*/  LOP3.LUT R0, R0, 0xffdfffff, RZ, 0xc0, !PT ;  /* 0xffdfffff00007812 */ /* 0x000fc600078ec0ff */
[----:B------:R-:W5:Y:S02]  /*1231e0*/  LDL.LU R54, [R1+0x54] ;  /* 0x0000540001367983 */ /* 0x000f640000300800 */
[----:B------:R-:W-:Y:S02]  /*1231f0*/  @P6 LOP3.LUT R0, R0, 0x200000, RZ, 0xfc, !PT ;  /* 0x0020000000006812 */ /* 0x000fe400078efcff */
[----:B------:R-:W-:Y:S01]  /*123200*/  LOP3.LUT P6, RZ, R3, 0x200000, RZ, 0xc0, !PT ;  /* 0x0020000003ff7812 */ /* 0x000fe200078cc0ff */
[----:B------:R-:W5:Y:S01]  /*123210*/  LDL.LU.64 R14, [R1+0x890] ;  /* 0x00089000010e7983 */ /* 0x000f620000300a00 */
        /* <DEDUP_REMOVED lines=23> */
[----:B------:R-:W-:Y:S02]  /*123390*/  LOP3.LUT P6, RZ, R38, 0x200, RZ, 0xc0, !PT ;  /* 0x0000020026ff7812 */ /* 0x000fe400078cc0ff */
[----:B------:R-:W-:Y:S02]  /*1233a0*/  PRMT R2, R58, 0x7773, RZ ;  /* 0x000077733a027816 */ /* 0x000fe400000000ff */
[----:B------:R-:W2:Y:S01]  /*1233b0*/  LDL.LU R58, [R1+0x58] ;  /* 0x00005800013a7983 */ /* 0x000ea20000300800 */
[----:B------:R-:W-:-:S03]  /*1233c0*/  LOP3.LUT P1, RZ, R38, 0x100, RZ, 0xc0, !PT ;  /* 0x0000010026ff7812 */ /* 0x000fc6000782c0ff */
[----:B------:R-:W2:Y:S01]  /*1233d0*/  LDL.LU.64 R44, [R1+0x8d0] ;  /* 0x0008d000012c7983 */ /* 0x000ea20000300a00 */
[C---:B------:R-:W-:Y:S02]  /*1233e0*/  LOP3.LUT P2, RZ, R3.reuse, 0x20000, RZ, 0xc0, !PT ;  /* 0x0002000003ff7812 */ /* 0x040fe4000784c0ff */
[----:B------:R-:W-:Y:S01]  /*1233f0*/  LOP3.LUT R0, R0, 0xefffffff, RZ, 0xc0, !PT ;  /* 0xefffffff00007812 */ /* 0x000fe200078ec0ff */
[----:B------:R-:W2:Y:S03]  /*123400*/  LDL.LU.64 R46, [R1+0x8e0] ;  /* 0x0008e000012e7983 */ /* 0x000ea60000300a00 */
[----:B------:R-:W-:Y:S01]  /*123410*/  @P6 LOP3.LUT R0, R0, 0x10000000, RZ, 0xfc, !PT ;  /* 0x1000000000006812 */ /* 0x000fe200078efcff */
[----:B------:R-:W2:Y:S01]  /*123420*/  LDL.LU.64 R60, [R1+0x908] ;  /* 0x00090800013c7983 */ /* 0x000ea20000300a00 */
[----:B------:R-:W-:-:S03]  /*123430*/  LOP3.LUT P6, RZ, R3, 0x40000, RZ, 0xc0, !PT ;  /* 0x0004000003ff7812 */ /* 0x000fc600078cc0ff */
[----:B---3--:R4:W-:Y:S02]  /*123440*/  @P1 STG.E.U8 desc[UR46][R48.64], R2 ;  /* 0x0000000230001986 */ /* 0x0089e4000c10112e */
[C---:B----4-:R-:W-:Y:S02]  /*123450*/  PRMT R2, R39.reuse, 0x7770, RZ ;  /* 0x0000777027027816 */ /* 0x050fe400000000ff */
[----:B------:R-:W3:Y:S04]  /*123460*/  LDL.LU.64 R48, [R1+0x928] ;  /* 0x0009280001307983 */ /* 0x000ee80000300a00 */
[----:B------:R0:W-:Y:S02]  /*123470*/  @P2 STG.E.U8 desc[UR46][R50.64], R2 ;  /* 0x0000000232002986 */ /* 0x0001e4000c10112e */
[----:B0-----:R-:W-:-:S02]  /*123480*/  PRMT R2, R39, 0x7771, RZ ;  /* 0x0000777127027816 */ /* 0x001fc400000000ff */
        /* <DEDUP_REMOVED lines=9> */
[----:B-----5:R0:W-:Y:S04]  /*123520*/  @P6 STG.E.U8 desc[UR46][R10.64], R2 ;  /* 0x000000020a006986 */ /* 0x0201e8000c10112e */
[----:B0-----:R-:W5:Y:S01]  /*123530*/  LDL.LU.64 R10, [R1+0x948] ;  /* 0x00094800010a7983 */ /* 0x001f620000300a00 */
[----:B------:R-:W-:Y:S02]  /*123540*/  LOP3.LUT P6, RZ, R0, 0x4000000, RZ, 0xc0, !PT ;  /* 0x0400000000ff7812 */ /* 0x000fe400078cc0ff */
[----:B------:R-:W-:-:S11]  /*123550*/  PRMT R2, R54, 0x7770, RZ ;  /* 0x0000777036027816 */ /* 0x000fd600000000ff */
[----:B------:R0:W-:Y:S01]  /*123560*/  @P6 STG.E.U8 desc[UR46][R14.64], R2 ;  /* 0x000000020e006986 */ /* 0x0001e2000c10112e */
[----:B------:R-:W-:Y:S02]  /*123570*/  LOP3.LUT P6, RZ, R0, 0x2000000, RZ, 0xc0, !PT ;  /* 0x0200000000ff7812 */ /* 0x000fe400078cc0ff */
[----:B0-----:R-:W-:Y:S01]  /*123580*/  PRMT R2, R54, 0x7771, RZ ;  /* 0x0000777136027816 */ /* 0x001fe200000000ff */
[----:B------:R-:W5:Y:S01]  /*123590*/  LDL.LU.64 R14, [R1+0x45f0] ;  /* 0x0045f000010e7983 */ /* 0x000f620000300a00 */
[C---:B------:R-:W-:Y:S02]  /*1235a0*/  LOP3.LUT P5, RZ, R38.reuse, 0x2000, RZ, 0xc0, !PT ;  /* 0x0000200026ff7812 */ /* 0x040fe400078ac0ff */
[----:B------:R-:W-:Y:S02]  /*1235b0*/  LOP3.LUT P4, RZ, R38, 0x4000, RZ, 0xc0, !PT ;  /* 0x0000400026ff7812 */ /* 0x000fe4000788c0ff */
[C---:B------:R-:W-:Y:S02]  /*1235c0*/  LOP3.LUT P3, RZ, R3.reuse, 0x800000, RZ, 0xc0, !PT ;  /* 0x0080000003ff7812 */ /* 0x040fe4000786c0ff */
[----:B------:R-:W-:-:S02]  /*1235d0*/  LOP3.LUT P0, RZ, R3, 0x1000000, RZ, 0xc0, !PT ;  /* 0x0100000003ff7812 */ /* 0x000fc4000780c0ff */
[----:B------:R-:W-:Y:S01]  /*1235e0*/  LOP3.LUT P1, RZ, R38, 0x8000, RZ, 0xc0, !PT ;  /* 0x0000800026ff7812 */ /* 0x000fe2000782c0ff */
        /* <DEDUP_REMOVED lines=14> */
[C---:B0-----:R-:W-:Y:S02]  /*1236d0*/  PRMT R2, R58.reuse, 0x7772, RZ ;  /* 0x000077723a027816 */ /* 0x041fe400000000ff */
[----:B------:R-:W2:Y:S04]  /*1236e0*/  LDL.LU.64 R46, [R1+0x930] ;  /* 0x00093000012e7983 */ /* 0x000ea80000300a00 */
[----:B------:R0:W-:Y:S02]  /*1236f0*/  @P5 STG.E.U8 desc[UR46][R60.64], R2 ;  /* 0x000000023c005986 */ /* 0x0001e4000c10112e */
[----:B0-----:R-:W-:-:S05]  /*123700*/  PRMT R2, R58, 0x7773, RZ ;  /* 0x000077733a027816 */ /* 0x001fca00000000ff */
[----:B---3--:R0:W-:Y:S01]  /*123710*/  @P4 STG.E.U8 desc[UR46][R48.64], R2 ;  /* 0x0000000230004986 */ /* 0x0081e2000c10112e */
[----:B------:R-:W-:Y:S02]  /*123720*/  LOP3.LUT P2, RZ, R38, 0x10000, RZ, 0xc0, !PT ;  /* 0x0001000026ff7812 */ /* 0x000fe4000784c0ff */
[----:B0-----:R-:W-:-:S05]  /*123730*/  PRMT R2, R59, 0x7770, RZ ;  /* 0x000077703b027816 */ /* 0x001fca00000000ff */
[----:B----4-:R0:W-:Y:S02]  /*123740*/  @P3 STG.E.U8 desc[UR46][R50.64], R2 ;  /* 0x0000000232003986 */ /* 0x0101e4000c10112e */
[----:B0-----:R-:W-:-:S05]  /*123750*/  PRMT R2, R59, 0x7771, RZ ;  /* 0x000077713b027816 */ /* 0x001fca00000000ff */
[----:B------:R0:W-:Y:S02]  /*123760*/  @P0 STG.E.U8 desc[UR46][R52.64], R2 ;  /* 0x0000000234000986 */ /* 0x0001e4000c10112e */
[----:B0-----:R-:W-:-:S05]  /*123770*/  PRMT R2, R59, 0x7772, RZ ;  /* 0x000077723b027816 */ /* 0x001fca00000000ff */
[----:B------:R0:W-:Y:S02]  /*123780*/  @P1 STG.E.U8 desc[UR46][R56.64], R2 ;  /* 0x0000000238001986 */ /* 0x0001e4000c10112e */
[----:B0-----:R-:W-:Y:S02]  /*123790*/  PRMT R2, R59, 0x7773, RZ ;  /* 0x000077733b027816 */ /* 0x001fe400000000ff */
[----:B------:R-:W3:Y:S04]  /*1237a0*/  LDL.LU.64 R58, [R1+0x940] ;  /* 0x00094000013a7983 */ /* 0x000ee80000300a00 */
[----:B-----5:R0:W-:Y:S04]  /*1237b0*/  @P2 STG.E.U8 desc[UR46][R10.64], R2 ;  /* 0x000000020a002986 */ /* 0x0201e8000c10112e */
[----:B0-----:R-:W4:Y:S04]  /*1237c0*/  LDL.LU.64 R10, [R1+0x958] ;  /* 0x00095800010a7983 */ /* 0x001f280000300a00 */
[----:B------:R-:W5:Y:S04]  /*1237d0*/  LDL.LU R52, [R1+0x40] ;  /* 0x0000400001347983 */ /* 0x000f680000300800 */
[----:B------:R-:W4:Y:S04]  /*1237e0*/  LDL.LU.64 R60, [R1+0x978] ;  /* 0x00097800013c7983 */ /* 0x000f280000300a00 */
[----:B------:R-:W4:Y:S04]  /*1237f0*/  LDL.LU.64 R48, [R1+0x950] ;  /* 0x0009500001307983 */ /* 0x000f280000300a00 */
[----:B------:R-:W4:Y:S04]  /*123800*/  LDL.LU.64 R50, [R1+0x970] ;  /* 0x0009700001327983 */ /* 0x000f280000300a00 */
[----:B------:R-:W4:Y:S04]  /*123810*/  LDL.LU.64 R44, [R1+0x990] ;  /* 0x00099000012c7983 */ /* 0x000f280000300a00 */
[----:B------:R-:W4:Y:S01]  /*123820*/  LDL.LU R53, [R1+0x44] ;  /* 0x0000440001357983 */ /* 0x000f220000300800 */
[----:B------:R-:W-:-:S03]  /*123830*/  LOP3.LUT P0, RZ, R3, 0x2000000, RZ, 0xc0, !PT ;  /* 0x0200000003ff7812 */ /* 0x000fc6000780c0ff */
[----:B------:R-:W4:Y:S01]  /*123840*/  LDL.LU.64 R56, [R1+0x9a0] ;  /* 0x0009a00001387983 */ /* 0x000f220000300a00 */
[----:B------:R-:W-:Y:S02]  /*123850*/  LOP3.LUT P1, RZ, R3, 0x4000000, RZ, 0xc0, !PT ;  /* 0x0400000003ff7812 */ /* 0x000fe4000782c0ff */
[C---:B------:R-:W-:Y:S02]  /*123860*/  LOP3.LUT P3, RZ, R0.reuse, 0x2, RZ, 0xc0, !PT ;  /* 0x0000000200ff7812 */ /* 0x040fe4000786c0ff */
[----:B------:R-:W-:-:S11]  /*123870*/  LOP3.LUT R0, R0, 0xffffbfff, RZ, 0xc0, !PT ;  /* 0xffffbfff00007812 */ /* 0x000fd600078ec0ff */
[----:B------:R-:W-:-:S04]  /*123880*/  @P3 LOP3.LUT R0, R0, 0x4000, RZ, 0xfc, !PT ;  /* 0x0000400000003812 */ /* 0x000fc800078efcff */
[C---:B------:R-:W-:Y:S02]  /*123890*/  LOP3.LUT P3, RZ, R0.reuse, 0x1, RZ, 0xc0, !PT ;  /* 0x0000000100ff7812 */ /* 0x040fe4000786c0ff */
        /* <DEDUP_REMOVED lines=10> */
[----:B-----5:R-:W-:-:S05]  /*123940*/  PRMT R2, R52, 0x7770, RZ ;  /* 0x0000777034027816 */ /* 0x020fca00000000ff */
[----:B--2---:R0:W-:Y:S02]  /*123950*/  @P0 STG.E.U8 desc[UR46][R46.64], R2 ;  /* 0x000000022e000986 */ /* 0x0041e4000c10112e */
[----:B0-----:R-:W-:Y:S02]  /*123960*/  PRMT R2, R52, 0x7771, RZ ;  /* 0x0000777134027816 */ /* 0x001fe400000000ff */
[----:B------:R-:W2:Y:S04]  /*123970*/  LDL.LU R47, [R1+0x48] ;  /* 0x00004800012f7983 */ /* 0x000ea80000300800 */
[----:B---3--:R0:W-:Y:S04]  /*123980*/  @P1 STG.E.U8 desc[UR46][R58.64], R2 ;  /* 0x000000023a001986 */ /* 0x0081e8000c10112e */
[----:B0-----:R-:W3:Y:S01]  /*123990*/  LDL.LU.64 R58, [R1+0x988] ;  /* 0x00098800013a7983 */ /* 0x001ee20000300a00 */
[----:B------:R-:W-:-:S02]  /*1239a0*/  LOP3.LUT R0, R0, 0xfffbffff, RZ, 0xc0, !PT ;  /* 0xfffbffff00007812 */ /* 0x000fc400078ec0ff */
[----:B------:R-:W-:Y:S02]  /*1239b0*/  PRMT R2, R52, 0x7772, RZ ;  /* 0x0000777234027816 */ /* 0x000fe400000000ff */
[----:B------:R-:W-:Y:S02]  /*1239c0*/  @P3 LOP3.LUT R0, R0, 0x40000, RZ, 0xfc, !PT ;  /* 0x0004000000003812 */ /* 0x000fe400078efcff */
[C---:B------:R-:W-:Y:S01]  /*1239d0*/  LOP3.LUT P3, RZ, R38.reuse, 0x200000, RZ, 0xc0, !PT ;  /* 0x0020000026ff7812 */ /* 0x040fe2000786c0ff */
[----:B----4-:R0:W-:Y:S01]  /*1239e0*/  @P4 STG.E.U8 desc[UR46][R10.64], R2 ;  /* 0x000000020a004986 */ /* 0x0101e2000c10112e */
[----:B------:R-:W-:Y:S02]  /*1239f0*/  LOP3.LUT P5, RZ, R38, 0x40000, RZ, 0xc0, !PT ;  /* 0x0004000026ff7812 */ /* 0x000fe400078ac0ff */
[----:B------:R-:W-:Y:S01]  /*123a00*/  LOP3.LUT R0, R0, 0xfff7ffff, RZ, 0xc0, !PT ;  /* 0xfff7ffff00007812 */ /* 0x000fe200078ec0ff */
[----:B0-----:R-:W4:Y:S08]  /*123a10*/  LDL.LU.64 R10, [R1+0x998] ;  /* 0x00099800010a7983 */ /* 0x001f300000300a00 */
[----:B------:R-:W-:-:S02]  /*123a20*/  @P3 LOP3.LUT R0, R0, 0x80000, RZ, 0xfc, !PT ;  /* 0x0008000000003812 */ /* 0x000fc400078efcff */
[----:B------:R-:W-:Y:S02]  /*123a30*/  LOP3.LUT P3, RZ, R38, 0x80000, RZ, 0xc0, !PT ;  /* 0x0008000026ff7812 */ /* 0x000fe4000786c0ff */
[----:B------:R-:W-:Y:S02]  /*123a40*/  PRMT R2, R52, 0x7773, RZ ;  /* 0x0000777334027816 */ /* 0x000fe400000000ff */
[----:B------:R-:W-:-:S03]  /*123a50*/  LOP3.LUT P2, RZ, R3, 0x8000000, RZ, 0xc0, !PT ;  /* 0x0800000003ff7812 */ /* 0x000fc6000784c0ff */
[----:B------:R0:W-:Y:S01]  /*123a60*/  @P5 STG.E.U8 desc[UR46][R60.64], R2 ;  /* 0x000000023c005986 */ /* 0x0001e2000c10112e */
[----:B------:R-:W-:-:S03]  /*123a70*/  LOP3.LUT R0, R0, 0xffefffff, RZ, 0xc0, !PT ;  /* 0xffefffff00007812 */ /* 0x000fc600078ec0ff */
[----:B0-----:R-:W5:Y:S02]  /*123a80*/  LDL.LU.64 R60, [R1+0x9c0] ;  /* 0x0009c000013c7983 */ /* 0x001f640000300a00 */
[----:B------:R-:W-:Y:S02]  /*123a90*/  @P3 LOP3.LUT R0, R0, 0x100000, RZ, 0xfc, !PT ;  /* 0x0010000000003812 */ /* 0x000fe400078efcff */
[----:B------:R-:W-:Y:S02]  /*123aa0*/  LOP3.LUT P3, RZ, R3, 0x10000000, RZ, 0xc0, !PT ;  /* 0x1000000003ff7812 */ /* 0x000fe4000786c0ff */
[----:B------:R-:W-:-:S05]  /*123ab0*/  PRMT R2, R53, 0x7770, RZ ;  /* 0x0000777035027816 */ /* 0x000fca00000000ff */
[----:B------:R0:W-:Y:S04]  /*123ac0*/  @P2 STG.E.U8 desc[UR46][R48.64], R2 ;  /* 0x0000000230002986 */ /* 0x0001e8000c10112e */
[----:B0-----:R-:W5:Y:S01]  /*123ad0*/  LDL.LU.64 R48, [R1+0x9e0] ;  /* 0x0009e00001307983 */ /* 0x001f620000300a00 */
[----:B------:R-:W-:-:S03]  /*123ae0*/  PRMT R2, R53, 0x7771, RZ ;  /* 0x0000777135027816 */ /* 0x000fc600000000ff */
[----:B------:R-:W5:Y:S04]  /*123af0*/  LDL.LU R46, [R1+0x4c] ;  /* 0x00004c00012e7983 */ /* 0x000f680000300800 */
[----:B------:R0:W-:Y:S01]  /*123b00*/  @P3 STG.E.U8 desc[UR46][R50.64], R2 ;  /* 0x0000000232003986 */ /* 0x0001e2000c10112e */
[----:B------:R-:W-:-:S03]  /*123b10*/  LOP3.LUT P3, RZ, R0, 0x100000, RZ, 0xc0, !PT ;  /* 0x0010000000ff7812 */ /* 0x000fc6000786c0ff */
[----:B0-----:R-:W5:Y:S01]  /*123b20*/  LDL.LU.64 R50, [R1+0x9a8] ;  /* 0x0009a80001327983 */ /* 0x001f620000300a00 */
[----:B------:R-:W-:-:S03]  /*123b30*/  PRMT R2, R53, 0x7772, RZ ;  /* 0x0000777235027816 */ /* 0x000fc600000000ff */
[----:B------:R-:W5:Y:S06]  /*123b40*/  LDL.LU.64 R38, [R1+0x9c8] ;  /* 0x0009c80001267983 */ /* 0x000f6c0000300a00 */
[----:B------:R0:W-:Y:S01]  /*123b50*/  @P3 STG.E.U8 desc[UR46][R44.64], R2 ;  /* 0x000000022c003986 */ /* 0x0001e2000c10112e */
[C---:B------:R-:W-:Y:S02]  /*123b60*/  LOP3.LUT P3, RZ, R0.reuse, 0x80000, RZ, 0xc0, !PT ;  /* 0x0008000000ff7812 */ /* 0x040fe4000786c0ff */
[----:B0-----:R-:W-:Y:S02]  /*123b70*/  PRMT R2, R53, 0x7773, RZ ;  /* 0x0000777335027816 */ /* 0x001fe400000000ff */
[----:B------:R-:W5:Y:S09]  /*123b80*/  LDL.LU.64 R52, [R1+0xb40] ;  /* 0x000b400001347983 */ /* 0x000f720000300a00 */
[----:B------:R0:W-:Y:S04]  /*123b90*/  @P3 STG.E.U8 desc[UR46][R56.64], R2 ;  /* 0x0000000238003986 */ /* 0x0001e8000c10112e */
[----:B------:R-:W5:Y:S01]  /*123ba0*/  LDL.LU.64 R40, [R1+0xb50] ;  /* 0x000b500001287983 */ /* 0x000f620000300a00 */
[----:B------:R-:W-:-:S03]  /*123bb0*/  LOP3.LUT P3, RZ, R0, 0x40000, RZ, 0xc0, !PT ;  /* 0x0004000000ff7812 */ /* 0x000fc6000786c0ff */
[----:B0-----:R-:W5:Y:S04]  /*123bc0*/  LDL.LU.64 R56, [R1+0x9e8] ;  /* 0x0009e80001387983 */ /* 0x001f680000300a00 */
[----:B------:R-:W5:Y:S04]  /*123bd0*/  LDL.LU R54, [R1+0x30] ;  /* 0x0000300001367983 */ /* 0x000f680000300800 */
[----:B------:R-:W5:Y:S01]  /*123be0*/  LDL.LU R43, [R1+0x1364] ;  /* 0x00136400012b7983 */ /* 0x000f620000300800 */
[----:B--2---:R-:W-:-:S05]  /*123bf0*/  PRMT R2, R47, 0x7770, RZ ;  /* 0x000077702f027816 */ /* 0x004fca00000000ff */
[----:B---3--:R0:W-:Y:S04]  /*123c00*/  @P3 STG.E.U8 desc[UR46][R58.64], R2 ;  /* 0x000000023a003986 */ /* 0x0081e8000c10112e */
[----:B0-----:R-:W2:Y:S01]  /*123c10*/  LDL.LU.64 R58, [R1+0xb48] ;  /* 0x000b4800013a7983 */ /* 0x001ea20000300a00 */
[C---:B------:R-:W-:Y:S02]  /*123c20*/  LOP3.LUT P3, RZ, R0.reuse, 0x20000, RZ, 0xc0, !PT ;  /* 0x0002000000ff7812 */ /* 0x040fe4000786c0ff */
[----:B------:R-:W-:Y:S01]  /*123c30*/  PRMT R2, R47, 0x7771, RZ ;  /* 0x000077712f027816 */ /* 0x000fe200000000ff */
[----:B------:R-:W3:Y:S10]  /*123c40*/  LDL.LU R44, [R1+0x1360] ;  /* 0x00136000012c7983 */ /* 0x000ef40000300800 */
[----:B----4-:R0:W-:Y:S01]  /*123c50*/  @P3 STG.E.U8 desc[UR46][R10.64], R2 ;  /* 0x000000020a003986 */ /* 0x0101e2000c10112e */
[----:B------:R-:W-:-:S02]  /*123c60*/  LOP3.LUT P3, RZ, R0, 0x10000, RZ, 0xc0, !PT ;  /* 0x0001000000ff7812 */ /* 0x000fc4000786c0ff */
[----:B0-----:R-:W-:Y:S01]  /*123c70*/  PRMT R2, R47, 0x7772, RZ ;  /* 0x000077722f027816 */ /* 0x001fe200000000ff */
[----:B------:R-:W4:Y:S10]  /*123c80*/  LDL.LU.64 R10, [R1+0x45e0] ;  /* 0x0045e000010a7983 */ /* 0x000f340000300a00 */
[----:B-----5:R0:W-:Y:S01]  /*123c90*/  @P3 STG.E.U8 desc[UR46][R60.64], R2 ;  /* 0x000000023c003986 */ /* 0x0201e2000c10112e */
[----:B------:R-:W-:-:S03]  /*123ca0*/  LOP3.LUT P3, RZ, R0, 0x8000, RZ, 0xc0, !PT ;  /* 0x0000800000ff7812 */ /* 0x000fc6000786c0ff */
[----:B0-----:R-:W5:Y:S01]  /*123cb0*/  LDL.LU.64 R60, [R1+0xb60] ;  /* 0x000b6000013c7983 */ /* 0x001f620000300a00 */
[----:B------:R-:W-:-:S09]  /*123cc0*/  PRMT R2, R47, 0x7773, RZ ;  /* 0x000077732f027816 */ /* 0x000fd200000000ff */
[----:B------:R0:W-:Y:S01]  /*123cd0*/  @P3 STG.E.U8 desc[UR46][R48.64], R2 ;  /* 0x0000000230003986 */ /* 0x0001e2000c10112e */
[C---:B------:R-:W-:Y:S02]  /*123ce0*/  LOP3.LUT P3, RZ, R0.reuse, 0x4000, RZ, 0xc0, !PT ;  /* 0x0000400000ff7812 */ /* 0x040fe4000786c0ff */
[----:B------:R-:W-:Y:S01]  /*123cf0*/  LOP3.LUT P0, RZ, R0, 0x4, RZ, 0xc0, !PT ;  /* 0x0000000400ff7812 */ /* 0x000fe2000780c0ff */
[----:B0-----:R-:W4:Y:S01]  /*123d00*/  LDL.LU.64 R48, [R1+0xb70] ;  /* 0x000b700001307983 */ /* 0x001f220000300a00 */
[----:B------:R-:W-:-:S03]  /*123d10*/  PRMT R2, R46, 0x7770, RZ ;  /* 0x000077702e027816 */ /* 0x000fc600000000ff */
[----:B------:R-:W4:Y:S01]  /*123d20*/  LDL.LU R47, [R1+0x34] ;  /* 0x00003400012f7983 */ /* 0x000f220000300800 */
[----:B------:R-:W-:-:S05]  /*123d30*/  LOP3.LUT P1, RZ, R0, 0x8, RZ, 0xc0, !PT ;  /* 0x0000000800ff7812 */ /* 0x000fca000782c0ff */
[----:B------:R0:W-:Y:S01]  /*123d40*/  @P3 STG.E.U8 desc[UR46][R50.64], R2 ;  /* 0x0000000232003986 */ /* 0x0001e2000c10112e */
[----:B------:R-:W-:-:S03]  /*123d50*/  LOP3.LUT P6, RZ, R0, 0x10, RZ, 0xc0, !PT ;  /* 0x0000001000ff7812 */ /* 0x000fc600078cc0ff */
[----:B0-----:R-:W4:Y:S01]  /*123d60*/  LDL.LU.64 R50, [R1+0xb58] ;  /* 0x000b580001327983 */ /* 0x001f220000300a00 */
[----:B------:R-:W-:-:S05]  /*123d70*/  PRMT R2, R46, 0x7771, RZ ;  /* 0x000077712e027816 */ /* 0x000fca00000000ff */
[----:B------:R0:W-:Y:S01]  /*123d80*/  @P0 STG.E.U8 desc[UR46][R38.64], R2 ;  /* 0x0000000226000986 */ /* 0x0001e2000c10112e */
[----:B------:R-:W-:Y:S02]  /*123d90*/  LOP3.LUT P4, RZ, R0, 0x20, RZ, 0xc0, !PT ;  /* 0x0000002000ff7812 */ /* 0x000fe4000788c0ff */
[----:B0-----:R-:W-:-:S05]  /*123da0*/  PRMT R2, R46, 0x7772, RZ ;  /* 0x000077722e027816 */ /* 0x001fca00000000ff */
[----:B------:R0:W-:Y:S04]  /*123db0*/  @P1 STG.E.U8 desc[UR46][R52.64], R2 ;  /* 0x0000000234001986 */ /* 0x0001e8000c10112e */
        /* <DEDUP_REMOVED lines=8> */
[----:B--2---:R0:W-:Y:S04]  /*123e40*/  @P5 STG.E.U8 desc[UR46][R58.64], R2 ;  /* 0x000000023a005986 */ /* 0x0041e8000c10112e */
[----:B0-----:R-:W2:Y:S01]  /*123e50*/  LDL.LU.64 R58, [R1+0xb90] ;  /* 0x000b9000013a7983 */ /* 0x001ea20000300a00 */
[----:B------:R-:W-:Y:S02]  /*123e60*/  LOP3.LUT P2, RZ, R37, 0x1, RZ, 0xc0, !PT ;  /* 0x0000000125ff7812 */ /* 0x000fe4000784c0ff */
[----:B------:R-:W-:Y:S01]  /*123e70*/  PRMT R2, R54, 0x7772, RZ ;  /* 0x0000777236027816 */ /* 0x000fe200000000ff */
[----:B------:R-:W2:Y:S01]  /*123e80*/  LDL.LU R46, [R1+0x38] ;  /* 0x00003800012e7983 */ /* 0x000ea20000300800 */
[----:B------:R-:W-:Y:S02]  /*123e90*/  ISETP.LT.AND P5, PT, R43, UR24, !P2 ;  /* 0x000000182b007c0c */ /* 0x000fe4000d7a1270 */
[----:B---3--:R-:W-:-:S02]  /*123ea0*/  ISETP.LT.AND P2, PT, R44, UR22, !P2 ;  /* 0x000000162c007c0c */ /* 0x008fc4000d741270 */
[----:B------:R-:W-:-:S09]  /*123eb0*/  LOP3.LUT P0, RZ, R0, 0x2000, RZ, 0xc0, !PT ;  /* 0x0000200000ff7812 */ /* 0x000fd2000780c0ff */
[----:B-----5:R0:W-:Y:S04]  /*123ec0*/  @P5 STG.E.U8 desc[UR46][R60.64], R2 ;  /* 0x000000023c005986 */ /* 0x0201e8000c10112e */
[----:B0-----:R-:W3:Y:S01]  /*123ed0*/  LDL.LU.64 R60, [R1+0xb78] ;  /* 0x000b7800013c7983 */ /* 0x001ee20000300a00 */
[----:B------:R-:W-:-:S05]  /*123ee0*/  PRMT R2, R54, 0x7773, RZ ;  /* 0x0000777336027816 */ /* 0x000fca00000000ff */
[----:B----4-:R0:W-:Y:S01]  /*123ef0*/  @P2 STG.E.U8 desc[UR46][R48.64], R2 ;  /* 0x0000000230002986 */ /* 0x0101e2000c10112e */
[----:B------:R-:W-:-:S03]  /*123f00*/  ISETP.LT.AND P2, PT, R43, UR20, !P0 ;  /* 0x000000142b007c0c */ /* 0x000fc6000c741270 */
[----:B0-----:R-:W4:Y:S01]  /*123f10*/  LDL.LU.64 R48, [R1+0xb88] ;  /* 0x000b880001307983 */ /* 0x001f220000300a00 */
[----:B------:R-:W-:Y:S02]  /*123f20*/  PRMT R2, R47, 0x7770, RZ ;  /* 0x000077702f027816 */ /* 0x000fe400000000ff */
[----:B------:R-:W-:-:S07]  /*123f30*/  ISETP.LT.AND P0, PT, R44, UR18, !P0 ;  /* 0x000000122c007c0c */ /* 0x000fce000c701270 */
[----:B------:R0:W-:Y:S01]  /*123f40*/  @P2 STG.E.U8 desc[UR46][R50.64], R2 ;  /* 0x0000000232002986 */ /* 0x0001e2000c10112e */
[----:B------:R-:W-:-:S03]  /*123f50*/  LOP3.LUT P3, RZ, R37, 0x10, RZ, 0xc0, !PT ;  /* 0x0000001025ff7812 */ /* 0x000fc6000786c0ff */
[----:B0-----:R-:W5:Y:S01]  /*123f60*/  LDL.LU.64 R50, [R1+0xba0] ;  /* 0x000ba00001327983 */ /* 0x001f620000300a00 */
[----:B------:R-:W-:-:S05]  /*123f70*/  PRMT R2, R47, 0x7771, RZ ;  /* 0x000077712f027816 */ /* 0x000fca00000000ff */
[----:B------:R0:W-:Y:S01]  /*123f80*/  @P0 STG.E.U8 desc[UR46][R52.64], R2 ;  /* 0x0000000234000986 */ /* 0x0001e2000c10112e */
[----:B------:R-:W-:-:S03]  /*123f90*/  ISETP.LT.AND P0, PT, R43, UR16, !P3 ;  /* 0x000000102b007c0c */ /* 0x000fc6000df01270 */
[----:B0-----:R-:W5:Y:S01]  /*123fa0*/  LDL.LU.64 R52, [R1+0xbb0] ;  /* 0x000bb00001347983 */ /* 0x001f620000300a00 */
[----:B------:R-:W-:-:S03]  /*123fb0*/  PRMT R2, R47, 0x7772, RZ ;  /* 0x000077722f027816 */ /* 0x000fc600000000ff */
[----:B------:R-:W5:Y:S06]  /*123fc0*/  LDL.LU R54, [R1+0x3c] ;  /* 0x00003c0001367983 */ /* 0x000f6c0000300800 */
[----:B------:R0:W-:Y:S01]  /*123fd0*/  @P0 STG.E.U8 desc[UR46][R56.64], R2 ;  /* 0x0000000238000986 */ /* 0x0001e2000c10112e */
[----:B------:R-:W-:-:S03]  /*123fe0*/  ISETP.LT.AND P0, PT, R44, UR14, !P3 ;  /* 0x0000000e2c007c0c */ /* 0x000fc6000df01270 */
[----:B0-----:R-:W5:Y:S01]  /*123ff0*/  LDL.LU.64 R56, [R1+0xb98] ;  /* 0x000b980001387983 */ /* 0x001f620000300a00 */
[----:B------:R-:W-:-:S09]  /*124000*/  PRMT R2, R47, 0x7773, RZ ;  /* 0x000077732f027816 */ /* 0x000fd200000000ff */
[----:B--2---:R0:W-:Y:S04]  /*124010*/  @P0 STG.E.U8 desc[UR46][R58.64], R2 ;  /* 0x000000023a000986 */ /* 0x0041e8000c10112e */
[----:B0-----:R-:W2:Y:S01]  /*124020*/  LDL.LU.64 R58, [R1+0xba8] ;  /* 0x000ba800013a7983 */ /* 0x001ea20000300a00 */
[----:B------:R-:W-:-:S04]  /*124030*/  LOP3.LUT P4, RZ, R37, 0x100, RZ, 0xc0, !PT ;  /* 0x0000010025ff7812 */ /* 0x000fc8000788c0ff */
[----:B------:R-:W-:Y:S02]  /*124040*/  ISETP.LT.AND P0, PT, R43, UR12, !P4 ;  /* 0x0000000c2b007c0c */ /* 0x000fe4000e701270 */
[----:B------:R-:W-:Y:S02]  /*124050*/  PRMT R2, R46, 0x7770, RZ ;  /* 0x000077702e027816 */ /* 0x000fe400000000ff */
[----:B------:R-:W-:-:S09]  /*124060*/  LOP3.LUT P5, RZ, R37, 0x400, RZ, 0xc0, !PT ;  /* 0x0000040025ff7812 */ /* 0x000fd200078ac0ff */
[----:B---3--:R0:W-:Y:S01]  /*124070*/  @P0 STG.E.U8 desc[UR46][R60.64], R2 ;  /* 0x000000023c000986 */ /* 0x0081e2000c10112e */
[----:B------:R-:W-:-:S03]  /*124080*/  ISETP.LT.AND P0, PT, R44, UR10, !P4 ;  /* 0x0000000a2c007c0c */ /* 0x000fc6000e701270 */
[----:B0-----:R-:W3:Y:S01]  /*124090*/  LDL.LU.64 R60, [R1+0xbc0] ;  /* 0x000bc000013c7983 */ /* 0x001ee20000300a00 */
[----:B------:R-:W-:-:S09]  /*1240a0*/  PRMT R2, R46, 0x7771, RZ ;  /* 0x000077712e027816 */ /* 0x000fd200000000ff */
[----:B----4-:R0:W-:Y:S01]  /*1240b0*/  @P0 STG.E.U8 desc[UR46][R48.64], R2 ;  /* 0x0000000230000986 */ /* 0x0101e2000c10112e */
[----:B------:R-:W-:Y:S01]  /*1240c0*/  ISETP.LT.AND P0, PT, R43, UR8, !P5 ;  /* 0x000000082b007c0c */ /* 0x000fe2000ef01270 */
[----:B------:R-:W-:Y:S02]  /*1240d0*/  ULDC UR8, c[0x0][0x228] ;  /* 0x00008a0000087ab9 */ /* 0x000fe40000000800 */
[----:B0-----:R-:W4:Y:S01]  /*1240e0*/  LDL.LU.64 R48, [R1+0xbd8] ;  /* 0x000bd80001307983 */ /* 0x001f220000300a00 */
[----:B------:R-:W-:-:S03]  /*1240f0*/  PRMT R2, R46, 0x7772, RZ ;  /* 0x000077722e027816 */ /* 0x000fc600000000ff */
[----:B------:R-:W4:Y:S06]  /*124100*/  LDL.LU R47, [R1+0x20] ;  /* 0x00002000012f7983 */ /* 0x000f2c0000300800 */
[----:B-----5:R0:W-:Y:S01]  /*124110*/  @P0 STG.E.U8 desc[UR46][R50.64], R2 ;  /* 0x0000000232000986 */ /* 0x0201e2000c10112e */
[----:B------:R-:W-:Y:S01]  /*124120*/  ISETP.LT.AND P0, PT, R44, UR6, !P5 ;  /* 0x000000062c007c0c */ /* 0x000fe2000ef01270 */
[----:B------:R-:W-:Y:S02]  /*124130*/  ULDC UR6, c[0x0][0x228] ;  /* 0x00008a0000067ab9 */ /* 0x000fe40000000800 */
[----:B0-----:R-:W5:Y:S01]  /*124140*/  LDL.LU.64 R50, [R1+0xbb8] ;  /* 0x000bb80001327983 */ /* 0x001f620000300a00 */
[----:B------:R-:W-:-:S02]  /*124150*/  PRMT R2, R46, 0x7773, RZ ;  /* 0x000077732e027816 */ /* 0x000fc400000000ff */
[----:B------:R-:W-:-:S07]  /*124160*/  LOP3.LUT P2, RZ, R37, 0x1000, RZ, 0xc0, !PT ;  /* 0x0000100025ff7812 */ /* 0x000fce000784c0ff */
[----:B------:R0:W-:Y:S01]  /*124170*/  @P0 STG.E.U8 desc[UR46][R52.64], R2 ;  /* 0x0000000234000986 */ /* 0x0001e2000c10112e */
[----:B------:R-:W-:Y:S01]  /*124180*/  ISETP.LT.AND P0, PT, R43, UR4, !P2 ;  /* 0x000000042b007c0c */ /* 0x000fe2000d701270 */
[----:B------:R-:W-:Y:S02]  /*124190*/  ULDC UR4, c[0x0][0x228] ;  /* 0x00008a0000047ab9 */ /* 0x000fe40000000800 */
[----:B0-----:R-:W5:Y:S01]  /*1241a0*/  LDL.LU.64 R52, [R1+0xbd0] ;  /* 0x000bd00001347983 */ /* 0x001f620000300a00 */
[----:B------:R-:W-:-:S09]  /*1241b0*/  PRMT R2, R54, 0x7770, RZ ;  /* 0x0000777036027816 */ /* 0x000fd200000000ff */
[----:B------:R0:W-:Y:S01]  /*1241c0*/  @P0 STG.E.U8 desc[UR46][R56.64], R2 ;  /* 0x0000000238000986 */ /* 0x0001e2000c10112e */
[----:B------:R-:W-:-:S03]  /*1241d0*/  ISETP.LT.AND P0, PT, R44, UR26, !P2 ;  /* 0x0000001a2c007c0c */ /* 0x000fc6000d701270 */
[----:B0-----:R-:W5:Y:S01]  /*1241e0*/  LDL.LU.64 R56, [R1+0xbe8] ;  /* 0x000be80001387983 */ /* 0x001f620000300a00 */
[----:B------:R-:W-:-:S09]  /*1241f0*/  PRMT R2, R54, 0x7771, RZ ;  /* 0x0000777136027816 */ /* 0x000fd200000000ff */
[----:B--2---:R0:W-:Y:S04]  /*124200*/  @P0 STG.E.U8 desc[UR46][R58.64], R2 ;  /* 0x000000023a000986 */ /* 0x0041e8000c10112e */
[----:B0-----:R-:W2:Y:S01]  /*124210*/  LDL.LU.64 R58, [R1+0xbf8] ;  /* 0x000bf800013a7983 */ /* 0x001ea20000300a00 */
[----:B------:R-:W-:Y:S02]  /*124220*/  LOP3.LUT P3, RZ, R37, 0x4000, RZ, 0xc0, !PT ;  /* 0x0000400025ff7812 */ /* 0x000fe4000786c0ff */
[----:B------:R-:W-:Y:S01]  /*124230*/  PRMT R2, R54, 0x7772, RZ ;  /* 0x0000777236027816 */ /* 0x000fe200000000ff */
[----:B------:R-:W2:Y:S01]  /*124240*/  LDL.LU R46, [R1+0x24] ;  /* 0x00002400012e7983 */ /* 0x000ea20000300800 */
[----:B------:R-:W-:Y:S01]  /*124250*/  ISETP.LT.AND P0, PT, R43, UR4, !P3 ;  /* 0x000000042b007c0c */ /* 0x000fe2000df01270 */
[----:B------:R-:W-:Y:S01]  /*124260*/  ULDC UR4, c[0x0][0x228] ;  /* 0x00008a0000047ab9 */ /* 0x000fe20000000800 */
[----:B------:R-:W-:-:S11]  /*124270*/  LOP3.LUT P4, RZ, R37, 0x10000, RZ, 0xc0, !PT ;  /* 0x0001000025ff7812 */ /* 0x000fd6000788c0ff */
[----:B---3--:R0:W-:Y:S01]  /*124280*/  @P0 STG.E.U8 desc[UR46][R60.64], R2 ;  /* 0x000000023c000986 */ /* 0x0081e2000c10112e */
[----:B------:R-:W-:Y:S01]  /*124290*/  ISETP.LT.AND P0, PT, R44, UR4, !P3 ;  /* 0x000000042c007c0c */ /* 0x000fe2000df01270 */
[----:B------:R-:W-:Y:S02]  /*1242a0*/  ULDC UR4, c[0x0][0x228] ;  /* 0x00008a0000047ab9 */ /* 0x000fe40000000800 */
[----:B0-----:R-:W3:Y:S01]  /*1242b0*/  LDL.LU.64 R60, [R1+0xbe0] ;  /* 0x000be000013c7983 */ /* 0x001ee20000300a00 */
[----:B------:R-:W-:-:S09]  /*1242c0*/  PRMT R2, R54, 0x7773, RZ ;  /* 0x0000777336027816 */ /* 0x000fd200000000ff */
[----:B----4-:R0:W-:Y:S01]  /*1242d0*/  @P0 STG.E.U8 desc[UR46][R48.64], R2 ;  /* 0x0000000230000986 */ /* 0x0101e2000c10112e */
[----:B------:R-:W-:Y:S01]  /*1242e0*/  ISETP.LT.AND P0, PT, R43, UR4, !P4 ;  /* 0x000000042b007c0c */ /* 0x000fe2000e701270 */
[----:B------:R-:W-:Y:S02]  /*1242f0*/  ULDC UR4, c[0x0][0x228] ;  /* 0x00008a0000047ab9 */ /* 0x000fe40000000800 */
[----:B0-----:R-:W4:Y:S01]  /*124300*/  LDL.LU.64 R48, [R1+0xbf0] ;  /* 0x000bf00001307983 */ /* 0x001f220000300a00 */
[----:B------:R-:W-:-:S09]  /*124310*/  PRMT R2, R47, 0x7770, RZ ;  /* 0x000077702f027816 */ /* 0x000fd200000000ff */
[----:B-----5:R0:W-:Y:S01]  /*124320*/  @P0 STG.E.U8 desc[UR46][R50.64], R2 ;  /* 0x0000000232000986 */ /* 0x0201e2000c10112e */
[----:B------:R-:W-:Y:S01]  /*124330*/  ISETP.LT.AND P0, PT, R44, UR4, !P4 ;  /* 0x000000042c007c0c */ /* 0x000fe2000e701270 */
[----:B------:R-:W-:Y:S02]  /*124340*/  ULDC UR4, c[0x0][0x228] ;  /* 0x00008a0000047ab9 */ /* 0x000fe40000000800 */
[----:B0-----:R-:W5:Y:S01]  /*124350*/  LDL.LU.64 R50, [R1+0xc08] ;  /* 0x000c080001327983 */ /* 0x001f620000300a00 */
[----:B------:R-:W-:Y:S02]  /*124360*/  PRMT R2, R47, 0x7771, RZ ;  /* 0x000077712f027816 */ /* 0x000fe400000000ff */
[----:B------:R-:W-:-:S07]  /*124370*/  LOP3.LUT P5, RZ, R37, 0x40000, RZ, 0xc0, !PT ;  /* 0x0004000025ff7812 */ /* 0x000fce00078ac0ff */
[----:B------:R0:W-:Y:S01]  /*124380*/  @P0 STG.E.U8 desc[UR46][R52.64], R2 ;  /* 0x0000000234000986 */ /* 0x0001e2000c10112e */
[----:B------:R-:W-:Y:S01]  /*124390*/  ISETP.LT.AND P0, PT, R43, UR4, !P5 ;  /* 0x000000042b007c0c */ /* 0x000fe2000ef01270 */
[----:B------:R-:W-:Y:S02]  /*1243a0*/  ULDC UR4, c[0x0][0x228] ;  /* 0x00008a0000047ab9 */ /* 0x000fe40000000800 */
[----:B0-----:R-:W5:Y:S01]  /*1243b0*/  LDL.LU.64 R52, [R1+0xc18] ;  /* 0x000c180001347983 */ /* 0x001f620000300a00 */
[----:B------:R-:W-:-:S03]  /*1243c0*/  PRMT R2, R47, 0x7772, RZ ;  /* 0x000077722f027816 */ /* 0x000fc600000000ff */
[----:B------:R-:W5:Y:S06]  /*1243d0*/  LDL.LU R54, [R1+0x28] ;  /* 0x0000280001367983 */ /* 0x000f6c0000300800 */
[----:B------:R0:W-:Y:S01]  /*1243e0*/  @P0 STG.E.U8 desc[UR46][R56.64], R2 ;  /* 0x0000000238000986 */ /* 0x0001e2000c10112e */
[----:B------:R-:W-:Y:S01]  /*1243f0*/  ISETP.LT.AND P0, PT, R44, UR4, !P5 ;  /* 0x000000042c007c0c */ /* 0x000fe2000ef01270 */
[----:B------:R-:W-:Y:S02]  /*124400*/  ULDC UR4, c[0x0][0x228] ;  /* 0x00008a0000047ab9 */ /* 0x000fe40000000800 */
[----:B0-----:R-:W5:Y:S01]  /*124410*/  LDL.LU.64 R56, [R1+0xc00] ;  /* 0x000c000001387983 */ /* 0x001f620000300a00 */
[----:B------:R-:W-:-:S09]  /*124420*/  PRMT R2, R47, 0x7773, RZ ;  /* 0x000077732f027816 */ /* 0x000fd200000000ff */
[----:B--2---:R0:W-:Y:S04]  /*124430*/  @P0 STG.E.U8 desc[UR46][R58.64], R2 ;  /* 0x000000023a000986 */ /* 0x0041e8000c10112e */
[----:B0-----:R-:W2:Y:S01]  /*124440*/  LDL.LU.64 R58, [R1+0xc10] ;  /* 0x000c1000013a7983 */ /* 0x001ea20000300a00 */
[----:B------:R-:W-:-:S04]  /*124450*/  LOP3.LUT P2, RZ, R37, 0x200000, RZ, 0xc0, !PT ;  /* 0x0020000025ff7812 */ /* 0x000fc8000784c0ff */
[----:B------:R-:W-:Y:S01]  /*124460*/  ISETP.LT.AND P0, PT, R43, UR4, !P2 ;  /* 0x000000042b007c0c */ /* 0x000fe2000d701270 */
[----:B------:R-:W-:Y:S01]  /*124470*/  ULDC UR4, c[0x0][0x228] ;  /* 0x00008a0000047ab9 */ /* 0x000fe20000000800 */
[----:B------:R-:W-:Y:S02]  /*124480*/  PRMT R2, R46, 0x7770, RZ ;  /* 0x000077702e027816 */ /* 0x000fe400000000ff */
[----:B------:R-:W-:-:S09]  /*124490*/  LOP3.LUT P3, RZ, R37, 0x1000000, RZ, 0xc0, !PT ;  /* 0x0100000025ff7812 */ /* 0x000fd2000786c0ff */
        /* <DEDUP_REMOVED lines=23> */
[----:B------:R-:W-:Y:S01]  /*124610*/  ISETP.LT.AND P0, PT, R44, UR4, !P4 ;  /* 0x000000042c007c0c */ /* 0x000fe2000e701270 */
[----:B------:R-:W-:Y:S02]  /*124620*/  ULDC UR4, c[0x0][0x228] ;  /* 0x00008a0000047ab9 */ /* 0x000fe40000000800 */
        /* <DEDUP_REMOVED lines=100> */
[----:B------:R-:W5:Y:S06]  /*124c70*/  LDL.LU R54, [R1] ;  /* 0x0000000001367983 */ /* 0x000f6c0000300800 */
        /* <DEDUP_REMOVED lines=134> */
[C---:B------:R-:W-:Y:S02]  /*1254e0*/  PRMT R2, R8.reuse, 0x7772, RZ ;  /* 0x0000777208027816 */ /* 0x040fe400000000ff */
[----:B------:R-:W-:-:S07]  /*1254f0*/  PRMT R8, R8, 0x7773, RZ ;  /* 0x0000777308087816 */ /* 0x000fce00000000ff */
[----:B------:R0:W-:Y:S01]  /*125500*/  @P0 STG.E.U8 desc[UR46][R56.64], R2 ;  /* 0x0000000238000986 */ /* 0x0001e2000c10112e */
[----:B------:R-:W-:Y:S01]  /*125510*/  ISETP.LT.AND P0, PT, R44, UR4, !P5 ;  /* 0x000000042c007c0c */ /* 0x000fe2000ef01270 */
[----:B------:R-:W-:Y:S02]  /*125520*/  ULDC UR4, c[0x0][0x228] ;  /* 0x00008a0000047ab9 */ /* 0x000fe40000000800 */
[----:B0-----:R-:W5:Y:S10]  /*125530*/  LDL.LU.64 R56, [R1+0xd90] ;  /* 0x000d900001387983 */ /* 0x001f740000300a00 */
        /* <DEDUP_REMOVED lines=19> */
[----:B------:R-:W-:Y:S01]  /*125670*/  ULDC UR4, c[0x0][0x228] ;  /* 0x00008a0000047ab9 */ /* 0x000fe20000000800 */
[----:B------:R-:W-:Y:S01]  /*125680*/  PRMT R9, R9, 0x7773, RZ ;  /* 0x0000777309097816 */ /* 0x000fe200000000ff */
[----:B0-----:R-:W5:Y:S01]  /*125690*/  LDL.LU.64 R50, [R1+0xdb0] ;  /* 0x000db00001327983 */ /* 0x001f620000300a00 */
[----:B------:R-:W-:Y:S02]  /*1256a0*/  LOP3.LUT P4, RZ, R7, 0x4000, RZ, 0xc0, !PT ;  /* 0x0000400007ff7812 */ /* 0x000fe4000788c0ff */
[----:B------:R-:W-:-:S07]  /*1256b0*/  PRMT R2, R10, 0x7770, RZ ;  /* 0x000077700a027816 */ /* 0x000fce00000000ff */
[----:B------:R0:W-:Y:S01]  /*1256c0*/  @P0 STG.E.U8 desc[UR46][R52.64], R9 ;  /* 0x0000000934000986 */ /* 0x0001e2000c10112e */
[----:B------:R-:W-:Y:S01]  /*1256d0*/  ISETP.LT.AND P0, PT, R43, UR4, !P4 ;  /* 0x000000042b007c0c */ /* 0x000fe2000e701270 */
[----:B------:R-:W-:Y:S02]  /*1256e0*/  ULDC UR4, c[0x0][0x228] ;  /* 0x00008a0000047ab9 */ /* 0x000fe40000000800 */
[----:B0-----:R-:W5:Y:S10]  /*1256f0*/  LDL.LU.64 R52, [R1+0xdc0] ;  /* 0x000dc00001347983 */ /* 0x001f740000300a00 */
[----:B------:R0:W-:Y:S01]  /*125700*/  @P0 STG.E.U8 desc[UR46][R56.64], R2 ;  /* 0x0000000238000986 */ /* 0x0001e2000c10112e */
[----:B------:R-:W-:Y:S01]  /*125710*/  ISETP.LT.AND P0, PT, R44, UR4, !P4 ;  /* 0x000000042c007c0c */ /* 0x000fe2000e701270 */
[----:B------:R-:W-:-:S02]  /*125720*/  ULDC UR4, c[0x0][0x228] ;  /* 0x00008a0000047ab9 */ /* 0x000fc40000000800 */
[----:B0-----:R-:W5:Y:S01]  /*125730*/  LDL.LU.64 R56, [R1+0xdd8] ;  /* 0x000dd80001387983 */ /* 0x001f620000300a00 */
[----:B------:R-:W-:-:S09]  /*125740*/  PRMT R2, R10, 0x7771, RZ ;  /* 0x000077710a027816 */ /* 0x000fd200000000ff */
[----:B--2---:R0:W-:Y:S04]  /*125750*/  @P0 STG.E.U8 desc[UR46][R58.64], R2 ;  /* 0x000000023a000986 */ /* 0x0041e8000c10112e */
[----:B0-----:R-:W2:Y:S01]  /*125760*/  LDL.LU.64 R58, [R1+0xde8] ;  /* 0x000de800013a7983 */ /* 0x001ea20000300a00 */
[----:B------:R-:W-:-:S04]  /*125770*/  LOP3.LUT P5, RZ, R7, 0x10000, RZ, 0xc0, !PT ;  /* 0x0001000007ff7812 */ /* 0x000fc800078ac0ff */
[----:B------:R-:W-:Y:S01]  /*125780*/  ISETP.LT.AND P0, PT, R43, UR4, !P5 ;  /* 0x000000042b007c0c */ /* 0x000fe2000ef01270 */
[----:B------:R-:W-:Y:S01]  /*125790*/  ULDC UR4, c[0x0][0x228] ;  /* 0x00008a0000047ab9 */ /* 0x000fe20000000800 */
[C---:B------:R-:W-:Y:S02]  /*1257a0*/  PRMT R2, R10.reuse, 0x7772, RZ ;  /* 0x000077720a027816 */ /* 0x040fe400000000ff */
[----:B------:R-:W-:Y:S02]  /*1257b0*/  PRMT R10, R10, 0x7773, RZ ;  /* 0x000077730a0a7816 */ /* 0x000fe400000000ff */
[----:B------:R-:W-:-:S07]  /*1257c0*/  LOP3.LUT P2, RZ, R7, 0x40000, RZ, 0xc0, !PT ;  /* 0x0004000007ff7812 */ /* 0x000fce000784c0ff */
[----:B---3--:R0:W-:Y:S01]  /*1257d0*/  @P0 STG.E.U8 desc[UR46][R60.64], R2 ;  /* 0x000000023c000986 */ /* 0x0081e2000c10112e */
[C---:B------:R-:W-:Y:S01]  /*1257e0*/  ISETP.LT.AND P0, PT, R44.reuse, UR4, !P5 ;  /* 0x000000042c007c0c */ /* 0x040fe2000ef01270 */
[----:B------:R-:W-:Y:S02]  /*1257f0*/  ULDC UR4, c[0x0][0x228] ;  /* 0x00008a0000047ab9 */ /* 0x000fe40000000800 */
[----:B0-----:R-:W3:Y:S10]  /*125800*/  LDL.LU.64 R60, [R1+0xdd0] ;  /* 0x000dd000013c7983 */ /* 0x001ef40000300a00 */
[----:B----4-:R0:W-:Y:S01]  /*125810*/  @P0 STG.E.U8 desc[UR46][R48.64], R10 ;  /* 0x0000000a30000986 */ /* 0x0101e2000c10112e */
[----:B------:R-:W-:Y:S01]  /*125820*/  ISETP.LT.AND P0, PT, R43, UR4, !P2 ;  /* 0x000000042b007c0c */ /* 0x000fe2000d701270 */
[----:B------:R-:W-:Y:S01]  /*125830*/  ULDC UR4, c[0x0][0x228] ;  /* 0x00008a0000047ab9 */ /* 0x000fe20000000800 */
[----:B------:R-:W-:Y:S01]  /*125840*/  PRMT R2, R11, 0x7770, RZ ;  /* 0x000077700b027816 */ /* 0x000fe200000000ff */
[----:B0-----:R-:W4:Y:S10]  /*125850*/  LDL.LU.64 R48, [R1+0xde0] ;  /* 0x000de00001307983 */ /* 0x001f340000300a00 */
[----:B-----5:R0:W-:Y:S01]  /*125860*/  @P0 STG.E.U8 desc[UR46][R50.64], R2 ;  /* 0x0000000232000986 */ /* 0x0201e2000c10112e */
[----:B------:R-:W-:Y:S01]  /*125870*/  ISETP.LT.AND P0, PT, R44, UR4, !P2 ;  /* 0x000000042c007c0c */ /* 0x000fe2000d701270 */
[----:B------:R-:W-:-:S02]  /*125880*/  ULDC UR4, c[0x0][0x228] ;  /* 0x00008a0000047ab9 */ /* 0x000fc40000000800 */
        /* <DEDUP_REMOVED lines=55> */
[----:B------:R-:W-:Y:S01]  /*125c00*/  ISETP.LT.AND P0, PT, R44, UR4, !P3 ;  /* 0x000000042c007c0c */ /* 0x000fe2000df01270 */
        /* <DEDUP_REMOVED lines=439> */
[----:B------:R-:W-:Y:S02]  /*127780*/  PRMT R33, R33, 0x7773, RZ ;  /* 0x0000777321217816 */ /* 0x000fe400000000ff */
[----:B------:R-:W-:Y:S01]  /*127790*/  LOP3.LUT P4, RZ, R4, 0x1000000, RZ, 0xc0, !PT ;  /* 0x0100000004ff7812 */ /* 0x000fe2000788c0ff */
[----:B0-----:R-:W5:Y:S01]  /*1277a0*/  LDL.LU.64 R50, [R1+0x10c8] ;  /* 0x0010c80001327983 */ /* 0x001f620000300a00 */
[----:B------:R-:W-:-:S07]  /*1277b0*/  PRMT R2, R34, 0x7770, RZ ;  /* 0x0000777022027816 */ /* 0x000fce00000000ff */
[----:B------:R0:W-:Y:S01]  /*1277c0*/  @P0 STG.E.U8 desc[UR46][R52.64], R33 ;  /* 0x0000002134000986 */ /* 0x0001e2000c10112e */
[----:B------:R-:W-:Y:S01]  /*1277d0*/  ISETP.LT.AND P0, PT, R43, UR4, !P4 ;  /* 0x000000042b007c0c */ /* 0x000fe2000e701270 */
[----:B------:R-:W-:Y:S02]  /*1277e0*/  ULDC UR4, c[0x0][0x228] ;  /* 0x00008a0000047ab9 */ /* 0x000fe40000000800 */
[----:B0-----:R-:W5:Y:S10]  /*1277f0*/  LDL.LU.64 R52, [R1+0x10e0] ;  /* 0x0010e00001347983 */ /* 0x001f740000300a00 */
[----:B------:R0:W-:Y:S01]  /*127800*/  @P0 STG.E.U8 desc[UR46][R56.64], R2 ;  /* 0x0000000238000986 */ /* 0x0001e2000c10112e */
[----:B------:R-:W-:Y:S01]  /*127810*/  ISETP.LT.AND P0, PT, R44, UR4, !P4 ;  /* 0x000000042c007c0c */ /* 0x000fe2000e701270 */
[----:B------:R-:W-:Y:S01]  /*127820*/  ULDC UR4, c[0x0][0x228] ;  /* 0x00008a0000047ab9 */ /* 0x000fe20000000800 */
[----:B0-----:R-:W-:-:S11]  /*127830*/  PRMT R2, R34, 0x7771, RZ ;  /* 0x0000777122027816 */ /* 0x001fd600000000ff */
[----:B--2---:R0:W-:Y:S04]  /*127840*/  @P0 STG.E.U8 desc[UR46][R58.64], R2 ;  /* 0x000000023a000986 */ /* 0x0041e8000c10112e */
[----:B0-----:R-:W2:Y:S01]  /*127850*/  LDL.LU.64 R58, [R1+0x10f8] ;  /* 0x0010f800013a7983 */ /* 0x001ea20000300a00 */
[----:B------:R-:W-:Y:S02]  /*127860*/  LOP3.LUT P5, RZ, R4, 0x4000000, RZ, 0xc0, !PT ;  /* 0x0400000004ff7812 */ /* 0x000fe400078ac0ff */
[C---:B------:R-:W-:Y:S01]  /*127870*/  PRMT R2, R34.reuse, 0x7772, RZ ;  /* 0x0000777222027816 */ /* 0x040fe200000000ff */
[----:B------:R-:W2:Y:S01]  /*127880*/  LDL.LU R56, [R1+0x128] ;  /* 0x0001280001387983 */ /* 0x000ea20000300800 */
[----:B------:R-:W-:Y:S01]  /*127890*/  ISETP.LT.AND P0, PT, R43, UR4, !P5 ;  /* 0x000000042b007c0c */ /* 0x000fe2000ef01270 */
[----:B------:R-:W-:Y:S01]  /*1278a0*/  ULDC UR4, c[0x0][0x228] ;  /* 0x00008a0000047ab9 */ /* 0x000fe20000000800 */
[----:B------:R-:W-:Y:S01]  /*1278b0*/  PRMT R34, R34, 0x7773, RZ ;  /* 0x0000777322227816 */ /* 0x000fe200000000ff */
[----:B------:R-:W2:Y:S01]  /*1278c0*/  LDL.LU.64 R40, [R1+0x1108] ;  /* 0x0011080001287983 */ /* 0x000ea20000300a00 */
[----:B------:R-:W-:-:S03]  /*1278d0*/  LOP3.LUT P6, RZ, R4, 0x10000000, RZ, 0xc0, !PT ;  /* 0x1000000004ff7812 */ /* 0x000fc600078cc0ff */
[----:B------:R-:W2:Y:S04]  /*1278e0*/  LDL.LU.64 R46, [R1+0x10f0] ;  /* 0x0010f000012e7983 */ /* 0x000ea80000300a00 */
[----:B------:R-:W2:Y:S04]  /*1278f0*/  LDL.LU R57, [R1+0x370] ;  /* 0x0003700001397983 */ /* 0x000ea80000300800 */
[----:B---3--:R0:W-:Y:S01]  /*127900*/  @P0 STG.E.U8 desc[UR46][R60.64], R2 ;  /* 0x000000023c000986 */ /* 0x0081e2000c10112e */
[----:B------:R-:W-:Y:S01]  /*127910*/  ISETP.LT.AND P0, PT, R44, UR4, !P5 ;  /* 0x000000042c007c0c */ /* 0x000fe2000ef01270 */
[----:B------:R-:W-:Y:S01]  /*127920*/  ULDC UR4, c[0x0][0x228] ;  /* 0x00008a0000047ab9 */ /* 0x000fe20000000800 */
[----:B0-----:R-:W-:-:S11]  /*127930*/  PRMT R2, R35, 0x7770, RZ ;  /* 0x0000777023027816 */ /* 0x001fd600000000ff */
[----:B----4-:R-:W-:Y:S01]  /*127940*/  @P0 STG.E.U8 desc[UR46][R48.64], R34 ;  /* 0x0000002230000986 */ /* 0x010fe2000c10112e */
[----:B------:R-:W-:Y:S01]  /*127950*/  ISETP.LT.AND P0, PT, R43, UR4, !P6 ;  /* 0x000000042b007c0c */ /* 0x000fe2000f701270 */
[----:B------:R-:W-:Y:S01]  /*127960*/  ULDC UR4, c[0x0][0x228] ;  /* 0x00008a0000047ab9 */ /* 0x000fe20000000800 */
[C---:B------:R-:W-:Y:S02]  /*127970*/  LOP3.LUT P1, RZ, R0.reuse, 0x1000, RZ, 0xc0, !PT ;  /* 0x0000100000ff7812 */ /* 0x040fe4000782c0ff */
[C---:B------:R-:W-:Y:S02]  /*127980*/  LOP3.LUT P2, RZ, R0.reuse, 0x800, RZ, 0xc0, !PT ;  /* 0x0000080000ff7812 */ /* 0x040fe4000784c0ff */
[C---:B------:R-:W-:Y:S02]  /*127990*/  LOP3.LUT P3, RZ, R0.reuse, 0x400, RZ, 0xc0, !PT ;  /* 0x0000040000ff7812 */ /* 0x040fe4000786c0ff */
[C---:B------:R-:W-:Y:S02]  /*1279a0*/  LOP3.LUT P4, RZ, R0.reuse, 0x200, RZ, 0xc0, !PT ;  /* 0x0000020000ff7812 */ /* 0x040fe4000788c0ff */
[----:B------:R-:W-:-:S03]  /*1279b0*/  LOP3.LUT P5, RZ, R0, 0x100, RZ, 0xc0, !PT ;  /* 0x0000010000ff7812 */ /* 0x000fc600078ac0ff */
[----:B-----5:R0:W-:Y:S01]  /*1279c0*/  @P0 STG.E.U8 desc[UR46][R50.64], R2 ;  /* 0x0000000232000986 */ /* 0x0201e2000c10112e */
[----:B------:R-:W-:Y:S01]  /*1279d0*/  ISETP.LT.AND P0, PT, R44, UR4, !P6 ;  /* 0x000000042c007c0c */ /* 0x000fe2000f701270 */
[----:B------:R-:W-:Y:S01]  /*1279e0*/  ULDC UR4, c[0x0][0x228] ;  /* 0x00008a0000047ab9 */ /* 0x000fe20000000800 */
[----:B------:R-:W-:Y:S02]  /*1279f0*/  LOP3.LUT P6, RZ, R0, 0x80, RZ, 0xc0, !PT ;  /* 0x0000008000ff7812 */ /* 0x000fe400078cc0ff */
[----:B------:R-:W-:Y:S01]  /*127a00*/  PRMT R0, R35, 0x7771, RZ ;  /* 0x0000777123007816 */ /* 0x000fe200000000ff */
[----:B0-----:R-:W3:Y:S08]  /*127a10*/  LDL.LU.64 R50, [R1+0x1100] ;  /* 0x0011000001327983 */ /* 0x001ef00000300a00 */
[----:B------:R0:W-:Y:S01]  /*127a20*/  @P0 STG.E.U8 desc[UR46][R52.64], R0 ;  /* 0x0000000034000986 */ /* 0x0001e2000c10112e */
[----:B------:R-:W-:Y:S01]  /*127a30*/  ISETP.LT.AND P0, PT, R43, UR4, !P1 ;  /* 0x000000042b007c0c */ /* 0x000fe2000cf01270 */
[----:B------:R-:W-:-:S02]  /*127a40*/  ULDC UR4, c[0x0][0x228] ;  /* 0x00008a0000047ab9 */ /* 0x000fc40000000800 */
[----:B0-----:R-:W4:Y:S04]  /*127a50*/  LDL.LU.64 R52, [R1+0x1120] ;  /* 0x0011200001347983 */ /* 0x001f280000300a00 */
[----:B------:R-:W5:Y:S01]  /*127a60*/  LDL.LU R54, [R1+0x374] ;  /* 0x0003740001367983 */ /* 0x000f620000300800 */
[----:B------:R-:W-:-:S03]  /*127a70*/  PRMT R0, R35, 0x7772, RZ ;  /* 0x0000777223007816 */ /* 0x000fc600000000ff */
[----:B------:R-:W5:Y:S04]  /*127a80*/  LDL.LU.64 R60, [R1+0x1128] ;  /* 0x00112800013c7983 */ /* 0x000f680000300a00 */
[----:B------:R-:W5:Y:S04]  /*127a90*/  LDL.LU.64 R48, [R1+0x1118] ;  /* 0x0011180001307983 */ /* 0x000f680000300a00 */
[----:B--2---:R0:W-:Y:S04]  /*127aa0*/  @P0 STG.E.U8 desc[UR46][R58.64], R0 ;  /* 0x000000003a000986 */ /* 0x0041e8000c10112e */
[----:B0-----:R-:W2:Y:S01]  /*127ab0*/  LDL.LU.64 R58, [R1+0x1110] ;  /* 0x00111000013a7983 */ /* 0x001ea20000300a00 */
[C---:B------:R-:W-:Y:S01]  /*127ac0*/  ISETP.LT.AND P1, PT, R44.reuse, UR4, !P1 ;  /* 0x000000042c007c0c */ /* 0x040fe2000cf21270 */
[----:B------:R-:W-:Y:S01]  /*127ad0*/  ULDC UR4, c[0x0][0x228] ;  /* 0x00008a0000047ab9 */ /* 0x000fe20000000800 */
[----:B------:R-:W-:Y:S01]  /*127ae0*/  ISETP.LT.AND P0, PT, R43, UR6, !P2 ;  /* 0x000000062b007c0c */ /* 0x000fe2000d701270 */
[----:B------:R-:W-:Y:S01]  /*127af0*/  ULDC UR6, c[0x0][0x228] ;  /* 0x00008a0000067ab9 */ /* 0x000fe20000000800 */
[----:B------:R-:W-:Y:S01]  /*127b00*/  ISETP.LT.AND P2, PT, R44, UR4, !P2 ;  /* 0x000000042c007c0c */ /* 0x000fe2000d741270 */
[----:B------:R-:W-:Y:S01]  /*127b10*/  ULDC UR4, c[0x0][0x228] ;  /* 0x00008a0000047ab9 */ /* 0x000fe20000000800 */
[----:B------:R-:W-:-:S02]  /*127b20*/  PRMT R35, R35, 0x7773, RZ ;  /* 0x0000777323237816 */ /* 0x000fc400000000ff */
[C---:B------:R-:W-:Y:S02]  /*127b30*/  PRMT R0, R57.reuse, 0x7770, RZ ;  /* 0x0000777039007816 */ /* 0x040fe400000000ff */
[----:B------:R-:W-:-:S03]  /*127b40*/  PRMT R2, R57, 0x7771, RZ ;  /* 0x0000777139027816 */ /* 0x000fc600000000ff */
[----:B------:R-:W-:Y:S01]  /*127b50*/  @P1 STG.E.U8 desc[UR46][R40.64], R35 ;  /* 0x0000002328001986 */ /* 0x000fe2000c10112e */
[----:B------:R-:W-:Y:S01]  /*127b60*/  ISETP.LT.AND P1, PT, R43, UR4, !P3 ;  /* 0x000000042b007c0c */ /* 0x000fe2000df21270 */
[----:B------:R-:W-:Y:S02]  /*127b70*/  ULDC UR4, c[0x0][0x228] ;  /* 0x00008a0000047ab9 */ /* 0x000fe40000000800 */
[----:B------:R0:W-:Y:S01]  /*127b80*/  @P0 STG.E.U8 desc[UR46][R46.64], R0 ;  /* 0x000000002e000986 */ /* 0x0001e2000c10112e */
[----:B------:R-:W-:Y:S01]  /*127b90*/  ISETP.LT.AND P3, PT, R44, UR4, !P3 ;  /* 0x000000042c007c0c */ /* 0x000fe2000df61270 */
[----:B------:R-:W-:Y:S01]  /*127ba0*/  ULDC UR4, c[0x0][0x228] ;  /* 0x00008a0000047ab9 */ /* 0x000fe20000000800 */
[----:B0-----:R-:W-:-:S05]  /*127bb0*/  VIADD R0, R56, 0x1ff ;  /* 0x000001ff38007836 */ /* 0x001fca0000000000 */
[----:B------:R-:W-:Y:S02]  /*127bc0*/  ISETP.GE.AND P0, PT, R0, UR27, PT ;  /* 0x0000001b00007c0c */ /* 0x000fe4000bf06270 */
[C---:B------:R-:W-:Y:S02]  /*127bd0*/  PRMT R0, R57.reuse, 0x7772, RZ ;  /* 0x0000777239007816 */ /* 0x040fe400000000ff */
[----:B------:R-:W-:Y:S01]  /*127be0*/  PRMT R3, R57, 0x7773, RZ ;  /* 0x0000777339037816 */ /* 0x000fe200000000ff */
[----:B---3--:R0:W-:Y:S01]  /*127bf0*/  @P2 STG.E.U8 desc[UR46][R50.64], R2 ;  /* 0x0000000232002986 */ /* 0x0081e2000c10112e */
[----:B------:R-:W-:Y:S01]  /*127c00*/  ISETP.LT.AND P2, PT, R43, UR4, !P4 ;  /* 0x000000042b007c0c */ /* 0x000fe2000e741270 */
[----:B------:R-:W-:Y:S02]  /*127c10*/  ULDC UR4, c[0x0][0x228] ;  /* 0x00008a0000047ab9 */ /* 0x000fe40000000800 */
[----:B0-----:R-:W3:Y:S04]  /*127c20*/  LDL.LU.64 R50, [R1+0x1138] ;  /* 0x0011380001327983 */ /* 0x001ee80000300a00 */
[----:B------:R-:W3:Y:S01]  /*127c30*/  LDL.LU R46, [R1+0x378] ;  /* 0x00037800012e7983 */ /* 0x000ee20000300800 */
[----:B------:R-:W-:Y:S01]  /*127c40*/  ISETP.LT.AND P4, PT, R44, UR6, !P4 ;  /* 0x000000062c007c0c */ /* 0x000fe2000e781270 */
[----:B------:R-:W-:Y:S01]  /*127c50*/  VIADD R2, R56, 0x1f4 ;  /* 0x000001f438027836 */ /* 0x000fe20000000000 */
[----:B------:R-:W-:Y:S01]  /*127c60*/  ULDC UR6, c[0x0][0x228] ;  /* 0x00008a0000067ab9 */ /* 0x000fe20000000800 */
[----:B----4-:R0:W-:Y:S04]  /*127c70*/  @P1 STG.E.U8 desc[UR46][R52.64], R0 ;  /* 0x0000000034001986 */ /* 0x0101e8000c10112e */
[----:B0-----:R-:W4:Y:S01]  /*127c80*/  LDL.LU.64 R52, [R1+0x1148] ;  /* 0x0011480001347983 */ /* 0x001f220000300a00 */
[----:B-----5:R-:W-:-:S03]  /*127c90*/  PRMT R0, R54, 0x7770, RZ ;  /* 0x0000777036007816 */ /* 0x020fc600000000ff */
[----:B------:R-:W5:Y:S01]  /*127ca0*/  LDL.LU.64 R40, [R1+0x1130] ;  /* 0x0011300001287983 */ /* 0x000f620000300a00 */
[----:B------:R-:W-:-:S03]  /*127cb0*/  ISETP.GE.AND P1, PT, R2, UR25, PT ;  /* 0x0000001902007c0c */ /* 0x000fc6000bf26270 */
[----:B------:R-:W-:Y:S01]  /*127cc0*/  @P3 STG.E.U8 desc[UR46][R60.64], R3 ;  /* 0x000000033c003986 */ /* 0x000fe2000c10112e */
[----:B------:R-:W-:-:S03]  /*127cd0*/  PRMT R2, R54, 0x7771, RZ ;  /* 0x0000777136027816 */ /* 0x000fc600000000ff */
[----:B------:R0:W-:Y:S04]  /*127ce0*/  @P2 STG.E.U8 desc[UR46][R48.64], R0 ;  /* 0x0000000030002986 */ /* 0x0001e8000c10112e */
[----:B0-----:R-:W5:Y:S04]  /*127cf0*/  LDL.LU.64 R48, [R1+0x1140] ;  /* 0x0011400001307983 */ /* 0x001f680000300a00 */
[----:B--2---:R0:W-:Y:S04]  /*127d00*/  @P4 STG.E.U8 desc[UR46][R58.64], R2 ;  /* 0x000000023a004986 */ /* 0x0041e8000c10112e */
[----:B0-----:R-:W2:Y:S01]  /*127d10*/  LDL.LU.64 R58, [R1+0x1168] ;  /* 0x00116800013a7983 */ /* 0x001ea20000300a00 */
[C---:B------:R-:W-:Y:S01]  /*127d20*/  ISETP.LT.AND P2, PT, R43.reuse, UR4, !P5 ;  /* 0x000000042b007c0c */ /* 0x040fe2000ef41270 */
[----:B------:R-:W-:Y:S01]  /*127d30*/  VIADD R2, R56, 0x1b5 ;  /* 0x000001b538027836 */ /* 0x000fe20000000000 */
[----:B------:R-:W-:Y:S01]  /*127d40*/  ISETP.LT.AND P5, PT, R44, UR6, !P5 ;  /* 0x000000062c007c0c */ /* 0x000fe2000efa1270 */
[----:B------:R-:W2:Y:S01]  /*127d50*/  LDL.LU R57, [R1+0x37c] ;  /* 0x00037c0001397983 */ /* 0x000ea20000300800 */
[----:B------:R-:W-:Y:S01]  /*127d60*/  PRMT R0, R54, 0x7772, RZ ;  /* 0x0000777236007816 */ /* 0x000fe200000000ff */
[----:B------:R-:W-:Y:S01]  /*127d70*/  ULDC UR4, c[0x0][0x22c] ;  /* 0x00008b0000047ab9 */ /* 0x000fe20000000800 */
[----:B------:R-:W-:Y:S01]  /*127d80*/  ISETP.LT.AND P4, PT, R43, UR8, !P6 ;  /* 0x000000082b007c0c */ /* 0x000fe2000f781270 */
[----:B------:R-:W2:Y:S01]  /*127d90*/  LDL.LU.64 R60, [R1+0x1170] ;  /* 0x00117000013c7983 */ /* 0x000ea20000300a00 */
[----:B------:R-:W-:Y:S01]  /*127da0*/  ISETP.GE.AND P3, PT, R2, UR4, PT ;  /* 0x0000000402007c0c */ /* 0x000fe2000bf66270 */
[----:B------:R-:W-:Y:S01]  /*127db0*/  VIADD R2, R56, 0x1b6 ;  /* 0x000001b638027836 */ /* 0x000fe20000000000 */
[----:B------:R-:W-:Y:S01]  /*127dc0*/  ULDC UR4, c[0x0][0x22c] ;  /* 0x00008b0000047ab9 */ /* 0x000fe20000000800 */
[----:B------:R-:W-:Y:S01]  /*127dd0*/  ULDC UR6, c[0x0][0x228] ;  /* 0x00008a0000067ab9 */ /* 0x000fe20000000800 */
[----:B------:R-:W-:Y:S01]  /*127de0*/  ULDC UR8, c[0x0][0x228] ;  /* 0x00008a0000087ab9 */ /* 0x000fe20000000800 */
[----:B---3--:R0:W-:Y:S01]  /*127df0*/  @P2 STG.E.U8 desc[UR46][R50.64], R0 ;  /* 0x0000000032002986 */ /* 0x0081e2000c10112e */
[----:B------:R-:W-:Y:S01]  /*127e00*/  ISETP.GE.AND P2, PT, R2, UR4, PT ;  /* 0x0000000402007c0c */ /* 0x000fe2000bf46270 */
[----:B------:R-:W-:-:S02]  /*127e10*/  ULDC UR4, c[0x0][0x228] ;  /* 0x00008a0000047ab9 */ /* 0x000fc40000000800 */
[----:B------:R-:W-:Y:S01]  /*127e20*/  ISETP.LT.AND P6, PT, R44, UR4, !P6 ;  /* 0x000000042c007c0c */ /* 0x000fe2000f7c1270 */
[----:B------:R-:W-:Y:S01]  /*127e30*/  ULDC UR4, c[0x0][0x22c] ;  /* 0x00008b0000047ab9 */ /* 0x000fe20000000800 */
[----:B0-----:R-:W3:Y:S01]  /*127e40*/  LDL.LU.64 R50, [R1+0x1160] ;  /* 0x0011600001327983 */ /* 0x001ee20000300a00 */
[----:B------:R-:W-:Y:S02]  /*127e50*/  PRMT R0, R54, 0x7773, RZ ;  /* 0x0000777336007816 */ /* 0x000fe400000000ff */
[----:B------:R-:W-:-:S03]  /*127e60*/  PRMT R2, R46, 0x7770, RZ ;  /* 0x000077702e027816 */ /* 0x000fc600000000ff */
[----:B----4-:R0:W-:Y:S01]  /*127e70*/  @P5 STG.E.U8 desc[UR46][R52.64], R0 ;  /* 0x0000000034005986 */ /* 0x0101e2000c10112e */
[----:B------:R-:W-:Y:S01]  /*127e80*/  ISETP.LT.AND P5, PT, R43, UR6, !P3 ;  /* 0x000000062b007c0c */ /* 0x000fe2000dfa1270 */
[----:B------:R-:W-:Y:S02]  /*127e90*/  ULDC UR6, c[0x0][0x228] ;  /* 0x00008a0000067ab9 */ /* 0x000fe40000000800 */
[----:B-----5:R1:W-:Y:S04]  /*127ea0*/  @P4 STG.E.U8 desc[UR46][R40.64], R2 ;  /* 0x0000000228004986 */ /* 0x0203e8000c10112e */
[----:B0-----:R-:W4:Y:S01]  /*127eb0*/  LDL.LU.64 R52, [R1+0x1158] ;  /* 0x0011580001347983 */ /* 0x001f220000300a00 */
[----:B-1----:R-:W-:-:S05]  /*127ec0*/  PRMT R2, R46, 0x7771, RZ ;  /* 0x000077712e027816 */ /* 0x002fca00000000ff */
[----:B------:R0:W-:Y:S04]  /*127ed0*/  @P6 STG.E.U8 desc[UR46][R48.64], R2 ;  /* 0x0000000230006986 */ /* 0x0001e8000c10112e */
[----:B0-----:R-:W5:Y:S01]  /*127ee0*/  LDL.LU.64 R48, [R1+0x1180] ;  /* 0x0011800001307983 */ /* 0x001f620000300a00 */
[----:B------:R-:W-:-:S03]  /*127ef0*/  PRMT R2, R46, 0x7772, RZ ;  /* 0x000077722e027816 */ /* 0x000fc600000000ff */
[----:B------:R-:W5:Y:S04]  /*127f00*/  LDL.LU R54, [R1+0x360] ;  /* 0x0003600001367983 */ /* 0x000f680000300800 */
[----:B--2---:R0:W-:Y:S04]  /*127f10*/  @P5 STG.E.U8 desc[UR46][R58.64], R2 ;  /* 0x000000023a005986 */ /* 0x0041e8000c10112e */
[----:B0-----:R-:W2:Y:S01]  /*127f20*/  LDL.LU.64 R58, [R1+0x1190] ;  /* 0x00119000013a7983 */ /* 0x001ea20000300a00 */
[----:B------:R-:W-:Y:S01]  /*127f30*/  VIADD R0, R56, 0x1b7 ;  /* 0x000001b738007836 */ /* 0x000fe20000000000 */
[----:B------:R-:W-:Y:S01]  /*127f40*/  ISETP.LT.AND P3, PT, R44, UR6, !P3 ;  /* 0x000000062c007c0c */ /* 0x000fe2000df61270 */
[----:B------:R-:W-:-:S03]  /*127f50*/  ULDC UR6, c[0x0][0x228] ;  /* 0x00008a0000067ab9 */ /* 0x000fc60000000800 */
[----:B------:R-:W-:Y:S01]  /*127f60*/  ISETP.GE.AND P4, PT, R0, UR4, PT ;  /* 0x0000000400007c0c */ /* 0x000fe2000bf86270 */
[----:B------:R-:W-:Y:S02]  /*127f70*/  ULDC UR4, c[0x0][0x228] ;  /* 0x00008a0000047ab9 */ /* 0x000fe40000000800 */
[----:B------:R-:W-:Y:S01]  /*127f80*/  ISETP.LT.AND P6, PT, R43, UR4, !P2 ;  /* 0x000000042b007c0c */ /* 0x000fe2000d7c1270 */
[----:B------:R-:W-:Y:S01]  /*127f90*/  VIADD R0, R56, 0x1b8 ;  /* 0x000001b838007836 */ /* 0x000fe20000000000 */
[----:B------:R-:W-:Y:S01]  /*127fa0*/  ULDC UR4, c[0x0][0x22c] ;  /* 0x00008b0000047ab9 */ /* 0x000fe20000000800 */
[----:B------:R-:W-:Y:S02]  /*127fb0*/  PRMT R3, R46, 0x7773, RZ ;  /* 0x000077732e037816 */ /* 0x000fe400000000ff */
[----:B------:R-:W-:Y:S01]  /*127fc0*/  ISETP.LT.AND P2, PT, R44, UR6, !P2 ;  /* 0x000000062c007c0c */ /* 0x000fe2000d741270 */
[----:B------:R-:W2:Y:S01]  /*127fd0*/  LDL.LU.64 R46, [R1+0x1178] ;  /* 0x00117800012e7983 */ /* 0x000ea20000300a00 */
[----:B------:R-:W-:Y:S01]  /*127fe0*/  ISETP.GE.AND P5, PT, R0, UR4, PT ;  /* 0x0000000400007c0c */ /* 0x000fe2000bfa6270 */
[----:B------:R-:W-:Y:S01]  /*127ff0*/  ULDC UR4, c[0x0][0x228] ;  /* 0x00008a0000047ab9 */ /* 0x000fe20000000800 */
[C---:B------:R-:W-:Y:S01]  /*128000*/  PRMT R0, R57.reuse, 0x7770, RZ ;  /* 0x0000777039007816 */ /* 0x040fe200000000ff */
[----:B------:R-:W-:Y:S01]  /*128010*/  @P3 STG.E.U8 desc[UR46][R60.64], R3 ;  /* 0x000000033c003986 */ /* 0x000fe2000c10112e */
[----:B------:R-:W-:Y:S01]  /*128020*/  PRMT R2, R57, 0x7771, RZ ;  /* 0x0000777139027816 */ /* 0x000fe200000000ff */
[----:B------:R-:W-:Y:S01]  /*128030*/  ULDC UR6, c[0x0][0x228] ;  /* 0x00008a0000067ab9 */ /* 0x000fe20000000800 */
[----:B------:R-:W-:Y:S01]  /*128040*/  ISETP.LT.AND P3, PT, R43, UR4, !P4 ;  /* 0x000000042b007c0c */ /* 0x000fe2000e761270 */
[----:B------:R-:W-:Y:S01]  /*128050*/  ULDC UR4, c[0x0][0x22c] ;  /* 0x00008b0000047ab9 */ /* 0x000fe20000000800 */
[----:B------:R-:W-:Y:S01]  /*128060*/  ISETP.LT.AND P4, PT, R44, UR6, !P4 ;  /* 0x000000062c007c0c */ /* 0x000fe2000e781270 */
[----:B------:R-:W-:Y:S01]  /*128070*/  ULDC UR6, c[0x0][0x228] ;  /* 0x00008a0000067ab9 */ /* 0x000fe20000000800 */
[----:B---3--:R0:W-:Y:S04]  /*128080*/  @P6 STG.E.U8 desc[UR46][R50.64], R0 ;  /* 0x0000000032006986 */ /* 0x0081e8000c10112e */
[----:B0-----:R-:W3:Y:S01]  /*128090*/  LDL.LU.64 R50, [R1+0x1188] ;  /* 0x0011880001327983 */ /* 0x001ee20000300a00 */
[----:B------:R-:W-:-:S03]  /*1280a0*/  PRMT R0, R57, 0x7772, RZ ;  /* 0x0000777239007816 */ /* 0x000fc600000000ff */
[----:B----4-:R0:W-:Y:S04]  /*1280b0*/  @P2 STG.E.U8 desc[UR46][R52.64], R2 ;  /* 0x0000000234002986 */ /* 0x0101e8000c10112e */
[----:B0-----:R-:W4:Y:S04]  /*1280c0*/  LDL.LU.64 R52, [R1+0x11a8] ;  /* 0x0011a80001347983 */ /* 0x001f280000300a00 */
[----:B------:R-:W4:Y:S04]  /*1280d0*/  LDL.LU R41, [R1+0x364] ;  /* 0x0003640001297983 */ /* 0x000f280000300800 */
[----:B------:R-:W4:Y:S04]  /*1280e0*/  LDL.LU.64 R60, [R1+0x11b0] ;  /* 0x0011b000013c7983 */ /* 0x000f280000300a00 */
[----:B-----5:R0:W-:Y:S02]  /*1280f0*/  @P3 STG.E.U8 desc[UR46][R48.64], R0 ;  /* 0x0000000030003986 */ /* 0x0201e4000c10112e */
[----:B0-----:R-:W-:-:S02]  /*128100*/  PRMT R0, R57, 0x7773, RZ ;  /* 0x0000777339007816 */ /* 0x001fc400000000ff */
[----:B------:R-:W5:Y:S04]  /*128110*/  LDL.LU.64 R48, [R1+0x11a0] ;  /* 0x0011a00001307983 */ /* 0x000f680000300a00 */
[----:B--2---:R0:W-:Y:S04]  /*128120*/  @P4 STG.E.U8 desc[UR46][R58.64], R0 ;  /* 0x000000003a004986 */ /* 0x0041e8000c10112e */
[----:B0-----:R-:W2:Y:S01]  /*128130*/  LDL.LU.64 R58, [R1+0x1198] ;  /* 0x00119800013a7983 */ /* 0x001ea20000300a00 */
[C---:B------:R-:W-:Y:S01]  /*128140*/  VIADD R2, R56.reuse, 0x1b9 ;  /* 0x000001b938027836 */ /* 0x040fe20000000000 */
[----:B------:R-:W-:Y:S01]  /*128150*/  ISETP.LT.AND P6, PT, R43, UR8, !P5 ;  /* 0x000000082b007c0c */ /* 0x000fe2000efc1270 */
[----:B------:R-:W-:Y:S01]  /*128160*/  VIADD R0, R56, 0x1bb ;  /* 0x000001bb38007836 */ /* 0x000fe20000000000 */
[----:B------:R-:W-:Y:S01]  /*128170*/  PRMT R3, R54, 0x7773, RZ ;  /* 0x0000777336037816 */ /* 0x000fe200000000ff */
[----:B------:R-:W-:Y:S01]  /*128180*/  ULDC UR8, c[0x0][0x228] ;  /* 0x00008a0000087ab9 */ /* 0x000fe20000000800 */
[----:B------:R-:W-:Y:S01]  /*128190*/  ISETP.GE.AND P2, PT, R2, UR4, PT ;  /* 0x0000000402007c0c */ /* 0x000fe2000bf46270 */
[----:B------:R-:W-:Y:S01]  /*1281a0*/  VIADD R2, R56, 0x1ba ;  /* 0x000001ba38027836 */ /* 0x000fe20000000000 */
[----:B------:R-:W-:-:S04]  /*1281b0*/  ULDC UR4, c[0x0][0x22c] ;  /* 0x00008b0000047ab9 */ /* 0x000fc80000000800 */
[----:B------:R-:W-:Y:S01]  /*1281c0*/  ISETP.GE.AND P3, PT, R2, UR4, PT ;  /* 0x0000000402007c0c */ /* 0x000fe2000bf66270 */
[----:B------:R-:W-:Y:S02]  /*1281d0*/  ULDC UR4, c[0x0][0x228] ;  /* 0x00008a0000047ab9 */ /* 0x000fe40000000800 */
[----:B------:R-:W-:Y:S01]  /*1281e0*/  ISETP.LT.AND P5, PT, R44, UR4, !P5 ;  /* 0x000000042c007c0c */ /* 0x000fe2000efa1270 */
[----:B------:R-:W-:Y:S01]  /*1281f0*/  ULDC UR4, c[0x0][0x22c] ;  /* 0x00008b0000047ab9 */ /* 0x000fe20000000800 */
[----:B------:R-:W-:-:S05]  /*128200*/  PRMT R2, R54, 0x7770, RZ ;  /* 0x0000777036027816 */ /* 0x000fca00000000ff */
[----:B------:R0:W-:Y:S01]  /*128210*/  @P6 STG.E.U8 desc[UR46][R46.64], R2 ;  /* 0x000000022e006986 */ /* 0x0001e2000c10112e */
[C---:B------:R-:W-:Y:S01]  /*128220*/  ISETP.LT.AND P6, PT, R43.reuse, UR6, !P2 ;  /* 0x000000062b007c0c */ /* 0x040fe2000d7c1270 */
[----:B------:R-:W-:Y:S01]  /*128230*/  ULDC UR6, c[0x0][0x228] ;  /* 0x00008a0000067ab9 */ /* 0x000fe20000000800 */
[----:B0-----:R-:W-:Y:S02]  /*128240*/  PRMT R2, R54, 0x7771, RZ ;  /* 0x0000777136027816 */ /* 0x001fe400000000ff */
[----:B------:R-:W-:Y:S01]  /*128250*/  ISETP.GE.AND P4, PT, R0, UR4, PT ;  /* 0x0000000400007c0c */ /* 0x000fe2000bf86270 */
[----:B------:R-:W-:Y:S01]  /*128260*/  ULDC UR4, c[0x0][0x228] ;  /* 0x00008a0000047ab9 */ /* 0x000fe20000000800 */
[----:B------:R-:W-:Y:S01]  /*128270*/  ISETP.LT.AND P2, PT, R44, UR6, !P2 ;  /* 0x000000062c007c0c */ /* 0x000fe2000d741270 */
[----:B------:R-:W-:Y:S01]  /*128280*/  VIADD R0, R56, 0x1bc ;  /* 0x000001bc38007836 */ /* 0x000fe20000000000 */
[----:B------:R-:W-:Y:S01]  /*128290*/  ULDC UR6, c[0x0][0x228] ;  /* 0x00008a0000067ab9 */ /* 0x000fe20000000800 */
[----:B---3--:R0:W-:Y:S01]  /*1282a0*/  @P5 STG.E.U8 desc[UR46][R50.64], R2 ;  /* 0x0000000232005986 */ /* 0x0081e2000c10112e */
[----:B------:R-:W-:Y:S01]  /*1282b0*/  ISETP.LT.AND P5, PT, R43, UR4, !P3 ;  /* 0x000000042b007c0c */ /* 0x000fe2000dfa1270 */
[----:B------:R-:W-:-:S02]  /*1282c0*/  ULDC UR4, c[0x0][0x22c] ;  /* 0x00008b0000047ab9 */ /* 0x000fc40000000800 */
[----:B0-----:R-:W3:Y:S01]  /*1282d0*/  LDL.LU.64 R50, [R1+0x11c0] ;  /* 0x0011c00001327983 */ /* 0x001ee20000300a00 */
[----:B------:R-:W-:-:S03]  /*1282e0*/  PRMT R2, R54, 0x7772, RZ ;  /* 0x0000777236027816 */ /* 0x000fc600000000ff */
[----:B------:R-:W3:Y:S01]  /*1282f0*/  LDL.LU R57, [R1+0x368] ;  /* 0x0003680001397983 */ /* 0x000ee20000300800 */
[----:B------:R-:W-:Y:S01]  /*128300*/  ISETP.LT.AND P3, PT, R44, UR6, !P3 ;  /* 0x000000062c007c0c */ /* 0x000fe2000df61270 */
[----:B------:R-:W-:Y:S02]  /*128310*/  ULDC UR6, c[0x0][0x228] ;  /* 0x00008a0000067ab9 */ /* 0x000fe40000000800 */
[----:B----4-:R0:W-:Y:S01]  /*128320*/  @P6 STG.E.U8 desc[UR46][R52.64], R2 ;  /* 0x0000000234006986 */ /* 0x0101e2000c10112e */
[----:B------:R-:W-:Y:S01]  /*128330*/  ISETP.GE.AND P6, PT, R0, UR4, PT ;  /* 0x0000000400007c0c */ /* 0x000fe2000bfc6270 */
[----:B------:R-:W-:Y:S01]  /*128340*/  ULDC UR4, c[0x0][0x228] ;  /* 0x00008a0000047ab9 */ /* 0x000fe20000000800 */
[C---:B------:R-:W-:Y:S01]  /*128350*/  PRMT R0, R41.reuse, 0x7770, RZ ;  /* 0x0000777029007816 */ /* 0x040fe200000000ff */
[----:B0-----:R-:W4:Y:S04]  /*128360*/  LDL.LU.64 R52, [R1+0x11e8] ;  /* 0x0011e80001347983 */ /* 0x001f280000300a00 */
[----:B------:R-:W4:Y:S01]  /*128370*/  LDL.LU.64 R46, [R1+0x11b8] ;  /* 0x0011b800012e7983 */ /* 0x000f220000300a00 */
[----:B------:R-:W-:-:S03]  /*128380*/  PRMT R2, R41, 0x7771, RZ ;  /* 0x0000777129027816 */ /* 0x000fc600000000ff */
[----:B------:R-:W-:Y:S04]  /*128390*/  @P2 STG.E.U8 desc[UR46][R60.64], R3 ;  /* 0x000000033c002986 */ /* 0x000fe8000c10112e */
[----:B-----5:R0:W-:Y:S04]  /*1283a0*/  @P5 STG.E.U8 desc[UR46][R48.64], R0 ;  /* 0x0000000030005986 */ /* 0x0201e8000c10112e */
[----:B0-----:R-:W5:Y:S04]  /*1283b0*/  LDL.LU.64 R48, [R1+0x11e0] ;  /* 0x0011e00001307983 */ /* 0x001f680000300a00 */
[----:B--2---:R0:W-:Y:S04]  /*1283c0*/  @P3 STG.E.U8 desc[UR46][R58.64], R2 ;  /* 0x000000023a003986 */ /* 0x0041e8000c10112e */
[----:B0-----:R-:W2:Y:S01]  /*1283d0*/  LDL.LU.64 R58, [R1+0x1200] ;  /* 0x00120000013a7983 */ /* 0x001ea20000300a00 */
[----:B------:R-:W-:Y:S01]  /*1283e0*/  ISETP.LT.AND P2, PT, R43, UR4, !P4 ;  /* 0x000000042b007c0c */ /* 0x000fe2000e741270 */
        /* <DEDUP_REMOVED lines=14> */
[----:B------:R-:W-:Y:S01]  /*1284d0*/  ULDC UR4, c[0x0][0x228] ;  /* 0x00008a0000047ab9 */ /* 0x000fe20000000800 */
[----:B------:R-:W-:Y:S01]  /*1284e0*/  PRMT R2, R57, 0x7770, RZ ;  /* 0x0000777039027816 */ /* 0x000fe200000000ff */
[----:B0-----:R-:W3:Y:S01]  /*1284f0*/  LDL.LU.64 R50, [R1+0x11f8] ;  /* 0x0011f80001327983 */ /* 0x001ee20000300a00 */
[----:B------:R-:W-:-:S02]  /*128500*/  PRMT R0, R41, 0x7773, RZ ;  /* 0x0000777329007816 */ /* 0x000fc400000000ff */
[----:B------:R-:W-:Y:S01]  /*128510*/  ISETP.LT.AND P6, PT, R44, UR4, !P6 ;  /* 0x000000042c007c0c */ /* 0x000fe2000f7c1270 */
[----:B------:R-:W-:Y:S02]  /*128520*/  ULDC UR4, c[0x0][0x22c] ;  /* 0x00008b0000047ab9 */ /* 0x000fe40000000800 */
[----:B----4-:R0:W-:Y:S04]  /*128530*/  @P4 STG.E.U8 desc[UR46][R52.64], R0 ;  /* 0x0000000034004986 */ /* 0x0101e8000c10112e */
[----:B------:R1:W-:Y:S01]  /*128540*/  @P5 STG.E.U8 desc[UR46][R46.64], R2 ;  /* 0x000000022e005986 */ /* 0x0003e2000c10112e */
[----:B------:R-:W-:Y:S01]  /*128550*/  ISETP.LT.AND P5, PT, R43, UR6, !P3 ;  /* 0x000000062b007c0c */ /* 0x000fe2000dfa1270 */
[----:B------:R-:W-:Y:S02]  /*128560*/  ULDC UR6, c[0x0][0x228] ;  /* 0x00008a0000067ab9 */ /* 0x000fe40000000800 */
[----:B0-----:R-:W4:Y:S01]  /*128570*/  LDL.LU.64 R52, [R1+0x11f0] ;  /* 0x0011f00001347983 */ /* 0x001f220000300a00 */
[----:B-1----:R-:W-:-:S05]  /*128580*/  PRMT R2, R57, 0x7771, RZ ;  /* 0x0000777139027816 */ /* 0x002fca00000000ff */
[----:B-----5:R0:W-:Y:S04]  /*128590*/  @P6 STG.E.U8 desc[UR46][R48.64], R2 ;  /* 0x0000000230006986 */ /* 0x0201e8000c10112e */
[----:B0-----:R-:W5:Y:S01]  /*1285a0*/  LDL.LU.64 R48, [R1+0x1218] ;  /* 0x0012180001307983 */ /* 0x001f620000300a00 */
[----:B------:R-:W-:-:S03]  /*1285b0*/  PRMT R2, R57, 0x7772, RZ ;  /* 0x0000777239027816 */ /* 0x000fc600000000ff */
[----:B------:R-:W5:Y:S04]  /*1285c0*/  LDL.LU R46, [R1+0x350] ;  /* 0x00035000012e7983 */ /* 0x000f680000300800 */
[----:B--2---:R0:W-:Y:S04]  /*1285d0*/  @P5 STG.E.U8 desc[UR46][R58.64], R2 ;  /* 0x000000023a005986 */ /* 0x0041e8000c10112e */
[----:B0-----:R-:W2:Y:S01]  /*1285e0*/  LDL.LU.64 R58, [R1+0x1228] ;  /* 0x00122800013a7983 */ /* 0x001ea20000300a00 */
[----:B------:R-:W-:Y:S01]  /*1285f0*/  VIADD R0, R56, 0x1bf ;  /* 0x000001bf38007836 */ /* 0x000fe20000000000 */
[----:B------:R-:W-:Y:S01]  /*128600*/  ISETP.LT.AND P3, PT, R44, UR6, !P3 ;  /* 0x000000062c007c0c */ /* 0x000fe2000df61270 */
[----:B------:R-:W-:Y:S01]  /*128610*/  ULDC UR6, c[0x0][0x228] ;  /* 0x00008a0000067ab9 */ /* 0x000fe20000000800 */
[----:B------:R-:W-:Y:S01]  /*128620*/  PRMT R3, R57, 0x7773, RZ ;  /* 0x0000777339037816 */ /* 0x000fe200000000ff */
[----:B------:R-:W2:Y:S01]  /*128630*/  LDL.LU.64 R40, [R1+0x1210] ;  /* 0x0012100001287983 */ /* 0x000ea20000300a00 */
[----:B------:R-:W-:Y:S01]  /*128640*/  ISETP.GE.AND P4, PT, R0, UR4, PT ;  /* 0x0000000400007c0c */ /* 0x000fe2000bf86270 */
[----:B------:R-:W-:-:S02]  /*128650*/  ULDC UR4, c[0x0][0x228] ;  /* 0x00008a0000047ab9 */ /* 0x000fc40000000800 */
[----:B------:R-:W-:Y:S01]  /*128660*/  ISETP.LT.AND P6, PT, R43, UR4, !P2 ;  /* 0x000000042b007c0c */ /* 0x000fe2000d7c1270 */
[----:B------:R-:W-:Y:S01]  /*128670*/  VIADD R0, R56, 0x1c0 ;  /* 0x000001c038007836 */ /* 0x000fe20000000000 */
[----:B------:R-:W-:Y:S01]  /*128680*/  ULDC UR4, c[0x0][0x22c] ;  /* 0x00008b0000047ab9 */ /* 0x000fe20000000800 */
[----:B------:R-:W-:Y:S01]  /*128690*/  ISETP.LT.AND P2, PT, R44, UR6, !P2 ;  /* 0x000000062c007c0c */ /* 0x000fe2000d741270 */
[----:B------:R-:W-:Y:S02]  /*1286a0*/  ULDC UR6, c[0x0][0x228] ;  /* 0x00008a0000067ab9 */ /* 0x000fe40000000800 */
[----:B------:R-:W-:Y:S01]  /*1286b0*/  ISETP.GE.AND P5, PT, R0, UR4, PT ;  /* 0x0000000400007c0c */ /* 0x000fe2000bfa6270 */
[----:B------:R-:W-:Y:S01]  /*1286c0*/  @P3 STG.E.U8 desc[UR46][R60.64], R3 ;  /* 0x000000033c003986 */ /* 0x000fe2000c10112e */
[C---:B------:R-:W-:Y:S01]  /*1286d0*/  PRMT R0, R54.reuse, 0x7770, RZ ;  /* 0x0000777036007816 */ /* 0x040fe200000000ff */
[----:B------:R-:W-:Y:S01]  /*1286e0*/  ULDC UR4, c[0x0][0x228] ;  /* 0x00008a0000047ab9 */ /* 0x000fe20000000800 */
[----:B------:R-:W-:-:S02]  /*1286f0*/  PRMT R2, R54, 0x7771, RZ ;  /* 0x0000777136027816 */ /* 0x000fc400000000ff */
        /* <DEDUP_REMOVED lines=30> */
[----:B------:R-:W-:Y:S01]  /*1288e0*/  ISETP.LT.AND P6, PT, R43, UR6, !P2 ;  /* 0x000000062b007c0c */ /* 0x000fe2000d7c1270 */
[----:B------:R-:W-:Y:S01]  /*1288f0*/  ULDC UR6, c[0x0][0x228] ;  /* 0x00008a0000067ab9 */ /* 0x000fe20000000800 */
[----:B0-----:R-:W-:Y:S02]  /*128900*/  PRMT R2, R46, 0x7771, RZ ;  /* 0x000077712e027816 */ /* 0x001fe400000000ff */
[----:B------:R-:W-:Y:S01]  /*128910*/  ISETP.LT.AND P2, PT, R44, UR6, !P2 ;  /* 0x000000062c007c0c */ /* 0x000fe2000d741270 */
[----:B------:R-:W-:Y:S01]  /*128920*/  ULDC UR6, c[0x0][0x228] ;  /* 0x00008a0000067ab9 */ /* 0x000fe20000000800 */
[----:B------:R-:W-:Y:S01]  /*128930*/  ISETP.GE.AND P4, PT, R0, UR4, PT ;  /* 0x0000000400007c0c */ /* 0x000fe2000bf86270 */
[----:B------:R-:W-:Y:S01]  /*128940*/  ULDC UR4, c[0x0][0x228] ;  /* 0x00008a0000047ab9 */ /* 0x000fe20000000800 */
[----:B------:R-:W-:Y:S01]  /*128950*/  VIADD R0, R56, 0x1c4 ;  /* 0x000001c438007836 */ /* 0x000fe20000000000 */
[----:B---3--:R0:W-:Y:S04]  /*128960*/  @P5 STG.E.U8 desc[UR46][R50.64], R2 ;  /* 0x0000000232005986 */ /* 0x0081e8000c10112e */
[----:B0-----:R-:W3:Y:S01]  /*128970*/  LDL.LU.64 R50, [R1+0x1478] ;  /* 0x0014780001327983 */ /* 0x001ee20000300a00 */
[----:B------:R-:W-:-:S03]  /*128980*/  PRMT R2, R46, 0x7772, RZ ;  /* 0x000077722e027816 */ /* 0x000fc600000000ff */
[----:B------:R-:W3:Y:S01]  /*128990*/  LDL.LU R54, [R1+0x358] ;  /* 0x0003580001367983 */ /* 0x000ee20000300800 */
[----:B------:R-:W-:Y:S01]  /*1289a0*/  ISETP.LT.AND P5, PT, R43, UR4, !P3 ;  /* 0x000000042b007c0c */ /* 0x000fe2000dfa1270 */
[----:B------:R-:W-:Y:S01]  /*1289b0*/  ULDC UR4, c[0x0][0x22c] ;  /* 0x00008b0000047ab9 */ /* 0x000fe20000000800 */
[----:B------:R-:W-:Y:S01]  /*1289c0*/  ISETP.LT.AND P3, PT, R44, UR6, !P3 ;  /* 0x000000062c007c0c */ /* 0x000fe2000df61270 */
[----:B------:R-:W-:Y:S01]  /*1289d0*/  ULDC UR6, c[0x0][0x228] ;  /* 0x00008a0000067ab9 */ /* 0x000fe20000000800 */
[----:B----4-:R0:W-:Y:S04]  /*1289e0*/  @P6 STG.E.U8 desc[UR46][R52.64], R2 ;  /* 0x0000000234006986 */ /* 0x0101e8000c10112e */
[----:B0-----:R-:W4:Y:S04]  /*1289f0*/  LDL.LU.64 R52, [R1+0x1488] ;  /* 0x0014880001347983 */ /* 0x001f280000300a00 */
[----:B------:R-:W4:Y:S01]  /*128a00*/  LDL.LU.64 R46, [R1+0x1470] ;  /* 0x00147000012e7983 */ /* 0x000f220000300a00 */
[----:B------:R-:W-:Y:S01]  /*128a10*/  ISETP.GE.AND P6, PT, R0, UR4, PT ;  /* 0x0000000400007c0c */ /* 0x000fe2000bfc6270 */
[----:B------:R-:W-:Y:S01]  /*128a20*/  ULDC UR4, c[0x0][0x228] ;  /* 0x00008a0000047ab9 */ /* 0x000fe20000000800 */
[C---:B------:R-:W-:Y:S01]  /*128a30*/  PRMT R0, R57.reuse, 0x7770, RZ ;  /* 0x0000777039007816 */ /* 0x040fe200000000ff */
[----:B------:R0:W-:Y:S01]  /*128a40*/  @P2 STG.E.U8 desc[UR46][R60.64], R3 ;  /* 0x000000033c002986 */ /* 0x0001e2000c10112e */
[----:B------:R-:W-:-:S03]  /*128a50*/  PRMT R2, R57, 0x7771, RZ ;  /* 0x0000777139027816 */ /* 0x000fc600000000ff */
[----:B-----5:R-:W-:Y:S04]  /*128a60*/  @P5 STG.E.U8 desc[UR46][R48.64], R0 ;  /* 0x0000000030005986 */ /* 0x020fe8000c10112e */
        /* <DEDUP_REMOVED lines=63> */
[----:B-----5:R0:W-:Y:S02]  /*128e60*/  @P3 STG.E.U8 desc[UR46][R60.64], R0 ;  /* 0x000000003c003986 */ /* 0x0201e4000c10112e */
[----:B0-----:R-:W-:-:S02]  /*128e70*/  PRMT R0, R48, 0x7773, RZ ;  /* 0x0000777330007816 */ /* 0x001fc400000000ff */
[----:B------:R-:W5:Y:S04]  /*128e80*/  LDL.LU.64 R60, [R1+0x14f0] ;  /* 0x0014f000013c7983 */ /* 0x000f680000300a00 */
        /* <DEDUP_REMOVED lines=40> */
[----:B-----5:R-:W-:Y:S04]  /*129110*/  @P2 STG.E.U8 desc[UR46][R60.64], R3 ;  /* 0x000000033c002986 */ /* 0x020fe8000c10112e */
        /* <DEDUP_REMOVED lines=246> */
[----:B-1----:R-:W-:-:S03]  /*12a080*/  PRMT R2, R54, 0x7771, RZ ;  /* 0x0000777136027816 */ /* 0x002fc600000000ff */
[----:B------:R-:W4:Y:S04]  /*12a090*/  LDL.LU.64 R46, [R1+0x1680] ;  /* 0x00168000012e7983 */ /* 0x000f280000300a00 */
[----:B------:R-:W4:Y:S04]  /*12a0a0*/  LDL.LU R57, [R1+0x310] ;  /* 0x0003100001397983 */ /* 0x000f280000300800 */
[----:B-----5:R0:W-:Y:S02]  /*12a0b0*/  @P6 STG.E.U8 desc[UR46][R48.64], R2 ;  /* 0x0000000230006986 */ /* 0x0201e4000c10112e */
[----:B0-----:R-:W-:-:S05]  /*12a0c0*/  PRMT R2, R54, 0x7772, RZ ;  /* 0x0000777236027816 */ /* 0x001fca00000000ff */
[----:B--2---:R0:W-:Y:S04]  /*12a0d0*/  @P5 STG.E.U8 desc[UR46][R58.64], R2 ;  /* 0x000000023a005986 */ /* 0x0041e8000c10112e */
[----:B0-----:R-:W2:Y:S01]  /*12a0e0*/  LDL.LU.64 R58, [R1+0x16b8] ;  /* 0x0016b800013a7983 */ /* 0x001ea20000300a00 */
[----:B------:R-:W-:Y:S01]  /*12a0f0*/  VIADD R0, R56, 0x1df ;  /* 0x000001df38007836 */ /* 0x000fe20000000000 */
[----:B------:R-:W-:Y:S01]  /*12a100*/  ISETP.LT.AND P3, PT, R44, UR6, !P3 ;  /* 0x000000062c007c0c */ /* 0x000fe2000df61270 */
[----:B------:R-:W-:Y:S01]  /*12a110*/  ULDC UR6, c[0x0][0x228] ;  /* 0x00008a0000067ab9 */ /* 0x000fe20000000800 */
[----:B------:R-:W-:Y:S01]  /*12a120*/  PRMT R3, R54, 0x7773, RZ ;  /* 0x0000777336037816 */ /* 0x000fe200000000ff */
[----:B------:R-:W5:Y:S01]  /*12a130*/  LDL.LU.64 R48, [R1+0x16b0] ;  /* 0x0016b00001307983 */ /* 0x000f620000300a00 */
        /* <DEDUP_REMOVED lines=21> */
[----:B------:R0:W-:Y:S04]  /*12a290*/  @P3 STG.E.U8 desc[UR46][R46.64], R0 ;  /* 0x000000002e003986 */ /* 0x0001e8000c10112e */
[----:B------:R-:W4:Y:S01]  /*12a2a0*/  LDL.LU R54, [R1+0x314] ;  /* 0x0003140001367983 */ /* 0x000f220000300800 */
[----:B0-----:R-:W-:-:S03]  /*12a2b0*/  PRMT R0, R61, 0x7773, RZ ;  /* 0x000077733d007816 */ /* 0x001fc600000000ff */
[----:B------:R-:W4:Y:S04]  /*12a2c0*/  LDL.LU.64 R46, [R1+0x16e8] ;  /* 0x0016e800012e7983 */ /* 0x000f280000300a00 */
[----:B------:R-:W4:Y:S04]  /*12a2d0*/  LDL.LU.64 R60, [R1+0x16d8] ;  /* 0x0016d800013c7983 */ /* 0x000f280000300a00 */
        /* <DEDUP_REMOVED lines=15> */
[----:B-----5:R0:W-:Y:S01]  /*12a3d0*/  @P6 STG.E.U8 desc[UR46][R48.64], R2 ;  /* 0x0000000230006986 */ /* 0x0201e2000c10112e */
[----:B------:R-:W-:Y:S01]  /*12a3e0*/  ISETP.LT.AND P6, PT, R43, UR6, !P2 ;  /* 0x000000062b007c0c */ /* 0x000fe2000d7c1270 */
[----:B------:R-:W-:Y:S01]  /*12a3f0*/  ULDC UR6, c[0x0][0x228] ;  /* 0x00008a0000067ab9 */ /* 0x000fe20000000800 */
[C---:B0-----:R-:W-:Y:S02]  /*12a400*/  PRMT R2, R57.reuse, 0x7771, RZ ;  /* 0x0000777139027816 */ /* 0x041fe400000000ff */
[----:B------:R-:W-:Y:S01]  /*12a410*/  ISETP.GE.AND P4, PT, R0, UR4, PT ;  /* 0x0000000400007c0c */ /* 0x000fe2000bf86270 */
[----:B------:R-:W-:Y:S01]  /*12a420*/  ULDC UR4, c[0x0][0x228] ;  /* 0x00008a0000047ab9 */ /* 0x000fe20000000800 */
[----:B------:R-:W-:Y:S01]  /*12a430*/  ISETP.LT.AND P2, PT, R44, UR6, !P2 ;  /* 0x000000062c007c0c */ /* 0x000fe2000d741270 */
[----:B------:R-:W-:Y:S01]  /*12a440*/  ULDC UR6, c[0x0][0x228] ;  /* 0x00008a0000067ab9 */ /* 0x000fe20000000800 */
[----:B------:R-:W-:Y:S01]  /*12a450*/  VIADD R0, R56, 0x1e4 ;  /* 0x000001e438007836 */ /* 0x000fe20000000000 */
[----:B---3--:R0:W-:Y:S04]  /*12a460*/  @P5 STG.E.U8 desc[UR46][R50.64], R2 ;  /* 0x0000000232005986 */ /* 0x0081e8000c10112e */
[----:B0-----:R-:W3:Y:S01]  /*12a470*/  LDL.LU.64 R50, [R1+0x1718] ;  /* 0x0017180001327983 */ /* 0x001ee20000300a00 */
[----:B------:R-:W-:-:S03]  /*12a480*/  PRMT R2, R57, 0x7772, RZ ;  /* 0x0000777239027816 */ /* 0x000fc600000000ff */
[----:B------:R-:W5:Y:S01]  /*12a490*/  LDL.LU R41, [R1+0x318] ;  /* 0x0003180001297983 */ /* 0x000f620000300800 */
[----:B------:R-:W-:Y:S01]  /*12a4a0*/  ISETP.LT.AND P5, PT, R43, UR4, !P3 ;  /* 0x000000042b007c0c */ /* 0x000fe2000dfa1270 */
[----:B------:R-:W-:Y:S01]  /*12a4b0*/  ULDC UR4, c[0x0][0x22c] ;  /* 0x00008b0000047ab9 */ /* 0x000fe20000000800 */
[----:B------:R-:W-:Y:S01]  /*12a4c0*/  ISETP.LT.AND P3, PT, R44, UR6, !P3 ;  /* 0x000000062c007c0c */ /* 0x000fe2000df61270 */
[----:B------:R-:W-:Y:S01]  /*12a4d0*/  ULDC UR6, c[0x0][0x228] ;  /* 0x00008a0000067ab9 */ /* 0x000fe20000000800 */
[----:B----4-:R0:W-:Y:S04]  /*12a4e0*/  @P6 STG.E.U8 desc[UR46][R52.64], R2 ;  /* 0x0000000234006986 */ /* 0x0101e8000c10112e */
[----:B0-----:R-:W4:Y:S01]  /*12a4f0*/  LDL.LU.64 R52, [R1+0x1710] ;  /* 0x0017100001347983 */ /* 0x001f220000300a00 */
[----:B------:R-:W-:Y:S01]  /*12a500*/  ISETP.GE.AND P6, PT, R0, UR4, PT ;  /* 0x0000000400007c0c */ /* 0x000fe2000bfc6270 */
[----:B------:R-:W-:Y:S01]  /*12a510*/  ULDC UR4, c[0x0][0x228] ;  /* 0x00008a0000047ab9 */ /* 0x000fe20000000800 */
[C---:B------:R-:W-:Y:S01]  /*12a520*/  PRMT R0, R54.reuse, 0x7770, RZ ;  /* 0x0000777036007816 */ /* 0x040fe200000000ff */
[----:B------:R-:W4:Y:S01]  /*12a530*/  LDL.LU.64 R48, [R1+0x1708] ;  /* 0x0017080001307983 */ /* 0x000f220000300a00 */
[----:B------:R-:W-:-:S03]  /*12a540*/  PRMT R2, R54, 0x7771, RZ ;  /* 0x0000777136027816 */ /* 0x000fc600000000ff */
[----:B------:R-:W-:Y:S04]  /*12a550*/  @P2 STG.E.U8 desc[UR46][R46.64], R3 ;  /* 0x000000032e002986 */ /* 0x000fe8000c10112e */
[----:B------:R-:W-:Y:S04]  /*12a560*/  @P5 STG.E.U8 desc[UR46][R60.64], R0 ;  /* 0x000000003c005986 */ /* 0x000fe8000c10112e */
[----:B--2---:R0:W-:Y:S04]  /*12a570*/  @P3 STG.E.U8 desc[UR46][R58.64], R2 ;  /* 0x000000023a003986 */ /* 0x0041e8000c10112e */
[----:B0-----:R-:W2:Y:S01]  /*12a580*/  LDL.LU.64 R58, [R1+0x1730] ;  /* 0x00173000013a7983 */ /* 0x001ea20000300a00 */
[----:B------:R-:W-:-:S02]  /*12a590*/  ISETP.LT.AND P2, PT, R43, UR4, !P4 ;  /* 0x000000042b007c0c */ /* 0x000fc4000e741270 */
[----:B------:R-:W-:Y:S01]  /*12a5a0*/  PRMT R0, R54, 0x7772, RZ ;  /* 0x0000777236007816 */ /* 0x000fe200000000ff */
[----:B------:R-:W2:Y:S01]  /*12a5b0*/  LDL.LU R57, [R1+0x31c] ;  /* 0x00031c0001397983 */ /* 0x000ea20000300800 */
[----:B------:R-:W-:Y:S01]  /*12a5c0*/  ISETP.LT.AND P4, PT, R44, UR6, !P4 ;  /* 0x000000062c007c0c */ /* 0x000fe2000e781270 */
[----:B------:R-:W-:Y:S01]  /*12a5d0*/  VIADD R2, R56, 0x1e5 ;  /* 0x000001e538027836 */ /* 0x000fe20000000000 */
[----:B------:R-:W-:Y:S01]  /*12a5e0*/  ULDC UR4, c[0x0][0x22c] ;  /* 0x00008b0000047ab9 */ /* 0x000fe20000000800 */
[----:B------:R-:W-:Y:S01]  /*12a5f0*/  ISETP.LT.AND P5, PT, R43, UR8, !P6 ;  /* 0x000000082b007c0c */ /* 0x000fe2000f7a1270 */
[----:B------:R-:W-:Y:S01]  /*12a600*/  ULDC UR6, c[0x0][0x228] ;  /* 0x00008a0000067ab9 */ /* 0x000fe20000000800 */
[----:B------:R-:W-:Y:S01]  /*12a610*/  ULDC UR8, c[0x0][0x228] ;  /* 0x00008a0000087ab9 */ /* 0x000fe20000000800 */
[----:B------:R-:W-:Y:S01]  /*12a620*/  ISETP.GE.AND P3, PT, R2, UR4, PT ;  /* 0x0000000402007c0c */ /* 0x000fe2000bf66270 */
[----:B------:R-:W-:Y:S01]  /*12a630*/  VIADD R2, R56, 0x1e6 ;  /* 0x000001e638027836 */ /* 0x000fe20000000000 */
[----:B------:R-:W-:Y:S01]  /*12a640*/  ULDC UR4, c[0x0][0x22c] ;  /* 0x00008b0000047ab9 */ /* 0x000fe20000000800 */
[----:B---3--:R0:W-:Y:S03]  /*12a650*/  @P2 STG.E.U8 desc[UR46][R50.64], R0 ;  /* 0x0000000032002986 */ /* 0x0081e6000c10112e */
[----:B------:R-:W-:Y:S01]  /*12a660*/  ISETP.GE.AND P2, PT, R2, UR4, PT ;  /* 0x0000000402007c0c */ /* 0x000fe2000bf46270 */
[----:B------:R-:W-:Y:S01]  /*12a670*/  ULDC UR4, c[0x0][0x228] ;  /* 0x00008a0000047ab9 */ /* 0x000fe20000000800 */
[----:B0-----:R-:W3:Y:S01]  /*12a680*/  LDL.LU.64 R50, [R1+0x1740] ;  /* 0x0017400001327983 */ /* 0x001ee20000300a00 */
[----:B------:R-:W-:-:S03]  /*12a690*/  PRMT R0, R54, 0x7773, RZ ;  /* 0x0000777336007816 */ /* 0x000fc600000000ff */
[----:B------:R-:W3:Y:S04]  /*12a6a0*/  LDL.LU.64 R46, [R1+0x1738] ;  /* 0x00173800012e7983 */ /* 0x000ee80000300a00 */
[----:B------:R-:W3:Y:S01]  /*12a6b0*/  LDL.LU.64 R60, [R1+0x1758] ;  /* 0x00175800013c7983 */ /* 0x000ee20000300a00 */
[----:B------:R-:W-:Y:S01]  /*12a6c0*/  ISETP.LT.AND P6, PT, R44, UR4, !P6 ;  /* 0x000000042c007c0c */ /* 0x000fe2000f7c1270 */
[----:B------:R-:W-:Y:S01]  /*12a6d0*/  ULDC UR4, c[0x0][0x22c] ;  /* 0x00008b0000047ab9 */ /* 0x000fe20000000800 */
[C---:B-----5:R-:W-:Y:S01]  /*12a6e0*/  PRMT R2, R41.reuse, 0x7770, RZ ;  /* 0x0000777029027816 */ /* 0x060fe200000000ff */
[----:B----4-:R0:W-:Y:S04]  /*12a6f0*/  @P4 STG.E.U8 desc[UR46][R52.64], R0 ;  /* 0x0000000034004986 */ /* 0x0101e8000c10112e */
[----:B0-----:R-:W4:Y:S04]  /*12a700*/  LDL.LU.64 R52, [R1+0x1728] ;  /* 0x0017280001347983 */ /* 0x001f280000300a00 */
[----:B------:R0:W-:Y:S02]  /*12a710*/  @P5 STG.E.U8 desc[UR46][R48.64], R2 ;  /* 0x0000000230005986 */ /* 0x0001e4000c10112e */
[----:B0-----:R-:W-:-:S02]  /*12a720*/  PRMT R2, R41, 0x7771, RZ ;  /* 0x0000777129027816 */ /* 0x001fc400000000ff */
[----:B------:R-:W5:Y:S04]  /*12a730*/  LDL.LU.64 R48, [R1+0x1778] ;  /* 0x0017780001307983 */ /* 0x000f680000300a00 */
[----:B--2---:R0:W-:Y:S04]  /*12a740*/  @P6 STG.E.U8 desc[UR46][R58.64], R2 ;  /* 0x000000023a006986 */ /* 0x0041e8000c10112e */
[----:B0-----:R-:W2:Y:S01]  /*12a750*/  LDL.LU.64 R58, [R1+0x1790] ;  /* 0x00179000013a7983 */ /* 0x001ea20000300a00 */
[----:B------:R-:W-:Y:S01]  /*12a760*/  VIADD R0, R56, 0x1e7 ;  /* 0x000001e738007836 */ /* 0x000fe20000000000 */
[----:B------:R-:W-:Y:S01]  /*12a770*/  ISETP.LT.AND P5, PT, R43, UR6, !P3 ;  /* 0x000000062b007c0c */ /* 0x000fe2000dfa1270 */
[----:B------:R-:W-:Y:S01]  /*12a780*/  ULDC UR6, c[0x0][0x228] ;  /* 0x00008a0000067ab9 */ /* 0x000fe20000000800 */
[----:B------:R-:W-:Y:S01]  /*12a790*/  PRMT R2, R41, 0x7772, RZ ;  /* 0x0000777229027816 */ /* 0x000fe200000000ff */
[----:B------:R-:W2:Y:S01]  /*12a7a0*/  LDL.LU R54, [R1+0x380] ;  /* 0x0003800001367983 */ /* 0x000ea20000300800 */
[----:B------:R-:W-:Y:S01]  /*12a7b0*/  ISETP.GE.AND P4, PT, R0, UR4, PT ;  /* 0x0000000400007c0c */ /* 0x000fe2000bf86270 */
[----:B------:R-:W-:Y:S01]  /*12a7c0*/  ULDC UR4, c[0x0][0x228] ;  /* 0x00008a0000047ab9 */ /* 0x000fe20000000800 */
[----:B------:R-:W-:Y:S01]  /*12a7d0*/  ISETP.LT.AND P3, PT, R44, UR6, !P3 ;  /* 0x000000062c007c0c */ /* 0x000fe2000df61270 */
[----:B------:R-:W-:Y:S01]  /*12a7e0*/  ULDC UR6, c[0x0][0x228] ;  /* 0x00008a0000067ab9 */ /* 0x000fe20000000800 */
[----:B------:R-:W-:Y:S01]  /*12a7f0*/  ISETP.LT.AND P6, PT, R43, UR4, !P2 ;  /* 0x000000042b007c0c */ /* 0x000fe2000d7c1270 */
[----:B------:R-:W-:Y:S01]  /*12a800*/  VIADD R0, R56, 0x1e8 ;  /* 0x000001e838007836 */ /* 0x000fe20000000000 */
[----:B------:R-:W-:Y:S01]  /*12a810*/  ISETP.LT.AND P2, PT, R44, UR6, !P2 ;  /* 0x000000062c007c0c */ /* 0x000fe2000d741270 */
[----:B------:R-:W-:Y:S01]  /*12a820*/  ULDC UR4, c[0x0][0x22c] ;  /* 0x00008b0000047ab9 */ /* 0x000fe20000000800 */
[----:B------:R-:W-:Y:S01]  /*12a830*/  PRMT R3, R41, 0x7773, RZ ;  /* 0x0000777329037816 */ /* 0x000fe200000000ff */
[----:B------:R-:W-:Y:S01]  /*12a840*/  ULDC UR6, c[0x0][0x228] ;  /* 0x00008a0000067ab9 */ /* 0x000fe20000000800 */
[----:B---3--:R0:W-:Y:S01]  /*12a850*/  @P5 STG.E.U8 desc[UR46][R50.64], R2 ;  /* 0x0000000232005986 */ /* 0x0081e2000c10112e */
[----:B------:R-:W-:Y:S01]  /*12a860*/  ISETP.GE.AND P5, PT, R0, UR4, PT ;  /* 0x0000000400007c0c */ /* 0x000fe2000bfa6270 */
[----:B------:R-:W-:Y:S01]  /*12a870*/  ULDC UR4, c[0x0][0x228] ;  /* 0x00008a0000047ab9 */ /* 0x000fe20000000800 */
[----:B------:R-:W-:-:S02]  /*12a880*/  PRMT R0, R57, 0x7770, RZ ;  /* 0x0000777039007816 */ /* 0x000fc400000000ff */
[----:B------:R-:W-:Y:S01]  /*12a890*/  @P3 STG.E.U8 desc[UR46][R46.64], R3 ;  /* 0x000000032e003986 */ /* 0x000fe2000c10112e */
[----:B------:R-:W-:Y:S01]  /*12a8a0*/  ISETP.LT.AND P3, PT, R43, UR4, !P4 ;  /* 0x000000042b007c0c */ /* 0x000fe2000e761270 */
[----:B------:R-:W-:Y:S02]  /*12a8b0*/  ULDC UR4, c[0x0][0x22c] ;  /* 0x00008b0000047ab9 */ /* 0x000fe40000000800 */
[----:B0-----:R-:W3:Y:S01]  /*12a8c0*/  LDL.LU.64 R50, [R1+0x1750] ;  /* 0x0017500001327983 */ /* 0x001ee20000300a00 */
[----:B------:R-:W-:-:S03]  /*12a8d0*/  PRMT R2, R57, 0x7771, RZ ;  /* 0x0000777139027816 */ /* 0x000fc600000000ff */
[----:B------:R0:W-:Y:S01]  /*12a8e0*/  @P6 STG.E.U8 desc[UR46][R60.64], R0 ;  /* 0x000000003c006986 */ /* 0x0001e2000c10112e */
[----:B------:R-:W-:Y:S01]  /*12a8f0*/  ISETP.LT.AND P4, PT, R44, UR6, !P4 ;  /* 0x000000062c007c0c */ /* 0x000fe2000e781270 */
[----:B------:R-:W-:Y:S02]  /*12a900*/  ULDC UR6, c[0x0][0x228] ;  /* 0x00008a0000067ab9 */ /* 0x000fe40000000800 */
[----:B----4-:R1:W-:Y:S01]  /*12a910*/  @P2 STG.E.U8 desc[UR46][R52.64], R2 ;  /* 0x0000000234002986 */ /* 0x0103e2000c10112e */
[----:B0-----:R-:W-:-:S03]  /*12a920*/  PRMT R0, R57, 0x7772, RZ ;  /* 0x0000777239007816 */ /* 0x001fc600000000ff */
[----:B-1----:R-:W4:Y:S04]  /*12a930*/  LDL.LU.64 R52, [R1+0x1770] ;  /* 0x0017700001347983 */ /* 0x002f280000300a00 */
[----:B------:R-:W4:Y:S04]  /*12a940*/  LDL.LU.64 R38, [R1+0x17b8] ;  /* 0x0017b80001267983 */ /* 0x000f280000300a00 */
[----:B------:R-:W4:Y:S04]  /*12a950*/  LDL.LU R46, [R1+0x384] ;  /* 0x00038400012e7983 */ /* 0x000f280000300800 */
[----:B-----5:R0:W-:Y:S04]  /*12a960*/  @P3 STG.E.U8 desc[UR46][R48.64], R0 ;  /* 0x0000000030003986 */ /* 0x0201e8000c10112e */
[----:B------:R-:W5:Y:S01]  /*12a970*/  LDL.LU.64 R40, [R1+0x1788] ;  /* 0x0017880001287983 */ /* 0x000f620000300a00 */
[----:B0-----:R-:W-:-:S03]  /*12a980*/  PRMT R0, R57, 0x7773, RZ ;  /* 0x0000777339007816 */ /* 0x001fc600000000ff */
[----:B------:R-:W5:Y:S04]  /*12a990*/  LDL.LU.64 R48, [R1+0x17b0] ;  /* 0x0017b00001307983 */ /* 0x000f680000300a00 */
[----:B--2---:R0:W-:Y:S04]  /*12a9a0*/  @P4 STG.E.U8 desc[UR46][R58.64], R0 ;  /* 0x000000003a004986 */ /* 0x0041e8000c10112e */
[----:B0-----:R-:W2:Y:S01]  /*12a9b0*/  LDL.LU.64 R58, [R1+0x1798] ;  /* 0x00179800013a7983 */ /* 0x001ea20000300a00 */
[C---:B------:R-:W-:Y:S01]  /*12a9c0*/  VIADD R2, R56.reuse, 0x1e9 ;  /* 0x000001e938027836 */ /* 0x040fe20000000000 */
[----:B------:R-:W-:Y:S01]  /*12a9d0*/  ISETP.LT.AND P6, PT, R43, UR8, !P5 ;  /* 0x000000082b007c0c */ /* 0x000fe2000efc1270 */
[----:B------:R-:W-:Y:S01]  /*12a9e0*/  VIADD R0, R56, 0x1eb ;  /* 0x000001eb38007836 */ /* 0x000fe20000000000 */
[----:B------:R-:W-:-:S02]  /*12a9f0*/  ULDC UR8, c[0x0][0x228] ;  /* 0x00008a0000087ab9 */ /* 0x000fc40000000800 */
[----:B------:R-:W-:Y:S01]  /*12aa00*/  ISETP.GE.AND P2, PT, R2, UR4, PT ;  /* 0x0000000402007c0c */ /* 0x000fe2000bf46270 */
[----:B------:R-:W-:Y:S01]  /*12aa10*/  VIADD R2, R56, 0x1ea ;  /* 0x000001ea38027836 */ /* 0x000fe20000000000 */
[----:B------:R-:W-:-:S04]  /*12aa20*/  ULDC UR4, c[0x0][0x22c] ;  /* 0x00008b0000047ab9 */ /* 0x000fc80000000800 */
[----:B------:R-:W-:Y:S01]  /*12aa30*/  ISETP.GE.AND P3, PT, R2, UR4, PT ;  /* 0x0000000402007c0c */ /* 0x000fe2000bf66270 */
[----:B------:R-:W-:Y:S01]  /*12aa40*/  ULDC UR4, c[0x0][0x228] ;  /* 0x00008a0000047ab9 */ /* 0x000fe20000000800 */
[----:B------:R-:W-:Y:S02]  /*12aa50*/  PRMT R2, R54, 0x7770, RZ ;  /* 0x0000777036027816 */ /* 0x000fe400000000ff */
[----:B------:R-:W-:Y:S01]  /*12aa60*/  ISETP.LT.AND P5, PT, R44, UR4, !P5 ;  /* 0x000000042c007c0c */ /* 0x000fe2000efa1270 */
[----:B------:R-:W-:Y:S02]  /*12aa70*/  ULDC UR4, c[0x0][0x22c] ;  /* 0x00008b0000047ab9 */ /* 0x000fe40000000800 */
[----:B------:R-:W-:Y:S01]  /*12aa80*/  ISETP.GE.AND P4, PT, R0, UR4, PT ;  /* 0x0000000400007c0c */ /* 0x000fe2000bf86270 */
[----:B------:R-:W-:Y:S01]  /*12aa90*/  ULDC UR4, c[0x0][0x228] ;  /* 0x00008a0000047ab9 */ /* 0x000fe20000000800 */
[----:B------:R-:W-:Y:S01]  /*12aaa0*/  VIADD R0, R56, 0x1ec ;  /* 0x000001ec38007836 */ /* 0x000fe20000000000 */
[----:B------:R-:W-:Y:S01]  /*12aab0*/  PRMT R3, R54, 0x7773, RZ ;  /* 0x0000777336037816 */ /* 0x000fe200000000ff */
[----:B---3--:R0:W-:Y:S01]  /*12aac0*/  @P6 STG.E.U8 desc[UR46][R50.64], R2 ;  /* 0x0000000232006986 */ /* 0x0081e2000c10112e */
[----:B------:R-:W-:Y:S01]  /*12aad0*/  ISETP.LT.AND P6, PT, R43, UR6, !P2 ;  /* 0x000000062b007c0c */ /* 0x000fe2000d7c1270 */
[----:B------:R-:W-:Y:S01]  /*12aae0*/  ULDC UR6, c[0x0][0x228] ;  /* 0x00008a0000067ab9 */ /* 0x000fe20000000800 */
[----:B------:R-:W-:-:S02]  /*12aaf0*/  ISETP.LT.AND P2, PT, R44, UR8, !P2 ;  /* 0x000000082c007c0c */ /* 0x000fc4000d741270 */
[----:B0-----:R-:W-:Y:S01]  /*12ab00*/  PRMT R2, R54, 0x7771, RZ ;  /* 0x0000777136027816 */ /* 0x001fe200000000ff */
[----:B------:R-:W3:Y:S04]  /*12ab10*/  LDL.LU.64 R50, [R1+0x17a8] ;  /* 0x0017a80001327983 */ /* 0x000ee80000300a00 */
[----:B------:R-:W3:Y:S04]  /*12ab20*/  LDL.LU.64 R60, [R1+0x17e0] ;  /* 0x0017e000013c7983 */ /* 0x000ee80000300a00 */
[----:B----4-:R0:W-:Y:S01]  /*12ab30*/  @P5 STG.E.U8 desc[UR46][R52.64], R2 ;  /* 0x0000000234005986 */ /* 0x0101e2000c10112e */
[----:B------:R-:W-:Y:S01]  /*12ab40*/  ISETP.LT.AND P5, PT, R43, UR4, !P3 ;  /* 0x000000042b007c0c */ /* 0x000fe2000dfa1270 */
[----:B------:R-:W-:Y:S01]  /*12ab50*/  ULDC UR4, c[0x0][0x22c] ;  /* 0x00008b0000047ab9 */ /* 0x000fe20000000800 */
[----:B------:R-:W-:Y:S01]  /*12ab60*/  ISETP.LT.AND P3, PT, R44, UR6, !P3 ;  /* 0x000000062c007c0c */ /* 0x000fe2000df61270 */
[----:B------:R-:W-:Y:S01]  /*12ab70*/  ULDC UR6, c[0x0][0x228] ;  /* 0x00008a0000067ab9 */ /* 0x000fe20000000800 */
[----:B0-----:R-:W-:Y:S01]  /*12ab80*/  PRMT R2, R54, 0x7772, RZ ;  /* 0x0000777236027816 */ /* 0x001fe200000000ff */
[----:B------:R-:W4:Y:S04]  /*12ab90*/  LDL.LU.64 R52, [R1+0x17d8] ;  /* 0x0017d80001347983 */ /* 0x000f280000300a00 */
[----:B------:R-:W4:Y:S04]  /*12aba0*/  LDL.LU R57, [R1+0x388] ;  /* 0x0003880001397983 */ /* 0x000f280000300800 */
[----:B------:R0:W-:Y:S01]  /*12abb0*/  @P6 STG.E.U8 desc[UR46][R38.64], R2 ;  /* 0x0000000226006986 */ /* 0x0001e2000c10112e */
[----:B------:R-:W-:Y:S01]  /*12abc0*/  ISETP.GE.AND P6, PT, R0, UR4, PT ;  /* 0x0000000400007c0c */ /* 0x000fe2000bfc6270 */
[----:B------:R-:W-:Y:S01]  /*12abd0*/  ULDC UR4, c[0x0][0x228] ;  /* 0x00008a0000047ab9 */ /* 0x000fe20000000800 */
[C---:B------:R-:W-:Y:S01]  /*12abe0*/  PRMT R0, R46.reuse, 0x7770, RZ ;  /* 0x000077702e007816 */ /* 0x040fe200000000ff */
[----:B-----5:R-:W-:Y:S04]  /*12abf0*/  @P2 STG.E.U8 desc[UR46][R40.64], R3 ;  /* 0x0000000328002986 */ /* 0x020fe8000c10112e */
[----:B------:R1:W-:Y:S01]  /*12ac00*/  @P5 STG.E.U8 desc[UR46][R48.64], R0 ;  /* 0x0000000030005986 */ /* 0x0003e2000c10112e */
[----:B0-----:R-:W-:-:S03]  /*12ac10*/  PRMT R2, R46, 0x7771, RZ ;  /* 0x000077712e027816 */ /* 0x001fc600000000ff */
[----:B-1----:R-:W5:Y:S04]  /*12ac20*/  LDL.LU.64 R48, [R1+0x17d0] ;  /* 0x0017d00001307983 */ /* 0x002f680000300a00 */
[----:B--2---:R0:W-:Y:S04]  /*12ac30*/  @P3 STG.E.U8 desc[UR46][R58.64], R2 ;  /* 0x000000023a003986 */ /* 0x0041e8000c10112e */
[----:B0-----:R-:W2:Y:S01]  /*12ac40*/  LDL.LU.64 R58, [R1+0x1810] ;  /* 0x00181000013a7983 */ /* 0x001ea20000300a00 */
[----:B------:R-:W-:Y:S01]  /*12ac50*/  ISETP.LT.AND P2, PT, R43, UR4, !P4 ;  /* 0x000000042b007c0c */ /* 0x000fe2000e741270 */
[----:B------:R-:W-:Y:S01]  /*12ac60*/  VIADD R2, R56, 0x1f5 ;  /* 0x000001f538027836 */ /* 0x000fe20000000000 */
[----:B------:R-:W-:Y:S01]  /*12ac70*/  ULDC UR4, c[0x0][0x228] ;  /* 0x00008a0000047ab9 */ /* 0x000fe20000000800 */
[----:B------:R-:W-:-:S02]  /*12ac80*/  PRMT R0, R46, 0x7772, RZ ;  /* 0x000077722e007816 */ /* 0x000fc400000000ff */
[----:B------:R-:W-:Y:S01]  /*12ac90*/  ISETP.LT.AND P4, PT, R44, UR4, !P4 ;  /* 0x000000042c007c0c */ /* 0x000fe2000e781270 */
[----:B------:R-:W-:Y:S01]  /*12aca0*/  ULDC UR4, c[0x0][0x22c] ;  /* 0x00008b0000047ab9 */ /* 0x000fe20000000800 */
[----:B------:R-:W-:Y:S01]  /*12acb0*/  ISETP.GE.AND P3, PT, R2, UR23, PT ;  /* 0x0000001702007c0c */ /* 0x000fe2000bf66270 */
[----:B------:R-:W-:Y:S01]  /*12acc0*/  VIADD R2, R56, 0x1ed ;  /* 0x000001ed38027836 */ /* 0x000fe20000000000 */
[----:B------:R-:W-:Y:S01]  /*12acd0*/  ISETP.LT.AND P5, PT, R43, UR6, !P6 ;  /* 0x000000062b007c0c */ /* 0x000fe2000f7a1270 */
[----:B------:R-:W-:-:S03]  /*12ace0*/  ULDC UR6, c[0x0][0x228] ;  /* 0x00008a0000067ab9 */ /* 0x000fc60000000800 */
[----:B---3--:R0:W-:Y:S01]  /*12acf0*/  @P2 STG.E.U8 desc[UR46][R50.64], R0 ;  /* 0x0000000032002986 */ /* 0x0081e2000c10112e */
[----:B------:R-:W-:Y:S01]  /*12ad00*/  ISETP.GE.AND P2, PT, R2, UR4, PT ;  /* 0x0000000402007c0c */ /* 0x000fe2000bf46270 */
[----:B------:R-:W-:Y:S02]  /*12ad10*/  ULDC UR4, c[0x0][0x228] ;  /* 0x00008a0000047ab9 */ /* 0x000fe40000000800 */
[----:B------:R-:W-:Y:S01]  /*12ad20*/  ISETP.LT.AND P6, PT, R44, UR4, !P6 ;  /* 0x000000042c007c0c */ /* 0x000fe2000f7c1270 */
[----:B------:R-:W-:Y:S01]  /*12ad30*/  ULDC UR4, c[0x0][0x228] ;  /* 0x00008a0000047ab9 */ /* 0x000fe20000000800 */
[----:B0-----:R-:W3:Y:S01]  /*12ad40*/  LDL.LU.64 R50, [R1+0x17f8] ;  /* 0x0017f80001327983 */ /* 0x001ee20000300a00 */
[----:B------:R-:W-:-:S03]  /*12ad50*/  PRMT R0, R46, 0x7773, RZ ;  /* 0x000077732e007816 */ /* 0x000fc600000000ff */
[----:B------:R-:W3:Y:S04]  /*12ad60*/  LDL.LU R54, [R1+0x38c] ;  /* 0x00038c0001367983 */ /* 0x000ee80000300800 */
[----:B------:R-:W3:Y:S04]  /*12ad70*/  LDL.LU.64 R46, [R1+0x17f0] ;  /* 0x0017f000012e7983 */ /* 0x000ee80000300a00 */
[----:B------:R0:W-:Y:S01]  /*12ad80*/  @P4 STG.E.U8 desc[UR46][R60.64], R0 ;  /* 0x000000003c004986 */ /* 0x0001e2000c10112e */
[----:B------:R-:W-:Y:S01]  /*12ad90*/  ISETP.LT.AND P4, PT, R43, UR4, !P2 ;  /* 0x000000042b007c0c */ /* 0x000fe2000d781270 */
[----:B------:R-:W-:-:S02]  /*12ada0*/  ULDC UR4, c[0x0][0x22c] ;  /* 0x00008b0000047ab9 */ /* 0x000fc40000000800 */
[----:B0-----:R-:W3:Y:S01]  /*12adb0*/  LDL.LU.64 R60, [R1+0x1838] ;  /* 0x00183800013c7983 */ /* 0x001ee20000300a00 */
[----:B----4-:R-:W-:-:S05]  /*12adc0*/  PRMT R2, R57, 0x7770, RZ ;  /* 0x0000777039027816 */ /* 0x010fca00000000ff */
[----:B------:R0:W-:Y:S02]  /*12add0*/  @P5 STG.E.U8 desc[UR46][R52.64], R2 ;  /* 0x0000000234005986 */ /* 0x0001e4000c10112e */
[C---:B0-----:R-:W-:Y:S02]  /*12ade0*/  PRMT R2, R57.reuse, 0x7771, RZ ;  /* 0x0000777139027816 */ /* 0x041fe400000000ff */
[----:B------:R-:W4:Y:S04]  /*12adf0*/  LDL.LU.64 R52, [R1+0x1830] ;  /* 0x0018300001347983 */ /* 0x000f280000300a00 */
[----:B-----5:R0:W-:Y:S02]  /*12ae00*/  @P6 STG.E.U8 desc[UR46][R48.64], R2 ;  /* 0x0000000230006986 */ /* 0x0201e4000c10112e */
[----:B0-----:R-:W-:-:S05]  /*12ae10*/  PRMT R2, R57, 0x7772, RZ ;  /* 0x0000777239027816 */ /* 0x001fca00000000ff */
[----:B--2---:R0:W-:Y:S04]  /*12ae20*/  @P4 STG.E.U8 desc[UR46][R58.64], R2 ;  /* 0x000000023a004986 */ /* 0x0041e8000c10112e */
[----:B0-----:R-:W2:Y:S01]  /*12ae30*/  LDL.LU.64 R58, [R1+0x1808] ;  /* 0x00180800013a7983 */ /* 0x001ea20000300a00 */
[----:B------:R-:W-:Y:S01]  /*12ae40*/  VIADD R0, R56, 0x1ee ;  /* 0x000001ee38007836 */ /* 0x000fe20000000000 */
[----:B------:R-:W-:Y:S01]  /*12ae50*/  ISETP.LT.AND P2, PT, R44, UR6, !P2 ;  /* 0x000000062c007c0c */ /* 0x000fe2000d741270 */
[----:B------:R-:W-:-:S03]  /*12ae60*/  ULDC UR6, c[0x0][0x228] ;  /* 0x00008a0000067ab9 */ /* 0x000fc60000000800 */
[----:B------:R-:W-:Y:S01]  /*12ae70*/  ISETP.GE.AND P5, PT, R0, UR4, PT ;  /* 0x0000000400007c0c */ /* 0x000fe2000bfa6270 */
[----:B------:R-:W-:Y:S01]  /*12ae80*/  VIADD R0, R56, 0x1ef ;  /* 0x000001ef38007836 */ /* 0x000fe20000000000 */
[----:B------:R-:W-:Y:S02]  /*12ae90*/  ULDC UR4, c[0x0][0x22c] ;  /* 0x00008b0000047ab9 */ /* 0x000fe40000000800 */
[----:B------:R-:W-:Y:S01]  /*12aea0*/  ISETP.LT.AND P6, PT, R43, UR6, !P5 ;  /* 0x000000062b007c0c */ /* 0x000fe2000efc1270 */
[----:B------:R-:W-:Y:S01]  /*12aeb0*/  ULDC UR6, c[0x0][0x228] ;  /* 0x00008a0000067ab9 */ /* 0x000fe20000000800 */
[----:B------:R-:W-:Y:S02]  /*12aec0*/  PRMT R3, R57, 0x7773, RZ ;  /* 0x0000777339037816 */ /* 0x000fe400000000ff */
[----:B------:R-:W-:Y:S01]  /*12aed0*/  ISETP.GE.AND P4, PT, R0, UR4, PT ;  /* 0x0000000400007c0c */ /* 0x000fe2000bf86270 */
[----:B------:R-:W-:Y:S01]  /*12aee0*/  ULDC UR4, c[0x0][0x228] ;  /* 0x00008a0000047ab9 */ /* 0x000fe20000000800 */
[----:B------:R-:W5:Y:S01]  /*12aef0*/  LDL.LU R57, [R1+0x300] ;  /* 0x0003000001397983 */ /* 0x000f620000300800 */
[----:B------:R-:W-:Y:S01]  /*12af00*/  ISETP.LT.AND P5, PT, R44, UR4, !P5 ;  /* 0x000000042c007c0c */ /* 0x000fe2000efa1270 */
[----:B------:R-:W-:Y:S01]  /*12af10*/  VIADD R2, R56, 0x1f0 ;  /* 0x000001f038027836 */ /* 0x000fe20000000000 */
[----:B------:R-:W-:Y:S01]  /*12af20*/  ULDC UR4, c[0x0][0x22c] ;  /* 0x00008b0000047ab9 */ /* 0x000fe20000000800 */
[----:B------:R-:W5:Y:S04]  /*12af30*/  LDL.LU.64 R48, [R1+0x1860] ;  /* 0x0018600001307983 */ /* 0x000f680000300a00 */
[----:B---3--:R0:W-:Y:S01]  /*12af40*/  @P2 STG.E.U8 desc[UR46][R50.64], R3 ;  /* 0x0000000332002986 */ /* 0x0081e2000c10112e */
[----:B------:R-:W-:Y:S01]  /*12af50*/  ISETP.LT.AND P2, PT, R43, UR6, !P4 ;  /* 0x000000062b007c0c */ /* 0x000fe2000e741270 */
[----:B------:R-:W-:Y:S01]  /*12af60*/  ULDC UR6, c[0x0][0x228] ;  /* 0x00008a0000067ab9 */ /* 0x000fe20000000800 */
[----:B------:R-:W-:-:S05]  /*12af70*/  PRMT R0, R54, 0x7770, RZ ;  /* 0x0000777036007816 */ /* 0x000fca00000000ff */
[----:B------:R1:W-:Y:S01]  /*12af80*/  @P6 STG.E.U8 desc[UR46][R46.64], R0 ;  /* 0x000000002e006986 */ /* 0x0003e2000c10112e */
[----:B------:R-:W-:Y:S01]  /*12af90*/  ISETP.GE.AND P6, PT, R2, UR4, PT ;  /* 0x0000000402007c0c */ /* 0x000fe2000bfc6270 */
[----:B------:R-:W-:Y:S01]  /*12afa0*/  ULDC UR4, c[0x0][0x228] ;  /* 0x00008a0000047ab9 */ /* 0x000fe20000000800 */
[----:B------:R-:W-:Y:S01]  /*12afb0*/  PRMT R2, R54, 0x7771, RZ ;  /* 0x0000777136027816 */ /* 0x000fe200000000ff */
[----:B0-----:R-:W3:Y:S01]  /*12afc0*/  LDL.LU.64 R50, [R1+0x1850] ;  /* 0x0018500001327983 */ /* 0x001ee20000300a00 */
[----:B------:R-:W-:Y:S01]  /*12afd0*/  ISETP.LT.AND P4, PT, R44, UR4, !P4 ;  /* 0x000000042c007c0c */ /* 0x000fe2000e781270 */
[----:B------:R-:W-:Y:S01]  /*12afe0*/  ULDC UR4, c[0x0][0x228] ;  /* 0x00008a0000047ab9 */ /* 0x000fe20000000800 */
[C---:B-1----:R-:W-:Y:S01]  /*12aff0*/  PRMT R0, R54.reuse, 0x7772, RZ ;  /* 0x0000777236007816 */ /* 0x042fe200000000ff */
[----:B------:R-:W-:Y:S01]  /*12b000*/  @P5 STG.E.U8 desc[UR46][R60.64], R2 ;  /* 0x000000023c005986 */ /* 0x000fe2000c10112e */
[----:B------:R-:W-:-:S03]  /*12b010*/  PRMT R3, R54, 0x7773, RZ ;  /* 0x0000777336037816 */ /* 0x000fc600000000ff */
[----:B----4-:R0:W-:Y:S04]  /*12b020*/  @P2 STG.E.U8 desc[UR46][R52.64], R0 ;  /* 0x0000000034002986 */ /* 0x0101e8000c10112e */
[----:B0-----:R-:W4:Y:S04]  /*12b030*/  LDL.LU.64 R52, [R1+0x1848] ;  /* 0x0018480001347983 */ /* 0x001f280000300a00 */
[----:B------:R-:W4:Y:S04]  /*12b040*/  LDL.LU.64 R60, [R1+0x1858] ;  /* 0x00185800013c7983 */ /* 0x000f280000300a00 */
[----:B------:R-:W4:Y:S04]  /*12b050*/  LDL.LU R54, [R1+0x304] ;  /* 0x0003040001367983 */ /* 0x000f280000300800 */
[----:B--2---:R0:W-:Y:S04]  /*12b060*/  @P4 STG.E.U8 desc[UR46][R58.64], R3 ;  /* 0x000000033a004986 */ /* 0x0041e8000c10112e */
[----:B0-----:R-:W2:Y:S01]  /*12b070*/  LDL.LU.64 R58, [R1+0x1828] ;  /* 0x00182800013a7983 */ /* 0x001ea20000300a00 */
[----:B------:R-:W-:Y:S01]  /*12b080*/  ISETP.LT.AND P2, PT, R43, UR4, !P6 ;  /* 0x000000042b007c0c */ /* 0x000fe2000f741270 */
[----:B------:R-:W-:Y:S01]  /*12b090*/  VIADD R0, R56, 0x1f1 ;  /* 0x000001f138007836 */ /* 0x000fe20000000000 */
[----:B------:R-:W-:Y:S01]  /*12b0a0*/  ISETP.LT.AND P6, PT, R44, UR6, !P6 ;  /* 0x000000062c007c0c */ /* 0x000fe2000f7c1270 */
[----:B------:R-:W-:Y:S01]  /*12b0b0*/  ULDC UR4, c[0x0][0x22c] ;  /* 0x00008b0000047ab9 */ /* 0x000fe20000000800 */
[C---:B-----5:R-:W-:Y:S01]  /*12b0c0*/  PRMT R2, R57.reuse, 0x7770, RZ ;  /* 0x0000777039027816 */ /* 0x060fe200000000ff */
[----:B------:R-:W-:Y:S01]  /*12b0d0*/  ULDC UR6, c[0x0][0x228] ;  /* 0x00008a0000067ab9 */ /* 0x000fe20000000800 */
[----:B------:R-:W-:Y:S01]  /*12b0e0*/  ISETP.GE.AND P5, PT, R0, UR4, PT ;  /* 0x0000000400007c0c */ /* 0x000fe2000bfa6270 */
[----:B------:R-:W-:Y:S01]  /*12b0f0*/  VIADD R0, R56, 0x1f2 ;  /* 0x000001f238007836 */ /* 0x000fe20000000000 */
[----:B------:R-:W-:Y:S01]  /*12b100*/  ULDC UR4, c[0x0][0x22c] ;  /* 0x00008b0000047ab9 */ /* 0x000fe20000000800 */
[----:B------:R-:W-:-:S02]  /*12b110*/  PRMT R3, R57, 0x7771, RZ ;  /* 0x0000777139037816 */ /* 0x000fc400000000ff */
[----:B------:R-:W-:Y:S01]  /*12b120*/  ISETP.LT.AND P4, PT, R43, UR6, !P5 ;  /* 0x000000062b007c0c */ /* 0x000fe2000ef81270 */
[----:B------:R-:W-:Y:S01]  /*12b130*/  ULDC UR6, c[0x0][0x228] ;  /* 0x00008a0000067ab9 */ /* 0x000fe20000000800 */
[----:B------:R0:W-:Y:S01]  /*12b140*/  @P2 STG.E.U8 desc[UR46][R48.64], R2 ;  /* 0x0000000230002986 */ /* 0x0001e2000c10112e */
[----:B------:R-:W-:Y:S01]  /*12b150*/  ISETP.GE.AND P2, PT, R0, UR4, PT ;  /* 0x0000000400007c0c */ /* 0x000fe2000bf46270 */
[----:B------:R-:W-:Y:S02]  /*12b160*/  ULDC UR4, c[0x0][0x228] ;  /* 0x00008a0000047ab9 */ /* 0x000fe40000000800 */
[----:B------:R-:W-:Y:S01]  /*12b170*/  ISETP.LT.AND P5, PT, R44, UR4, !P5 ;  /* 0x000000042c007c0c */ /* 0x000fe2000efa1270 */
[----:B------:R-:W-:Y:S01]  /*12b180*/  ULDC UR4, c[0x0][0x22c] ;  /* 0x00008b0000047ab9 */ /* 0x000fe20000000800 */
[----:B------:R-:W-:Y:S01]  /*12b190*/  PRMT R0, R57, 0x7772, RZ ;  /* 0x0000777239007816 */ /* 0x000fe200000000ff */
[----:B0-----:R-:W5:Y:S01]  /*12b1a0*/  LDL.LU.64 R48, [R1+0x1880] ;  /* 0x0018800001307983 */ /* 0x001f620000300a00 */
[----:B------:R-:W-:-:S03]  /*12b1b0*/  VIADD R2, R56, 0x1f3 ;  /* 0x000001f338027836 */ /* 0x000fc60000000000 */
[----:B---3--:R0:W-:Y:S01]  /*12b1c0*/  @P6 STG.E.U8 desc[UR46][R50.64], R3 ;  /* 0x0000000332006986 */ /* 0x0081e2000c10112e */
[----:B------:R-:W-:Y:S01]  /*12b1d0*/  ISETP.LT.AND P6, PT, R43, UR6, !P2 ;  /* 0x000000062b007c0c */ /* 0x000fe2000d7c1270 */
[----:B------:R-:W-:Y:S02]  /*12b1e0*/  ULDC UR6, c[0x0][0x228] ;  /* 0x00008a0000067ab9 */ /* 0x000fe40000000800 */
[----:B0-----:R-:W3:Y:S04]  /*12b1f0*/  LDL.LU.64 R50, [R1+0x1890] ;  /* 0x0018900001327983 */ /* 0x001ee80000300a00 */
[----:B------:R-:W3:Y:S04]  /*12b200*/  LDL.LU R41, [R1+0x308] ;  /* 0x0003080001297983 */ /* 0x000ee80000300800 */
[----:B------:R-:W3:Y:S04]  /*12b210*/  LDL.LU.64 R38, [R1+0x16d0] ;  /* 0x0016d00001267983 */ /* 0x000ee80000300a00 */
[----:B----4-:R0:W-:Y:S01]  /*12b220*/  @P4 STG.E.U8 desc[UR46][R52.64], R0 ;  /* 0x0000000034004986 */ /* 0x0101e2000c10112e */
[----:B------:R-:W-:Y:S01]  /*12b230*/  ISETP.GE.AND P4, PT, R2, UR4, PT ;  /* 0x0000000402007c0c */ /* 0x000fe2000bf86270 */
[----:B------:R-:W-:Y:S01]  /*12b240*/  ULDC UR4, c[0x0][0x228] ;  /* 0x00008a0000047ab9 */ /* 0x000fe20000000800 */
[----:B------:R-:W-:-:S02]  /*12b250*/  PRMT R2, R54, 0x7770, RZ ;  /* 0x0000777036027816 */ /* 0x000fc400000000ff */
[----:B0-----:R-:W-:Y:S01]  /*12b260*/  PRMT R0, R57, 0x7773, RZ ;  /* 0x0000777339007816 */ /* 0x001fe200000000ff */
[----:B------:R-:W4:Y:S04]  /*12b270*/  LDL.LU.64 R52, [R1+0x14d0] ;  /* 0x0014d00001347983 */ /* 0x000f280000300a00 */
[----:B------:R-:W-:Y:S04]  /*12b280*/  @P5 STG.E.U8 desc[UR46][R60.64], R0 ;  /* 0x000000003c005986 */ /* 0x000fe8000c10112e */
[----:B--2---:R0:W-:Y:S04]  /*12b290*/  @P6 STG.E.U8 desc[UR46][R58.64], R2 ;  /* 0x000000023a006986 */ /* 0x0041e8000c10112e */
[----:B0-----:R-:W2:Y:S01]  /*12b2a0*/  LDL.LU.64 R58, [R1+0x15a0] ;  /* 0x0015a000013a7983 */ /* 0x001ea20000300a00 */
[----:B------:R-:W-:Y:S01]  /*12b2b0*/  ISETP.LT.AND P2, PT, R44, UR4, !P2 ;  /* 0x000000042c007c0c */ /* 0x000fe2000d741270 */
[----:B------:R-:W-:Y:S01]  /*12b2c0*/  ULDC UR4, c[0x0][0x228] ;  /* 0x00008a0000047ab9 */ /* 0x000fe20000000800 */
[C---:B------:R-:W-:Y:S01]  /*12b2d0*/  ISETP.LT.AND P5, PT, R43.reuse, UR6, !P4 ;  /* 0x000000062b007c0c */ /* 0x040fe2000e7a1270 */
[----:B------:R-:W2:Y:S01]  /*12b2e0*/  LDL.LU.64 R46, [R1+0x1538] ;  /* 0x00153800012e7983 */ /* 0x000ea20000300a00 */
[----:B------:R-:W-:Y:S01]  /*12b2f0*/  PRMT R2, R54, 0x7771, RZ ;  /* 0x0000777136027816 */ /* 0x000fe200000000ff */
[----:B------:R-:W-:Y:S01]  /*12b300*/  ULDC UR6, c[0x0][0x228] ;  /* 0x00008a0000067ab9 */ /* 0x000fe20000000800 */
[----:B------:R-:W-:Y:S01]  /*12b310*/  ISETP.LT.AND P4, PT, R44, UR4, !P4 ;  /* 0x000000042c007c0c */ /* 0x000fe2000e781270 */
[----:B------:R-:W2:Y:S01]  /*12b320*/  LDL.LU R57, [R1+0x30c] ;  /* 0x00030c0001397983 */ /* 0x000ea20000300800 */
[----:B------:R-:W-:Y:S01]  /*12b330*/  ULDC UR4, c[0x0][0x228] ;  /* 0x00008a0000047ab9 */ /* 0x000fe20000000800 */
[----:B------:R-:W-:Y:S01]  /*12b340*/  ISETP.LT.AND P6, PT, R43, UR6, !P1 ;  /* 0x000000062b007c0c */ /* 0x000fe2000cfc1270 */
[----:B------:R-:W-:Y:S01]  /*12b350*/  VIADD R0, R56, 0x1f6 ;  /* 0x000001f638007836 */ /* 0x000fe20000000000 */
[----:B------:R-:W2:Y:S01]  /*12b360*/  LDL.LU.64 R60, [R1+0x1460] ;  /* 0x00146000013c7983 */ /* 0x000ea20000300a00 */
[----:B------:R-:W-:Y:S01]  /*12b370*/  ISETP.LT.AND P1, PT, R44, UR4, !P1 ;  /* 0x000000042c007c0c */ /* 0x000fe2000cf21270 */
[----:B------:R-:W-:Y:S01]  /*12b380*/  ULDC UR4, c[0x0][0x228] ;  /* 0x00008a0000047ab9 */ /* 0x000fe20000000800 */
[----:B------:R-:W-:Y:S01]  /*12b390*/  PRMT R3, R54, 0x7772, RZ ;  /* 0x0000777236037816 */ /* 0x000fe200000000ff */
[----:B-----5:R0:W-:Y:S01]  /*12b3a0*/  @P2 STG.E.U8 desc[UR46][R48.64], R2 ;  /* 0x0000000230002986 */ /* 0x0201e2000c10112e */
[----:B------:R-:W-:Y:S01]  /*12b3b0*/  ISETP.GE.AND P2, PT, R0, UR21, PT ;  /* 0x0000001500007c0c */ /* 0x000fe2000bf46270 */
[----:B------:R-:W-:Y:S01]  /*12b3c0*/  ULDC UR6, c[0x0][0x228] ;  /* 0x00008a0000067ab9 */ /* 0x000fe20000000800 */
[----:B------:R-:W-:Y:S01]  /*12b3d0*/  PRMT R0, R54, 0x7773, RZ ;  /* 0x0000777336007816 */ /* 0x000fe200000000ff */
[----:B0-----:R-:W-:Y:S01]  /*12b3e0*/  VIADD R2, R56, 0x1f7 ;  /* 0x000001f738027836 */ /* 0x001fe20000000000 */
[----:B------:R-:W5:Y:S04]  /*12b3f0*/  LDL.LU.64 R48, [R1+0x11c8] ;  /* 0x0011c80001307983 */ /* 0x000f680000300a00 */
[----:B---3--:R0:W-:Y:S01]  /*12b400*/  @P5 STG.E.U8 desc[UR46][R50.64], R3 ;  /* 0x0000000332005986 */ /* 0x0081e2000c10112e */
[----:B------:R-:W-:-:S02]  /*12b410*/  ISETP.GE.AND P5, PT, R2, UR19, PT ;  /* 0x0000001302007c0c */ /* 0x000fc4000bfa6270 */
[C---:B------:R-:W-:Y:S02]  /*12b420*/  PRMT R4, R41.reuse, 0x7770, RZ ;  /* 0x0000777029047816 */ /* 0x040fe400000000ff */
[C---:B------:R-:W-:Y:S01]  /*12b430*/  PRMT R2, R41.reuse, 0x7771, RZ ;  /* 0x0000777129027816 */ /* 0x040fe200000000ff */
[----:B------:R1:W-:Y:S04]  /*12b440*/  @P4 STG.E.U8 desc[UR46][R38.64], R0 ;  /* 0x0000000026004986 */ /* 0x0003e8000c10112e */
[----:B0-----:R-:W3:Y:S04]  /*12b450*/  LDL.LU.64 R50, [R1+0x1150] ;  /* 0x0011500001327983 */ /* 0x001ee80000300a00 */
[----:B-1----:R-:W3:Y:S04]  /*12b460*/  LDL.LU.64 R38, [R1+0x10d8] ;  /* 0x0010d80001267983 */ /* 0x002ee80000300a00 */
[----:B----4-:R-:W-:Y:S01]  /*12b470*/  @P6 STG.E.U8 desc[UR46][R52.64], R4 ;  /* 0x0000000434006986 */ /* 0x010fe2000c10112e */
[----:B------:R-:W-:-:S02]  /*12b480*/  PRMT R0, R41, 0x7772, RZ ;  /* 0x0000777229007816 */ /* 0x000fc400000000ff */
[----:B------:R-:W-:Y:S01]  /*12b490*/  PRMT R3, R41, 0x7773, RZ ;  /* 0x0000777329037816 */ /* 0x000fe200000000ff */
[----:B------:R-:W0:Y:S04]  /*12b4a0*/  LDS.128 R52, [R55] ;  /* 0x0000000037347984 */ /* 0x000e280000000c00 */
[----:B--2---:R1:W-:Y:S04]  /*12b4b0*/  @P1 STG.E.U8 desc[UR46][R58.64], R2 ;  /* 0x000000023a001986 */ /* 0x0043e8000c10112e */
[----:B-1----:R-:W2:Y:S01]  /*12b4c0*/  LDL.LU.64 R58, [R1+0x1000] ;  /* 0x00100000013a7983 */ /* 0x002ea20000300a00 */
[C---:B------:R-:W-:Y:S01]  /*12b4d0*/  ISETP.LT.AND P6, PT, R43.reuse, UR4, !P3 ;  /* 0x000000042b007c0c */ /* 0x040fe2000dfc1270 */
[----:B------:R-:W-:Y:S01]  /*12b4e0*/  ULDC UR4, c[0x0][0x228] ;  /* 0x00008a0000047ab9 */ /* 0x000fe20000000800 */
[C---:B------:R-:W-:Y:S01]  /*12b4f0*/  ISETP.LT.AND P3, PT, R44.reuse, UR6, !P3 ;  /* 0x000000062c007c0c */ /* 0x040fe2000df61270 */
[----:B------:R-:W-:Y:S01]  /*12b500*/  ULDC UR6, c[0x0][0x228] ;  /* 0x00008a0000067ab9 */ /* 0x000fe20000000800 */
[----:B------:R-:W-:Y:S01]  /*12b510*/  ISETP.LT.AND P1, PT, R43, UR4, !P2 ;  /* 0x000000042b007c0c */ /* 0x000fe2000d721270 */
[----:B------:R-:W-:Y:S01]  /*12b520*/  ULDC UR4, c[0x0][0x228] ;  /* 0x00008a0000047ab9 */ /* 0x000fe20000000800 */
[----:B------:R-:W4:Y:S01]  /*12b530*/  LDL.LU.64 R40, [R1+0xf38] ;  /* 0x000f380001287983 */ /* 0x000f220000300a00 */
[----:B------:R-:W-:Y:S01]  /*12b540*/  ISETP.LT.AND P2, PT, R44, UR6, !P2 ;  /* 0x000000062c007c0c */ /* 0x000fe2000d741270 */
[C---:B------:R-:W-:Y:S01]  /*12b550*/  VIADD R4, R56.reuse, 0x1f9 ;  /* 0x000001f938047836 */ /* 0x040fe20000000000 */
[----:B------:R-:W-:Y:S01]  /*12b560*/  PRMT R2, R57, 0x7770, RZ ;  /* 0x0000777039027816 */ /* 0x000fe200000000ff */
[----:B------:R-:W-:Y:S01]  /*12b570*/  VIADD R5, R56, 0x1f8 ;  /* 0x000001f838057836 */ /* 0x000fe20000000000 */
[----:B------:R-:W-:-:S02]  /*12b580*/  ULDC UR6, c[0x0][0x228] ;  /* 0x00008a0000067ab9 */ /* 0x000fc40000000800 */
[----:B------:R1:W-:Y:S04]  /*12b590*/  @P6 STG.E.U8 desc[UR46][R46.64], R0 ;  /* 0x000000002e006986 */ /* 0x0003e8000c10112e */
[----:B------:R0:W-:Y:S01]  /*12b5a0*/  @P3 STG.E.U8 desc[UR46][R60.64], R3 ;  /* 0x000000033c003986 */ /* 0x0001e2000c10112e */
[----:B------:R-:W-:Y:S01]  /*12b5b0*/  ISETP.LT.AND P3, PT, R43, UR4, !P5 ;  /* 0x000000042b007c0c */ /* 0x000fe2000ef61270 */
[----:B------:R-:W-:Y:S02]  /*12b5c0*/  ULDC UR4, c[0x0][0x228] ;  /* 0x00008a0000047ab9 */ /* 0x000fe40000000800 */
[----:B------:R-:W-:Y:S02]  /*12b5d0*/  ISETP.LT.AND P5, PT, R44, UR4, !P5 ;  /* 0x000000042c007c0c */ /* 0x000fe4000efa1270 */
[----:B------:R-:W-:Y:S01]  /*12b5e0*/  ISETP.GE.AND P6, PT, R4, UR15, PT ;  /* 0x0000000f04007c0c */ /* 0x000fe2000bfc6270 */
[----:B-----5:R5:W-:Y:S01]  /*12b5f0*/  @P1 STG.E.U8 desc[UR46][R48.64], R2 ;  /* 0x0000000230001986 */ /* 0x020be2000c10112e */
[C---:B------:R-:W-:Y:S01]  /*12b600*/  PRMT R4, R57.reuse, 0x7771, RZ ;  /* 0x0000777139047816 */ /* 0x040fe200000000ff */
[----:B------:R-:W-:Y:S01]  /*12b610*/  ULDC UR4, c[0x0][0x228] ;  /* 0x00008a0000047ab9 */ /* 0x000fe20000000800 */
[C---:B-1----:R-:W-:Y:S01]  /*12b620*/  PRMT R0, R57.reuse, 0x7772, RZ ;  /* 0x0000777239007816 */ /* 0x042fe200000000ff */
[----:B------:R-:W4:Y:S04]  /*12b630*/  LDL.LU.64 R46, [R1+0xe50] ;  /* 0x000e5000012e7983 */ /* 0x000f280000300a00 */
[----:B0-----:R-:W4:Y:S01]  /*12b640*/  LDL.LU.64 R60, [R1+0xd88] ;  /* 0x000d8800013c7983 */ /* 0x001f220000300a00 */
[----:B-----5:R-:W-:-:S03]  /*12b650*/  PRMT R2, R57, 0x7773, RZ ;  /* 0x0000777339027816 */ /* 0x020fc600000000ff */
[----:B------:R-:W5:Y:S04]  /*12b660*/  LDL.LU.64 R48, [R1+0xcb0] ;  /* 0x000cb00001307983 */ /* 0x000f680000300a00 */
[----:B---3--:R0:W-:Y:S04]  /*12b670*/  @P2 STG.E.U8 desc[UR46][R50.64], R4 ;  /* 0x0000000432002986 */ /* 0x0081e8000c10112e */
[----:B------:R-:W-:Y:S04]  /*12b680*/  @P3 STG.E.U8 desc[UR46][R38.64], R0 ;  /* 0x0000000026003986 */ /* 0x000fe8000c10112e */
[----:B0-----:R-:W3:Y:S04]  /*12b690*/  LDL.LU.64 R50, [R1+0xbc8] ;  /* 0x000bc80001327983 */ /* 0x001ee80000300a00 */
[----:B--2---:R0:W-:Y:S04]  /*12b6a0*/  @P5 STG.E.U8 desc[UR46][R58.64], R2 ;  /* 0x000000023a005986 */ /* 0x0041e8000c10112e */
[----:B0-----:R-:W2:Y:S01]  /*12b6b0*/  LDL.LU.64 R58, [R1+0x980] ;  /* 0x00098000013a7983 */ /* 0x001ea20000300a00 */
[----:B------:R-:W-:Y:S01]  /*12b6c0*/  ISETP.GE.AND P4, PT, R5, UR17, PT ;  /* 0x0000001105007c0c */ /* 0x000fe2000bf86270 */
[----:B------:R-:W-:-:S02]  /*12b6d0*/  VIADD R3, R56, 0x1fb ;  /* 0x000001fb38037836 */ /* 0x000fc40000000000 */
[----:B------:R-:W2:Y:S01]  /*12b6e0*/  LDL.LU.64 R36, [R1+0x848] ;  /* 0x0008480001247983 */ /* 0x000ea20000300a00 */
[----:B------:R-:W-:Y:S01]  /*12b6f0*/  ISETP.LT.AND P2, PT, R43, UR6, !P4 ;  /* 0x000000062b007c0c */ /* 0x000fe2000e741270 */
[----:B------:R-:W-:Y:S01]  /*12b700*/  VIADD R5, R56, 0x1fa ;  /* 0x000001fa38057836 */ /* 0x000fe20000000000 */
[----:B------:R-:W-:Y:S01]  /*12b710*/  ISETP.GE.AND P3, PT, R3, UR11, PT ;  /* 0x0000000b03007c0c */ /* 0x000fe2000bf66270 */
[----:B------:R-:W-:Y:S01]  /*12b720*/  ULDC UR6, c[0x0][0x228] ;  /* 0x00008a0000067ab9 */ /* 0x000fe20000000800 */
[----:B------:R-:W-:Y:S01]  /*12b730*/  PRMT R3, R52, 0x7770, RZ ;  /* 0x0000777034037816 */ /* 0x000fe200000000ff */
[----:B------:R-:W2:Y:S01]  /*12b740*/  LDL.LU.64 R38, [R1+0x700] ;  /* 0x0007000001267983 */ /* 0x000ea20000300a00 */
[----:B------:R-:W-:Y:S02]  /*12b750*/  ISETP.GE.AND P1, PT, R5, UR13, PT ;  /* 0x0000000d05007c0c */ /* 0x000fe4000bf26270 */
[C---:B------:R-:W-:Y:S01]  /*12b760*/  ISETP.LT.AND P4, PT, R44.reuse, UR4, !P4 ;  /* 0x000000042c007c0c */ /* 0x040fe2000e781270 */
[----:B------:R-:W-:Y:S01]  /*12b770*/  ULDC UR4, c[0x0][0x228] ;  /* 0x00008a0000047ab9 */ /* 0x000fe20000000800 */
[C---:B------:R-:W-:Y:S01]  /*12b780*/  ISETP.LT.AND P5, PT, R43.reuse, UR6, !P6 ;  /* 0x000000062b007c0c */ /* 0x040fe2000f7a1270 */
[----:B------:R-:W-:Y:S01]  /*12b790*/  ULDC UR6, c[0x0][0x228] ;  /* 0x00008a0000067ab9 */ /* 0x000fe20000000800 */
[----:B------:R-:W-:Y:S01]  /*12b7a0*/  ISETP.LT.AND P6, PT, R44, UR4, !P6 ;  /* 0x000000042c007c0c */ /* 0x000fe2000f7c1270 */
[----:B----4-:R0:W-:Y:S01]  /*12b7b0*/  @P2 STG.E.U8 desc[UR46][R40.64], R3 ;  /* 0x0000000328002986 */ /* 0x0101e2000c10112e */
[----:B------:R-:W-:Y:S01]  /*12b7c0*/  ISETP.LT.AND P2, PT, R43, UR6, !P1 ;  /* 0x000000062b007c0c */ /* 0x000fe2000cf41270 */
[----:B------:R-:W-:Y:S01]  /*12b7d0*/  ULDC UR4, c[0x0][0x228] ;  /* 0x00008a0000047ab9 */ /* 0x000fe20000000800 */
[----:B------:R-:W-:-:S02]  /*12b7e0*/  PRMT R0, R52, 0x7771, RZ ;  /* 0x0000777134007816 */ /* 0x000fc400000000ff */
[----:B------:R-:W-:Y:S02]  /*12b7f0*/  PRMT R4, R52, 0x7772, RZ ;  /* 0x0000777234047816 */ /* 0x000fe400000000ff */
[----:B------:R-:W-:Y:S01]  /*12b800*/  PRMT R2, R53, 0x7770, RZ ;  /* 0x0000777035027816 */ /* 0x000fe200000000ff */
[----:B------:R-:W-:Y:S01]  /*12b810*/  VIADD R5, R56, 0x1fc ;  /* 0x000001fc38057836 */ /* 0x000fe20000000000 */
[----:B0-----:R-:W4:Y:S01]  /*12b820*/  LDL.LU.64 R40, [R1+0x5f8] ;  /* 0x0005f80001287983 */ /* 0x001f220000300a00 */
[----:B------:R-:W-:Y:S01]  /*12b830*/  ISETP.LT.AND P1, PT, R44, UR4, !P1 ;  /* 0x000000042c007c0c */ /* 0x000fe2000cf21270 */
[----:B------:R-:W-:Y:S01]  /*12b840*/  VIADD R3, R56, 0x1fd ;  /* 0x000001fd38037836 */ /* 0x000fe20000000000 */
[----:B------:R-:W-:Y:S01]  /*12b850*/  PRMT R52, R52, 0x7773, RZ ;  /* 0x0000777334347816 */ /* 0x000fe200000000ff */
[----:B------:R0:W-:Y:S01]  /*12b860*/  @P4 STG.E.U8 desc[UR46][R46.64], R0 ;  /* 0x000000002e004986 */ /* 0x0001e2000c10112e */
[----:B------:R-:W-:Y:S01]  /*12b870*/  ULDC UR4, c[0x0][0x228] ;  /* 0x00008a0000047ab9 */ /* 0x000fe20000000800 */
[----:B------:R-:W-:-:S02]  /*12b880*/  ULDC UR6, c[0x0][0x228] ;  /* 0x00008a0000067ab9 */ /* 0x000fc40000000800 */
[----:B------:R1:W-:Y:S04]  /*12b890*/  @P5 STG.E.U8 desc[UR46][R60.64], R4 ;  /* 0x000000043c005986 */ /* 0x0003e8000c10112e */
[----:B-----5:R5:W-:Y:S01]  /*12b8a0*/  @P6 STG.E.U8 desc[UR46][R48.64], R52 ;  /* 0x0000003430006986 */ /* 0x020be2000c10112e */
[----:B0-----:R-:W-:-:S03]  /*12b8b0*/  PRMT R0, R53, 0x7771, RZ ;  /* 0x0000777135007816 */ /* 0x001fc600000000ff */
[----:B------:R-:W4:Y:S04]  /*12b8c0*/  LDL.LU.64 R46, [R1+0x500] ;  /* 0x00050000012e7983 */ /* 0x000f280000300a00 */
[----:B-1----:R-:W4:Y:S04]  /*12b8d0*/  LDL.LU.64 R60, [R1+0x488] ;  /* 0x00048800013c7983 */ /* 0x002f280000300a00 */
[----:B-----5:R-:W5:Y:S04]  /*12b8e0*/  LDL.LU.64 R48, [R1+0x480] ;  /* 0x0004800001307983 */ /* 0x020f680000300a00 */
[----:B---3--:R0:W-:Y:S01]  /*12b8f0*/  @P2 STG.E.U8 desc[UR46][R50.64], R2 ;  /* 0x0000000232002986 */ /* 0x0081e2000c10112e */
[----:B------:R-:W-:Y:S01]  /*12b900*/  ISETP.GE.AND P2, PT, R3, UR7, PT ;  /* 0x0000000703007c0c */ /* 0x000fe2000bf46270 */
[----:B------:R-:W-:Y:S01]  /*12b910*/  VIADD R3, R56, 0x1fe ;  /* 0x000001fe38037836 */ /* 0x000fe20000000000 */
[----:B------:R-:W-:Y:S01]  /*12b920*/  ISETP.GE.AND P4, PT, R5, UR9, PT ;  /* 0x0000000905007c0c */ /* 0x000fe2000bf86270 */
[----:B------:R-:W-:Y:S01]  /*12b930*/  ULDC UR7, c[0x0][0x228] ;  /* 0x00008a0000077ab9 */ /* 0x000fe20000000800 */
[----:B0-----:R-:W3:Y:S04]  /*12b940*/  LDL.LU.64 R50, [R1+0x478] ;  /* 0x0004780001327983 */ /* 0x001ee80000300a00 */
[----:B------:R-:W3:Y:S04]  /*12b950*/  LDL.LU.64 R56, [R1+0x470] ;  /* 0x0004700001387983 */ /* 0x000ee80000300a00 */
        /* <DEDUP_REMOVED lines=9> */
[----:B------:R-:W-:Y:S01]  /*12b9f0*/  ISETP.GE.AND P1, PT, R3, UR5, PT ;  /* 0x0000000503007c0c */ /* 0x000fe2000bf26270 */
[----:B------:R-:W-:Y:S01]  /*12ba00*/  ULDC UR5, c[0x0][0x228] ;  /* 0x00008a0000057ab9 */ /* 0x000fe20000000800 */
[----:B------:R-:W-:Y:S02]  /*12ba10*/  PRMT R53, R53, 0x7773, RZ ;  /* 0x0000777335357816 */ /* 0x000fe400000000ff */
[----:B------:R-:W-:Y:S01]  /*12ba20*/  PRMT R3, R54, 0x7770, RZ ;  /* 0x0000777036037816 */ /* 0x000fe200000000ff */
[----:B------:R0:W-:Y:S01]  /*12ba30*/  @P5 STG.E.U8 desc[UR46][R36.64], R2 ;  /* 0x0000000224005986 */ /* 0x0001e2000c10112e */
[----:B------:R-:W-:Y:S01]  /*12ba40*/  ISETP.LT.AND P4, PT, R44, UR4, !P4 ;  /* 0x000000042c007c0c */ /* 0x000fe2000e781270 */
[----:B------:R-:W-:Y:S02]  /*12ba50*/  ULDC UR4, c[0x0][0x228] ;  /* 0x00008a0000047ab9 */ /* 0x000fe40000000800 */
[----:B------:R-:W-:Y:S01]  /*12ba60*/  @P3 STG.E.U8 desc[UR46][R38.64], R53 ;  /* 0x0000003526003986 */ /* 0x000fe2000c10112e */
[----:B------:R-:W-:-:S03]  /*12ba70*/  ISETP.LT.AND P5, PT, R43, UR6, !P1 ;  /* 0x000000062b007c0c */ /* 0x000fc6000cfa1270 */
[----:B----4-:R1:W-:Y:S01]  /*12ba80*/  @P6 STG.E.U8 desc[UR46][R40.64], R3 ;  /* 0x0000000328006986 */ /* 0x0103e2000c10112e */
[C---:B------:R-:W-:Y:S01]  /*12ba90*/  ISETP.LT.AND P6, PT, R43.reuse, UR5, !P2 ;  /* 0x000000052b007c0c */ /* 0x040fe2000d7c1270 */
[----:B------:R-:W-:Y:S01]  /*12baa0*/  ULDC UR5, c[0x0][0x228] ;  /* 0x00008a0000057ab9 */ /* 0x000fe20000000800 */
[C---:B------:R-:W-:Y:S02]  /*12bab0*/  ISETP.LT.AND P2, PT, R44.reuse, UR4, !P2 ;  /* 0x000000042c007c0c */ /* 0x040fe4000d741270 */
[----:B------:R-:W-:Y:S02]  /*12bac0*/  ISETP.LT.AND P1, PT, R44, UR5, !P1 ;  /* 0x000000052c007c0c */ /* 0x000fe4000cf21270 */
[----:B------:R-:W-:Y:S02]  /*12bad0*/  ISETP.LT.AND P3, PT, R43, UR7, !P0 ;  /* 0x000000072b007c0c */ /* 0x000fe4000c761270 */
[C---:B------:R-:W-:Y:S02]  /*12bae0*/  PRMT R0, R54.reuse, 0x7771, RZ ;  /* 0x0000777136007816 */ /* 0x040fe400000000ff */
[----:B0-----:R-:W-:-:S02]  /*12baf0*/  PRMT R2, R54, 0x7772, RZ ;  /* 0x0000777236027816 */ /* 0x001fc400000000ff */
[----:B------:R-:W-:Y:S02]  /*12bb00*/  PRMT R54, R54, 0x7773, RZ ;  /* 0x0000777336367816 */ /* 0x000fe400000000ff */
[C---:B-1----:R-:W-:Y:S01]  /*12bb10*/  PRMT R3, R55.reuse, 0x7770, RZ ;  /* 0x0000777037037816 */ /* 0x042fe200000000ff */
[----:B------:R0:W-:Y:S01]  /*12bb20*/  @P4 STG.E.U8 desc[UR46][R46.64], R0 ;  /* 0x000000002e004986 */ /* 0x0001e2000c10112e */
[C---:B------:R-:W-:Y:S02]  /*12bb30*/  PRMT R4, R55.reuse, 0x7771, RZ ;  /* 0x0000777137047816 */ /* 0x040fe400000000ff */
[----:B------:R-:W-:Y:S01]  /*12bb40*/  PRMT R5, R55, 0x7772, RZ ;  /* 0x0000777237057816 */ /* 0x000fe200000000ff */
[----:B------:R0:W-:Y:S04]  /*12bb50*/  @P6 STG.E.U8 desc[UR46][R60.64], R2 ;  /* 0x000000023c006986 */ /* 0x0001e8000c10112e */
[----:B-----5:R0:W-:Y:S01]  /*12bb60*/  @P2 STG.E.U8 desc[UR46][R48.64], R54 ;  /* 0x0000003630002986 */ /* 0x0201e2000c10112e */
[----:B------:R-:W-:-:S02]  /*12bb70*/  ISETP.LT.AND P0, PT, R44, UR7, !P0 ;  /* 0x000000072c007c0c */ /* 0x000fc4000c701270 */
[----:B------:R-:W-:Y:S01]  /*12bb80*/  PRMT R55, R55, 0x7773, RZ ;  /* 0x0000777337377816 */ /* 0x000fe200000000ff */
[----:B---3--:R0:W-:Y:S04]  /*12bb90*/  @P5 STG.E.U8 desc[UR46][R50.64], R3 ;  /* 0x0000000332005986 */ /* 0x0081e8000c10112e */
[----:B------:R0:W-:Y:S04]  /*12bba0*/  @P1 STG.E.U8 desc[UR46][R56.64], R4 ;  /* 0x0000000438001986 */ /* 0x0001e8000c10112e */
[----:B--2---:R0:W-:Y:S02]  /*12bbb0*/  @P3 STG.E.U8 desc[UR46][R58.64], R5 ;  /* 0x000000053a003986 */ /* 0x0041e4000c10112e */
[----:B------:R-:W-:Y:S05]  /*12bbc0*/  @!P0 EXIT ;  /* 0x000000000000894d */ /* 0x000fea0003800000 */
[----:B0-----:R-:W2:Y:S04]  /*12bbd0*/  LDL.LU.64 R58, [R1+0x460] ;  /* 0x00046000013a7983 */ /* 0x001ea80000300a00 */
[----:B--2---:R-:W-:Y:S01]  /*12bbe0*/  STG.E.U8 desc[UR46][R58.64], R55 ;  /* 0x000000373a007986 */ /* 0x004fe2000c10112e */
[----:B------:R-:W-:Y:S05]  /*12bbf0*/  EXIT ;  /* 0x000000000000794d */ /* 0x000fea0003800000 */
.L_x_2:
[----:B------:R-:W-:-:S00]  /*12bc00*/  BRA `(.L_x_2) ;  /* 0xfffffffc00fc7947 */ /* 0x000fc0000383ffff */
[----:B------:R-:W-:-:S00]  /*12bc10*/  NOP ;  /* 0x0000000000007918 */ /* 0x000fc00000000000 */
        /* <DEDUP_REMOVED lines=14> */
.L_x_3:


//--------------------- .nv.shared.matmul_kernel  --------------------------
	.section	.nv.shared.matmul_kernel,"aw",@nobits
	.sectionflags	@""
	.align	16
	.zero		1024


//--------------------- .nv.shared.reserved.0     --------------------------
	.section	.nv.shared.reserved.0,"aw",@nobits
	.weak		__nv_reservedSMEM_offset_0_alias
	.size		__nv_reservedSMEM_offset_0_alias, 0, 0
	.other		__nv_reservedSMEM_offset_0_alias,@"STO_CUDA_RESERVED_SHARED STV_DEFAULT"
__nv_reservedSMEM_offset_0_alias:
	.zero		0


//--------------------- .nv.constant0.matmul_kernel --------------------------
	.section	.nv.constant0.matmul_kernel,"a",@progbits
	.sectionflags	@""
	.align	4
.nv.constant0.matmul_kernel:
	.zero		608


//--------------------- SYMBOLS --------------------------

	.type		.nv.reservedSmem.offset0,@object
	.size		.nv.reservedSmem.offset0,0x4
